	.target	sm_90a

	.elftype	@"ET_EXEC"


//--------------------- .note.nv.tkinfo           --------------------------
	.section	.note.nv.tkinfo,"",@"SHT_NOTE"
	.sectionflags	@"SHF_NOTE_NV_TKINFO"
	.tkinfo
        /*0018*/ 	.word	0x00000002
        /*0030*/ 	.string	""
        /*0030*/ 	.string	"ptxas"
        /*0030*/ 	.string	"Cuda compilation tools, release 13.0, V13.0.88"
        /*0030*/ 	.string	"Build cuda_13.0.r13.0/compiler.36424714_0"
        /*0030*/ 	.string	"-arch sm_90a -m 64 "



//--------------------- .note.nv.cuinfo           --------------------------
	.section	.note.nv.cuinfo,"",@"SHT_NOTE"
	.sectionflags	@"SHF_NOTE_NV_CUINFO"
        /*0018*/ 	.short	0x0002
        /*001a*/ 	.short	0x005a
        /*001c*/ 	.short	0x0082
	.zero		2


//--------------------- .nv.info                  --------------------------
	.section	.nv.info,"",@"SHT_CUDA_INFO"
	.align	4


	//----- nvinfo : EIATTR_REGCOUNT
	.align		4
        /*0000*/ 	.byte	0x04, 0x2f
        /*0002*/ 	.short	(.L_15 - .L_14)
	.align		4
.L_14:
        /*0004*/ 	.word	index@(_ZN7cutlass13device_kernelINS_4gemm6kernel13GemmUniversalINS1_17GroupProblemShapeIN4cute5tupleIJiiiEEEEENS1_10collective13CollectiveMmaINS1_39MainloopSm90ArrayTmaGmmaWarpSpecializedILi4ENS6_IJNS5_1CILi1EEESD_SD_EEENS1_43KernelPtrArrayTmaWarpSpecializedCooperativeEEENS6_IJNSC_ILi256EEENSC_ILi128EEENSC_ILi64EEEEEENS_6half_tEPNS6_IJlSD_NSC_ILi0EEEEEESL_SO_NS5_8TiledMMAINS5_8MMA_AtomIJNS5_4SM904GMMA26MMA_64x128x16_F32F16F16_SSILNSS_5MajorE0ELSU_0ELNSS_7ScaleInE1ELSV_1EEEEEENS5_6LayoutINS6_IJNSC_ILi2EEESD_SD_EEENS6_IJSD_SM_SM_EEEEENS6_IJNS5_10UnderscoreES13_S13_EEEEENS5_13SM90_TMA_LOADENS5_14ComposedLayoutINS5_7SwizzleILi3ELi4ELi3EEENS5_18smem_ptr_flag_bitsILi16EEENSY_INS6_IJNSC_ILi8EEESJ_EEENS6_IJSJ_SD_EEEEEEEvNS5_8identityES16_S1G_vS1H_EENS_8epilogue10collective18CollectiveEpilogueINS1J_30Sm90PtrArrayTmaWarpSpecializedILi4ELi2ELi16ELb1ELb0ELi2EEEJSK_NS6_IJSI_NSC_ILi32EEEEEESL_PNS6_IJSD_lSM_EEESL_S1R_NS1J_6fusion15FusionCallbacksIS1N_NS1S_17LinearCombinationISL_fSL_fLNS_15FloatRoundStyleE2EEESK_S1P_JEEES16_NS17_IS19_S1B_NSY_INS6_IJSJ_S1C_EEENS6_IJSD_SJ_EEEEEEENS5_17SM75_U16x8_LDSM_TENS5_14SM90_TMA_STOREES21_NS5_17SM90_U16x8_STSM_TENS5_9Copy_AtomIJNS5_17SM90_U32x4_STSM_NESL_EEEvEEEvvEEEEvNT_6ParamsE)
        /*0008*/ 	.word	0x000000a8


	//----- nvinfo : EIATTR_FRAME_SIZE
	.align		4
.L_15:
        /*000c*/ 	.byte	0x04, 0x11
        /*000e*/ 	.short	(.L_17 - .L_16)
	.align		4
.L_16:
        /*0010*/ 	.word	index@($__internal_0_$__cuda_sm20_div_u64)
        /*0014*/ 	.word	0x00000000


	//----- nvinfo : EIATTR_FRAME_SIZE
	.align		4
.L_17:
        /*0018*/ 	.byte	0x04, 0x11
        /*001a*/ 	.short	(.L_19 - .L_18)
	.align		4
.L_18:
        /*001c*/ 	.word	index@(_ZN7cutlass13device_kernelINS_4gemm6kernel13GemmUniversalINS1_17GroupProblemShapeIN4cute5tupleIJiiiEEEEENS1_10collective13CollectiveMmaINS1_39MainloopSm90ArrayTmaGmmaWarpSpecializedILi4ENS6_IJNS5_1CILi1EEESD_SD_EEENS1_43KernelPtrArrayTmaWarpSpecializedCooperativeEEENS6_IJNSC_ILi256EEENSC_ILi128EEENSC_ILi64EEEEEENS_6half_tEPNS6_IJlSD_NSC_ILi0EEEEEESL_SO_NS5_8TiledMMAINS5_8MMA_AtomIJNS5_4SM904GMMA26MMA_64x128x16_F32F16F16_SSILNSS_5MajorE0ELSU_0ELNSS_7ScaleInE1ELSV_1EEEEEENS5_6LayoutINS6_IJNSC_ILi2EEESD_SD_EEENS6_IJSD_SM_SM_EEEEENS6_IJNS5_10UnderscoreES13_S13_EEEEENS5_13SM90_TMA_LOADENS5_14ComposedLayoutINS5_7SwizzleILi3ELi4ELi3EEENS5_18smem_ptr_flag_bitsILi16EEENSY_INS6_IJNSC_ILi8EEESJ_EEENS6_IJSJ_SD_EEEEEEEvNS5_8identityES16_S1G_vS1H_EENS_8epilogue10collective18CollectiveEpilogueINS1J_30Sm90PtrArrayTmaWarpSpecializedILi4ELi2ELi16ELb1ELb0ELi2EEEJSK_NS6_IJSI_NSC_ILi32EEEEEESL_PNS6_IJSD_lSM_EEESL_S1R_NS1J_6fusion15FusionCallbacksIS1N_NS1S_17LinearCombinationISL_fSL_fLNS_15FloatRoundStyleE2EEESK_S1P_JEEES16_NS17_IS19_S1B_NSY_INS6_IJSJ_S1C_EEENS6_IJSD_SJ_EEEEEEENS5_17SM75_U16x8_LDSM_TENS5_14SM90_TMA_STOREES21_NS5_17SM90_U16x8_STSM_TENS5_9Copy_AtomIJNS5_17SM90_U32x4_STSM_NESL_EEEvEEEvvEEEEvNT_6ParamsE)
        /*0020*/ 	.word	0x00000000


	//----- nvinfo : EIATTR_MIN_STACK_SIZE
	.align		4
.L_19:
        /*0024*/ 	.byte	0x04, 0x12
        /*0026*/ 	.short	(.L_21 - .L_20)
	.align		4
.L_20:
        /*0028*/ 	.word	index@(_ZN7cutlass13device_kernelINS_4gemm6kernel13GemmUniversalINS1_17GroupProblemShapeIN4cute5tupleIJiiiEEEEENS1_10collective13CollectiveMmaINS1_39MainloopSm90ArrayTmaGmmaWarpSpecializedILi4ENS6_IJNS5_1CILi1EEESD_SD_EEENS1_43KernelPtrArrayTmaWarpSpecializedCooperativeEEENS6_IJNSC_ILi256EEENSC_ILi128EEENSC_ILi64EEEEEENS_6half_tEPNS6_IJlSD_NSC_ILi0EEEEEESL_SO_NS5_8TiledMMAINS5_8MMA_AtomIJNS5_4SM904GMMA26MMA_64x128x16_F32F16F16_SSILNSS_5MajorE0ELSU_0ELNSS_7ScaleInE1ELSV_1EEEEEENS5_6LayoutINS6_IJNSC_ILi2EEESD_SD_EEENS6_IJSD_SM_SM_EEEEENS6_IJNS5_10UnderscoreES13_S13_EEEEENS5_13SM90_TMA_LOADENS5_14ComposedLayoutINS5_7SwizzleILi3ELi4ELi3EEENS5_18smem_ptr_flag_bitsILi16EEENSY_INS6_IJNSC_ILi8EEESJ_EEENS6_IJSJ_SD_EEEEEEEvNS5_8identityES16_S1G_vS1H_EENS_8epilogue10collective18CollectiveEpilogueINS1J_30Sm90PtrArrayTmaWarpSpecializedILi4ELi2ELi16ELb1ELb0ELi2EEEJSK_NS6_IJSI_NSC_ILi32EEEEEESL_PNS6_IJSD_lSM_EEESL_S1R_NS1J_6fusion15FusionCallbacksIS1N_NS1S_17LinearCombinationISL_fSL_fLNS_15FloatRoundStyleE2EEESK_S1P_JEEES16_NS17_IS19_S1B_NSY_INS6_IJSJ_S1C_EEENS6_IJSD_SJ_EEEEEEENS5_17SM75_U16x8_LDSM_TENS5_14SM90_TMA_STOREES21_NS5_17SM90_U16x8_STSM_TENS5_9Copy_AtomIJNS5_17SM90_U32x4_STSM_NESL_EEEvEEEvvEEEEvNT_6ParamsE)
        /*002c*/ 	.word	0x00000000
.L_21:


//--------------------- .nv.compat                --------------------------
	.section	.nv.compat,"",@"SHT_CUDA_COMPAT_INFO"
	.align	4
        /*0000*/ 	.byte	0x02, 0x09, 0x01, 0x00, 0x02, 0x02, 0x04, 0x00, 0x02, 0x05, 0x05, 0x00, 0x03, 0x07, 0x01, 0x01
        /*0010*/ 	.byte	0x02, 0x03, 0x03, 0x00, 0x02, 0x06, 0x01, 0x00, 0x04, 0x0b, 0x08, 0x00, 0x00, 0x00, 0x00, 0x00
        /*0020*/ 	.byte	0x00, 0x00, 0x00, 0x00


//--------------------- .nv.info._ZN7cutlass13device_kernelINS_4gemm6kernel13GemmUniversalINS1_17GroupProblemShapeIN4cute5tupleIJiiiEEEEENS1_10collective13CollectiveMmaINS1_39MainloopSm90ArrayTmaGmmaWarpSpecializedILi4ENS6_IJNS5_1CILi1EEESD_SD_EEENS1_43KernelPtrArrayTmaWarpSpecializedCooperativeEEENS6_IJNSC_ILi256EEENSC_ILi128EEENSC_ILi64EEEEEENS_6half_tEPNS6_IJlSD_NSC_ILi0EEEEEESL_SO_NS5_8TiledMMAINS5_8MMA_AtomIJNS5_4SM904GMMA26MMA_64x128x16_F32F16F16_SSILNSS_5MajorE0ELSU_0ELNSS_7ScaleInE1ELSV_1EEEEEENS5_6LayoutINS6_IJNSC_ILi2EEESD_SD_EEENS6_IJSD_SM_SM_EEEEENS6_IJNS5_10UnderscoreES13_S13_EEEEENS5_13SM90_TMA_LOADENS5_14ComposedLayoutINS5_7SwizzleILi3ELi4ELi3EEENS5_18smem_ptr_flag_bitsILi16EEENSY_INS6_IJNSC_ILi8EEESJ_EEENS6_IJSJ_SD_EEEEEEEvNS5_8identityES16_S1G_vS1H_EENS_8epilogue10collective18CollectiveEpilogueINS1J_30Sm90PtrArrayTmaWarpSpecializedILi4ELi2ELi16ELb1ELb0ELi2EEEJSK_NS6_IJSI_NSC_ILi32EEEEEESL_PNS6_IJSD_lSM_EEESL_S1R_NS1J_6fusion15FusionCallbacksIS1N_NS1S_17LinearCombinationISL_fSL_fLNS_15FloatRoundStyleE2EEESK_S1P_JEEES16_NS17_IS19_S1B_NSY_INS6_IJSJ_S1C_EEENS6_IJSD_SJ_EEEEEEENS5_17SM75_U16x8_LDSM_TENS5_14SM90_TMA_STOREES21_NS5_17SM90_U16x8_STSM_TENS5_9Copy_AtomIJNS5_17SM90_U32x4_STSM_NESL_EEEvEEEvvEEEEvNT_6ParamsE --------------------------
	.section	.nv.info._ZN7cutlass13device_kernelINS_4gemm6kernel13GemmUniversalINS1_17GroupProblemShapeIN4cute5tupleIJiiiEEEEENS1_10collective13CollectiveMmaINS1_39MainloopSm90ArrayTmaGmmaWarpSpecializedILi4ENS6_IJNS5_1CILi1EEESD_SD_EEENS1_43KernelPtrArrayTmaWarpSpecializedCooperativeEEENS6_IJNSC_ILi256EEENSC_ILi128EEENSC_ILi64EEEEEENS_6half_tEPNS6_IJlSD_NSC_ILi0EEEEEESL_SO_NS5_8TiledMMAINS5_8MMA_AtomIJNS5_4SM904GMMA26MMA_64x128x16_F32F16F16_SSILNSS_5MajorE0ELSU_0ELNSS_7ScaleInE1ELSV_1EEEEEENS5_6LayoutINS6_IJNSC_ILi2EEESD_SD_EEENS6_IJSD_SM_SM_EEEEENS6_IJNS5_10UnderscoreES13_S13_EEEEENS5_13SM90_TMA_LOADENS5_14ComposedLayoutINS5_7SwizzleILi3ELi4ELi3EEENS5_18smem_ptr_flag_bitsILi16EEENSY_INS6_IJNSC_ILi8EEESJ_EEENS6_IJSJ_SD_EEEEEEEvNS5_8identityES16_S1G_vS1H_EENS_8epilogue10collective18CollectiveEpilogueINS1J_30Sm90PtrArrayTmaWarpSpecializedILi4ELi2ELi16ELb1ELb0ELi2EEEJSK_NS6_IJSI_NSC_ILi32EEEEEESL_PNS6_IJSD_lSM_EEESL_S1R_NS1J_6fusion15FusionCallbacksIS1N_NS1S_17LinearCombinationISL_fSL_fLNS_15FloatRoundStyleE2EEESK_S1P_JEEES16_NS17_IS19_S1B_NSY_INS6_IJSJ_S1C_EEENS6_IJSD_SJ_EEEEEEENS5_17SM75_U16x8_LDSM_TENS5_14SM90_TMA_STOREES21_NS5_17SM90_U16x8_STSM_TENS5_9Copy_AtomIJNS5_17SM90_U32x4_STSM_NESL_EEEvEEEvvEEEEvNT_6ParamsE,"",@"SHT_CUDA_INFO"
	.sectionflags	@""
	.align	4


	//----- nvinfo : EIATTR_CUDA_API_VERSION
	.align		4
        /*0000*/ 	.byte	0x04, 0x37
        /*0002*/ 	.short	(.L_23 - .L_22)
.L_22:
        /*0004*/ 	.word	0x00000082


	//----- nvinfo : EIATTR_KPARAM_INFO
	.align		4
.L_23:
        /*0008*/ 	.byte	0x04, 0x17
        /*000a*/ 	.short	(.L_25 - .L_24)
.L_24:
        /*000c*/ 	.word	0x00000000
        /*0010*/ 	.short	0x0000
        /*0012*/ 	.short	0x0070
        /*0014*/ 	.byte	0x00, 0xf0, 0x01, 0x1c


	//----- nvinfo : EIATTR_SPARSE_MMA_MASK
	.align		4
.L_25:
        /*0018*/ 	.byte	0x03, 0x50
        /*001a*/ 	.short	0x0000


	//----- nvinfo : EIATTR_MAXREG_COUNT
	.align		4
        /*001c*/ 	.byte	0x03, 0x1b
        /*001e*/ 	.short	0x00a8


	//----- nvinfo : EIATTR_NUM_BARRIERS
	.align		4
        /*0020*/ 	.byte	0x02, 0x4c
        /*0022*/ 	.byte	0x02
	.zero		1


	//----- nvinfo : EIATTR_EXTERNS
	.align		4
        /*0024*/ 	.byte	0x04, 0x0f
        /*0026*/ 	.short	(.L_27 - .L_26)


	//   ....[0]....
	.align		4
.L_26:
        /*0028*/ 	.word	index@(__assertfail)


	//----- nvinfo : EIATTR_MERCURY_ISA_VERSION
	.align		4
.L_27:
        /*002c*/ 	.byte	0x03, 0x5f
        /*002e*/ 	.short	0x0101


	//----- nvinfo : EIATTR_INT_WARP_WIDE_INSTR_OFFSETS
	.align		4
        /*0030*/ 	.byte	0x04, 0x31
        /*0032*/ 	.short	(.L_29 - .L_28)


	//   ....[0]....
.L_28:
        /*0034*/ 	.word	0x00001150


	//   ....[1]....
        /*0038*/ 	.word	0x00001160


	//   ....[2]....
        /*003c*/ 	.word	0x000011d0


	//----- nvinfo : EIATTR_COOP_GROUP_MASK_REGIDS
	.align		4
.L_29:
        /*0040*/ 	.byte	0x04, 0x29
        /*0042*/ 	.short	(.L_31 - .L_30)


	//   ....[0]....
.L_30:
        /*0044*/ 	.word	0xffffffff


	//   ....[1]....
        /*0048*/ 	.word	0xffffffff


	//   ....[2]....
        /*004c*/ 	.word	0xffffffff


	//   ....[3]....
        /*0050*/ 	.word	0xffffffff


	//   ....[4]....
        /*0054*/ 	.word	0xffffffff


	//   ....[5]....
        /*0058*/ 	.word	0xffffffff


	//   ....[6]....
        /*005c*/ 	.word	0xffffffff


	//   ....[7]....
        /*0060*/ 	.word	0xffffffff


	//   ....[8]....
        /*0064*/ 	.word	0xffffffff


	//   ....[9]....
        /*0068*/ 	.word	0xffffffff


	//   ....[10]....
        /*006c*/ 	.word	0xffffffff


	//   ....[11]....
        /*0070*/ 	.word	0xffffffff


	//   ....[12]....
        /*0074*/ 	.word	0xffffffff


	//   ....[13]....
        /*0078*/ 	.word	0xffffffff


	//   ....[14]....
        /*007c*/ 	.word	0xffffffff


	//   ....[15]....
        /*0080*/ 	.word	0xffffffff


	//   ....[16]....
        /*0084*/ 	.word	0xffffffff


	//   ....[17]....
        /*0088*/ 	.word	0xffffffff


	//   ....[18]....
        /*008c*/ 	.word	0xffffffff


	//   ....[19]....
        /*0090*/ 	.word	0xffffffff


	//   ....[20]....
        /*0094*/ 	.word	0xffffffff


	//   ....[21]....
        /*0098*/ 	.word	0xffffffff


	//   ....[22]....
        /*009c*/ 	.word	0xffffffff


	//   ....[23]....
        /*00a0*/ 	.word	0xffffffff


	//   ....[24]....
        /*00a4*/ 	.word	0xffffffff


	//   ....[25]....
        /*00a8*/ 	.word	0xffffffff


	//   ....[26]....
        /*00ac*/ 	.word	0xffffffff


	//   ....[27]....
        /*00b0*/ 	.word	0xffffffff


	//   ....[28]....
        /*00b4*/ 	.word	0xffffffff


	//   ....[29]....
        /*00b8*/ 	.word	0xffffffff


	//   ....[30]....
        /*00bc*/ 	.word	0xffffffff


	//   ....[31]....
        /*00c0*/ 	.word	0xffffffff


	//   ....[32]....
        /*00c4*/ 	.word	0xffffffff


	//   ....[33]....
        /*00c8*/ 	.word	0xffffffff


	//   ....[34]....
        /*00cc*/ 	.word	0xffffffff


	//   ....[35]....
        /*00d0*/ 	.word	0xffffffff


	//   ....[36]....
        /*00d4*/ 	.word	0xffffffff


	//   ....[37]....
        /*00d8*/ 	.word	0xffffffff


	//   ....[38]....
        /*00dc*/ 	.word	0xffffffff


	//   ....[39]....
        /*00e0*/ 	.word	0xffffffff


	//   ....[40]....
        /*00e4*/ 	.word	0xffffffff


	//   ....[41]....
        /*00e8*/ 	.word	0xffffffff


	//   ....[42]....
        /*00ec*/ 	.word	0xffffffff


	//   ....[43]....
        /*00f0*/ 	.word	0xffffffff


	//   ....[44]....
        /*00f4*/ 	.word	0xffffffff


	//   ....[45]....
        /*00f8*/ 	.word	0xffffffff


	//   ....[46]....
        /*00fc*/ 	.word	0xffffffff


	//   ....[47]....
        /*0100*/ 	.word	0xffffffff


	//   ....[48]....
        /*0104*/ 	.word	0xffffffff


	//   ....[49]....
        /*0108*/ 	.word	0xffffffff


	//   ....[50]....
        /*010c*/ 	.word	0xffffffff


	//   ....[51]....
        /*0110*/ 	.word	0xffffffff


	//   ....[52]....
        /*0114*/ 	.word	0xffffffff


	//   ....[53]....
        /*0118*/ 	.word	0xffffffff


	//   ....[54]....
        /*011c*/ 	.word	0xffffffff


	//   ....[55]....
        /*0120*/ 	.word	0xffffffff


	//   ....[56]....
        /*0124*/ 	.word	0xffffffff


	//   ....[57]....
        /*0128*/ 	.word	0xffffffff


	//   ....[58]....
        /*012c*/ 	.word	0xffffffff


	//   ....[59]....
        /*0130*/ 	.word	0xffffffff


	//   ....[60]....
        /*0134*/ 	.word	0xffffffff


	//   ....[61]....
        /*0138*/ 	.word	0xffffffff


	//   ....[62]....
        /*013c*/ 	.word	0xffffffff


	//   ....[63]....
        /*0140*/ 	.word	0xffffffff


	//   ....[64]....
        /*0144*/ 	.word	0xffffffff


	//   ....[65]....
        /*0148*/ 	.word	0xffffffff


	//   ....[66]....
        /*014c*/ 	.word	0xffffffff


	//   ....[67]....
        /*0150*/ 	.word	0xffffffff


	//   ....[68]....
        /*0154*/ 	.word	0xffffffff


	//   ....[69]....
        /*0158*/ 	.word	0xffffffff


	//   ....[70]....
        /*015c*/ 	.word	0xffffffff


	//   ....[71]....
        /*0160*/ 	.word	0xffffffff


	//   ....[72]....
        /*0164*/ 	.word	0xffffffff


	//   ....[73]....
        /*0168*/ 	.word	0xffffffff


	//   ....[74]....
        /*016c*/ 	.word	0xffffffff


	//   ....[75]....
        /*0170*/ 	.word	0xffffffff


	//   ....[76]....
        /*0174*/ 	.word	0xffffffff


	//   ....[77]....
        /*0178*/ 	.word	0xffffffff


	//   ....[78]....
        /*017c*/ 	.word	0x0500000f


	//----- nvinfo : EIATTR_COOP_GROUP_INSTR_OFFSETS
	.align		4
.L_31:
        /*0180*/ 	.byte	0x04, 0x28
        /*0182*/ 	.short	(.L_33 - .L_32)


	//   ....[0]....
.L_32:
        /*0184*/ 	.word	0x000007b0


	//   ....[1]....
        /*0188*/ 	.word	0x00000840


	//   ....[2]....
        /*018c*/ 	.word	0x00000ce0


	//   ....[3]....
        /*0190*/ 	.word	0x00000ed0


	//   ....[4]....
        /*0194*/ 	.word	0x000010a0


	//   ....[5]....
        /*0198*/ 	.word	0x000018e0


	//   ....[6]....
        /*019c*/ 	.word	0x00001910


	//   ....[7]....
        /*01a0*/ 	.word	0x00001990


	//   ....[8]....
        /*01a4*/ 	.word	0x000019a0


	//   ....[9]....
        /*01a8*/ 	.word	0x000019e0


	//   ....[10]....
        /*01ac*/ 	.word	0x00001a00


	//   ....[11]....
        /*01b0*/ 	.word	0x00001a40


	//   ....[12]....
        /*01b4*/ 	.word	0x00001a60


	//   ....[13]....
        /*01b8*/ 	.word	0x00001aa0


	//   ....[14]....
        /*01bc*/ 	.word	0x00001ac0


	//   ....[15]....
        /*01c0*/ 	.word	0x00001b30


	//   ....[16]....
        /*01c4*/ 	.word	0x00001cb0


	//   ....[17]....
        /*01c8*/ 	.word	0x00001cc0


	//   ....[18]....
        /*01cc*/ 	.word	0x000022a0


	//   ....[19]....
        /*01d0*/ 	.word	0x000022b0


	//   ....[20]....
        /*01d4*/ 	.word	0x00002300


	//   ....[21]....
        /*01d8*/ 	.word	0x00002310


	//   ....[22]....
        /*01dc*/ 	.word	0x00002360


	//   ....[23]....
        /*01e0*/ 	.word	0x00002370


	//   ....[24]....
        /*01e4*/ 	.word	0x000023c0


	//   ....[25]....
        /*01e8*/ 	.word	0x000023d0


	//   ....[26]....
        /*01ec*/ 	.word	0x00002420


	//   ....[27]....
        /*01f0*/ 	.word	0x00002430


	//   ....[28]....
        /*01f4*/ 	.word	0x000024c0


	//   ....[29]....
        /*01f8*/ 	.word	0x00002530


	//   ....[30]....
        /*01fc*/ 	.word	0x000025c0


	//   ....[31]....
        /*0200*/ 	.word	0x000025e0


	//   ....[32]....
        /*0204*/ 	.word	0x000025f0


	//   ....[33]....
        /*0208*/ 	.word	0x00002600


	//   ....[34]....
        /*020c*/ 	.word	0x00002610


	//   ....[35]....
        /*0210*/ 	.word	0x00002620


	//   ....[36]....
        /*0214*/ 	.word	0x00002bc0


	//   ....[37]....
        /*0218*/ 	.word	0x00002e60


	//   ....[38]....
        /*021c*/ 	.word	0x00003210


	//   ....[39]....
        /*0220*/ 	.word	0x000036a0


	//   ....[40]....
        /*0224*/ 	.word	0x00008380


	//   ....[41]....
        /*0228*/ 	.word	0x000088f0


	//   ....[42]....
        /*022c*/ 	.word	0x00008c90


	//   ....[43]....
        /*0230*/ 	.word	0x0000a230


	//   ....[44]....
        /*0234*/ 	.word	0x0000a900


	//   ....[45]....
        /*0238*/ 	.word	0x0000ae30


	//   ....[46]....
        /*023c*/ 	.word	0x0000bca0


	//   ....[47]....
        /*0240*/ 	.word	0x0000cae0


	//   ....[48]....
        /*0244*/ 	.word	0x0000cb00


	//   ....[49]....
        /*0248*/ 	.word	0x0000cb50


	//   ....[50]....
        /*024c*/ 	.word	0x0000cb70


	//   ....[51]....
        /*0250*/ 	.word	0x0000cbb0


	//   ....[52]....
        /*0254*/ 	.word	0x0000cbe0


	//   ....[53]....
        /*0258*/ 	.word	0x0000cc20


	//   ....[54]....
        /*025c*/ 	.word	0x0000cc50


	//   ....[55]....
        /*0260*/ 	.word	0x0000cc90


	//   ....[56]....
        /*0264*/ 	.word	0x0000ccc0


	//   ....[57]....
        /*0268*/ 	.word	0x0000cd50


	//   ....[58]....
        /*026c*/ 	.word	0x0000ce70


	//   ....[59]....
        /*0270*/ 	.word	0x0000ce90


	//   ....[60]....
        /*0274*/ 	.word	0x0000d4e0


	//   ....[61]....
        /*0278*/ 	.word	0x0000d4f0


	//   ....[62]....
        /*027c*/ 	.word	0x0000d540


	//   ....[63]....
        /*0280*/ 	.word	0x0000d550


	//   ....[64]....
        /*0284*/ 	.word	0x0000d5a0


	//   ....[65]....
        /*0288*/ 	.word	0x0000d5b0


	//   ....[66]....
        /*028c*/ 	.word	0x0000d600


	//   ....[67]....
        /*0290*/ 	.word	0x0000d610


	//   ....[68]....
        /*0294*/ 	.word	0x0000d660


	//   ....[69]....
        /*0298*/ 	.word	0x0000d670


	//   ....[70]....
        /*029c*/ 	.word	0x0000d700


	//   ....[71]....
        /*02a0*/ 	.word	0x0000d770


	//   ....[72]....
        /*02a4*/ 	.word	0x0000d800


	//   ....[73]....
        /*02a8*/ 	.word	0x0000d820


	//   ....[74]....
        /*02ac*/ 	.word	0x0000d830


	//   ....[75]....
        /*02b0*/ 	.word	0x0000d840


	//   ....[76]....
        /*02b4*/ 	.word	0x0000d850


	//   ....[77]....
        /*02b8*/ 	.word	0x0000d860


	//   ....[78]....
        /*02bc*/ 	.word	0x0000ef90


	//----- nvinfo : EIATTR_REG_RECONFIG
	.align		4
.L_33:
        /*02c0*/ 	.byte	0x01, 0x54
	.zero		2


	//----- nvinfo : EIATTR_SYSCALL_OFFSETS
	.align		4
        /*02c4*/ 	.byte	0x04, 0x46
        /*02c6*/ 	.short	(.L_35 - .L_34)


	//   ....[0]....
.L_34:
        /*02c8*/ 	.word	0x00004930


	//   ....[1]....
        /*02cc*/ 	.word	0x00004a20


	//----- nvinfo : EIATTR_MBARRIER_INSTR_OFFSETS
	.align		4
.L_35:
        /*02d0*/ 	.byte	0x04, 0x39
        /*02d2*/ 	.short	(.L_37 - .L_36)


	//   ....[0]....
.L_36:
        /*02d4*/ 	.word	0x00000bc0
        /*02d8*/ 	.word	0x000000ff
        /*02dc*/ 	.word	0x00038400
        /*02e0*/ 	.short	0x0100
        /*02e2*/ 	.byte	0x06
	.zero		1


	//   ....[1]....
        /*02e4*/ 	.word	0x00000bd0
        /*02e8*/ 	.word	0x000000ff
        /*02ec*/ 	.word	0x00038440
        /*02f0*/ 	.short	0x0100
        /*02f2*/ 	.byte	0x06
	.zero		1


	//   ....[2]....
        /*02f4*/ 	.word	0x00000be0
        /*02f8*/ 	.word	0x000000ff
        /*02fc*/ 	.word	0x00038408
        /*0300*/ 	.short	0x0100
        /*0302*/ 	.byte	0x06
	.zero		1


	//   ....[3]....
        /*0304*/ 	.word	0x00000bf0
        /*0308*/ 	.word	0x000000ff
        /*030c*/ 	.word	0x00038448
        /*0310*/ 	.short	0x0100
        /*0312*/ 	.byte	0x06
	.zero		1


	//   ....[4]....
        /*0314*/ 	.word	0x00000c00
        /*0318*/ 	.word	0x000000ff
        /*031c*/ 	.word	0x00038410
        /*0320*/ 	.short	0x0100
        /*0322*/ 	.byte	0x06
	.zero		1


	//   ....[5]....
        /*0324*/ 	.word	0x00000c10
        /*0328*/ 	.word	0x000000ff
        /*032c*/ 	.word	0x00038450
        /*0330*/ 	.short	0x0100
        /*0332*/ 	.byte	0x06
	.zero		1


	//   ....[6]....
        /*0334*/ 	.word	0x00000c20
        /*0338*/ 	.word	0x000000ff
        /*033c*/ 	.word	0x00038418
        /*0340*/ 	.short	0x0100
        /*0342*/ 	.byte	0x06
	.zero		1


	//   ....[7]....
        /*0344*/ 	.word	0x00000c30
        /*0348*/ 	.word	0x000000ff
        /*034c*/ 	.word	0x00038458
        /*0350*/ 	.short	0x0100
        /*0352*/ 	.byte	0x06
	.zero		1


	//   ....[8]....
        /*0354*/ 	.word	0x00000c40
        /*0358*/ 	.word	0x000000ff
        /*035c*/ 	.word	0x00038420
        /*0360*/ 	.short	0x0100
        /*0362*/ 	.byte	0x06
	.zero		1


	//   ....[9]....
        /*0364*/ 	.word	0x00000c50
        /*0368*/ 	.word	0x000000ff
        /*036c*/ 	.word	0x00038460
        /*0370*/ 	.short	0x0100
        /*0372*/ 	.byte	0x06
	.zero		1


	//   ....[10]....
        /*0374*/ 	.word	0x00000c60
        /*0378*/ 	.word	0x000000ff
        /*037c*/ 	.word	0x00038428
        /*0380*/ 	.short	0x0100
        /*0382*/ 	.byte	0x06
	.zero		1


	//   ....[11]....
        /*0384*/ 	.word	0x00000c70
        /*0388*/ 	.word	0x000000ff
        /*038c*/ 	.word	0x00038468
        /*0390*/ 	.short	0x0100
        /*0392*/ 	.byte	0x06
	.zero		1


	//   ....[12]....
        /*0394*/ 	.word	0x00000c80
        /*0398*/ 	.word	0x000000ff
        /*039c*/ 	.word	0x00038430
        /*03a0*/ 	.short	0x0100
        /*03a2*/ 	.byte	0x06
	.zero		1


	//   ....[13]....
        /*03a4*/ 	.word	0x00000c90
        /*03a8*/ 	.word	0x000000ff
        /*03ac*/ 	.word	0x00038470
        /*03b0*/ 	.short	0x0100
        /*03b2*/ 	.byte	0x06
	.zero		1


	//   ....[14]....
        /*03b4*/ 	.word	0x00000ca0
        /*03b8*/ 	.word	0x000000ff
        /*03bc*/ 	.word	0x00038438
        /*03c0*/ 	.short	0x0100
        /*03c2*/ 	.byte	0x06
	.zero		1


	//   ....[15]....
        /*03c4*/ 	.word	0x00000cb0
        /*03c8*/ 	.word	0x000000ff
        /*03cc*/ 	.word	0x00038478
        /*03d0*/ 	.short	0x0100
        /*03d2*/ 	.byte	0x06
	.zero		1


	//   ....[16]....
        /*03d4*/ 	.word	0x00000e40
        /*03d8*/ 	.word	0x000000ff
        /*03dc*/ 	.word	0x00038480
        /*03e0*/ 	.short	0x0100
        /*03e2*/ 	.byte	0x06
	.zero		1


	//   ....[17]....
        /*03e4*/ 	.word	0x00000e50
        /*03e8*/ 	.word	0x000000ff
        /*03ec*/ 	.word	0x000384a0
        /*03f0*/ 	.short	0x0100
        /*03f2*/ 	.byte	0x06
	.zero		1


	//   ....[18]....
        /*03f4*/ 	.word	0x00000e60
        /*03f8*/ 	.word	0x000000ff
        /*03fc*/ 	.word	0x00038488
        /*0400*/ 	.short	0x0100
        /*0402*/ 	.byte	0x06
	.zero		1


	//   ....[19]....
        /*0404*/ 	.word	0x00000e70
        /*0408*/ 	.word	0x000000ff
        /*040c*/ 	.word	0x000384a8
        /*0410*/ 	.short	0x0100
        /*0412*/ 	.byte	0x06
	.zero		1


	//   ....[20]....
        /*0414*/ 	.word	0x00000e80
        /*0418*/ 	.word	0x000000ff
        /*041c*/ 	.word	0x00038490
        /*0420*/ 	.short	0x0100
        /*0422*/ 	.byte	0x06
	.zero		1


	//   ....[21]....
        /*0424*/ 	.word	0x00000e90
        /*0428*/ 	.word	0x000000ff
        /*042c*/ 	.word	0x000384b0
        /*0430*/ 	.short	0x0100
        /*0432*/ 	.byte	0x06
	.zero		1


	//   ....[22]....
        /*0434*/ 	.word	0x00000ea0
        /*0438*/ 	.word	0x000000ff
        /*043c*/ 	.word	0x00038498
        /*0440*/ 	.short	0x0100
        /*0442*/ 	.byte	0x06
	.zero		1


	//   ....[23]....
        /*0444*/ 	.word	0x00000eb0
        /*0448*/ 	.word	0x000000ff
        /*044c*/ 	.word	0x000384b8
        /*0450*/ 	.short	0x0100
        /*0452*/ 	.byte	0x06
	.zero		1


	//   ....[24]....
        /*0454*/ 	.word	0x00001010
        /*0458*/ 	.word	0x000000ff
        /*045c*/ 	.word	0x000384c0
        /*0460*/ 	.short	0x0100
        /*0462*/ 	.byte	0x06
	.zero		1


	//   ....[25]....
        /*0464*/ 	.word	0x00001020
        /*0468*/ 	.word	0x000000ff
        /*046c*/ 	.word	0x000384e0
        /*0470*/ 	.short	0x0100
        /*0472*/ 	.byte	0x06
	.zero		1


	//   ....[26]....
        /*0474*/ 	.word	0x00001030
        /*0478*/ 	.word	0x000000ff
        /*047c*/ 	.word	0x000384c8
        /*0480*/ 	.short	0x0100
        /*0482*/ 	.byte	0x06
	.zero		1


	//   ....[27]....
        /*0484*/ 	.word	0x00001040
        /*0488*/ 	.word	0x000000ff
        /*048c*/ 	.word	0x000384e8
        /*0490*/ 	.short	0x0100
        /*0492*/ 	.byte	0x06
	.zero		1


	//   ....[28]....
        /*0494*/ 	.word	0x00001050
        /*0498*/ 	.word	0x000000ff
        /*049c*/ 	.word	0x000384d0
        /*04a0*/ 	.short	0x0100
        /*04a2*/ 	.byte	0x06
	.zero		1


	//   ....[29]....
        /*04a4*/ 	.word	0x00001060
        /*04a8*/ 	.word	0x000000ff
        /*04ac*/ 	.word	0x000384f0
        /*04b0*/ 	.short	0x0100
        /*04b2*/ 	.byte	0x06
	.zero		1


	//   ....[30]....
        /*04b4*/ 	.word	0x00001070
        /*04b8*/ 	.word	0x000000ff
        /*04bc*/ 	.word	0x000384d8
        /*04c0*/ 	.short	0x0100
        /*04c2*/ 	.byte	0x06
	.zero		1


	//   ....[31]....
        /*04c4*/ 	.word	0x00001080
        /*04c8*/ 	.word	0x000000ff
        /*04cc*/ 	.word	0x000384f8
        /*04d0*/ 	.short	0x0100
        /*04d2*/ 	.byte	0x06
	.zero		1


	//   ....[32]....
        /*04d4*/ 	.word	0x00001220
        /*04d8*/ 	.word	0x000000ff
        /*04dc*/ 	.word	0x00038500
        /*04e0*/ 	.short	0x0100
        /*04e2*/ 	.byte	0x06
	.zero		1


	//   ....[33]....
        /*04e4*/ 	.word	0x00001230
        /*04e8*/ 	.word	0x000000ff
        /*04ec*/ 	.word	0x00038508
        /*04f0*/ 	.short	0x0100
        /*04f2*/ 	.byte	0x06
	.zero		1


	//   ....[34]....
        /*04f4*/ 	.word	0x00003c20
        /*04f8*/ 	.word	0x000000ff
        /*04fc*/ 	.word	0x00038480
        /*0500*/ 	.short	0x010a
        /*0502*/ 	.byte	0x04
	.zero		1


	//   ....[35]....
        /*0504*/ 	.word	0x00003c60
        /*0508*/ 	.word	0x000000ff
        /*050c*/ 	.word	0x00038480
        /*0510*/ 	.short	0x010a
        /*0512*/ 	.byte	0x04
	.zero		1


	//   ....[36]....
        /*0514*/ 	.word	0x00004140
        /*0518*/ 	.word	0x000000ff
        /*051c*/ 	.word	0x00038480
        /*0520*/ 	.short	0x010a
        /*0522*/ 	.byte	0x04
	.zero		1


	//   ....[37]....
        /*0524*/ 	.word	0x00004180
        /*0528*/ 	.word	0x000000ff
        /*052c*/ 	.word	0x00038480
        /*0530*/ 	.short	0x010a
        /*0532*/ 	.byte	0x04
	.zero		1


	//   ....[38]....
        /*0534*/ 	.word	0x00004590
        /*0538*/ 	.word	0x000000ff
        /*053c*/ 	.word	0x00000000
        /*0540*/ 	.short	0x0101
        /*0542*/ 	.byte	0x04
	.zero		1


	//   ....[39]....
        /*0544*/ 	.word	0x00004740
        /*0548*/ 	.word	0x000000ff
        /*054c*/ 	.word	0x00000000
        /*0550*/ 	.short	0x0101
        /*0552*/ 	.byte	0x0a
	.zero		1


	//   ....[40]....
        /*0554*/ 	.word	0x00004dd0
        /*0558*/ 	.word	0x000000ff
        /*055c*/ 	.word	0x000384c0
        /*0560*/ 	.short	0x010a
        /*0562*/ 	.byte	0x2f
	.zero		1


	//   ....[41]....
        /*0564*/ 	.word	0x00005450
        /*0568*/ 	.word	0x000000ff
        /*056c*/ 	.word	0x00000000
        /*0570*/ 	.short	0x0101
        /*0572*/ 	.byte	0x04
	.zero		1


	//   ....[42]....
        /*0574*/ 	.word	0x00005480
        /*0578*/ 	.word	0x000000ff
        /*057c*/ 	.word	0x000384c8
        /*0580*/ 	.short	0x010a
        /*0582*/ 	.byte	0x2f
	.zero		1


	//   ....[43]....
        /*0584*/ 	.word	0x00005a20
        /*0588*/ 	.word	0x000000ff
        /*058c*/ 	.word	0x00000000
        /*0590*/ 	.short	0x0101
        /*0592*/ 	.byte	0x04
	.zero		1


	//   ....[44]....
        /*0594*/ 	.word	0x00005a50
        /*0598*/ 	.word	0x000000ff
        /*059c*/ 	.word	0x000384d0
        /*05a0*/ 	.short	0x010a
        /*05a2*/ 	.byte	0x2f
	.zero		1


	//   ....[45]....
        /*05a4*/ 	.word	0x00006020
        /*05a8*/ 	.word	0x000000ff
        /*05ac*/ 	.word	0x00000000
        /*05b0*/ 	.short	0x0101
        /*05b2*/ 	.byte	0x04
	.zero		1


	//   ....[46]....
        /*05b4*/ 	.word	0x00006050
        /*05b8*/ 	.word	0x000000ff
        /*05bc*/ 	.word	0x000384d8
        /*05c0*/ 	.short	0x010a
        /*05c2*/ 	.byte	0x2f
	.zero		1


	//   ....[47]....
        /*05c4*/ 	.word	0x00006620
        /*05c8*/ 	.word	0x000000ff
        /*05cc*/ 	.word	0x00000000
        /*05d0*/ 	.short	0x0101
        /*05d2*/ 	.byte	0x04
	.zero		1


	//   ....[48]....
        /*05d4*/ 	.word	0x00006670
        /*05d8*/ 	.word	0x000000ff
        /*05dc*/ 	.word	0x000384c0
        /*05e0*/ 	.short	0x010a
        /*05e2*/ 	.byte	0x2f
	.zero		1


	//   ....[49]....
        /*05e4*/ 	.word	0x00006c40
        /*05e8*/ 	.word	0x000000ff
        /*05ec*/ 	.word	0x00000000
        /*05f0*/ 	.short	0x0101
        /*05f2*/ 	.byte	0x04
	.zero		1


	//   ....[50]....
        /*05f4*/ 	.word	0x00006c70
        /*05f8*/ 	.word	0x000000ff
        /*05fc*/ 	.word	0x000384c8
        /*0600*/ 	.short	0x010a
        /*0602*/ 	.byte	0x2f
	.zero		1


	//   ....[51]....
        /*0604*/ 	.word	0x00007240
        /*0608*/ 	.word	0x000000ff
        /*060c*/ 	.word	0x00000000
        /*0610*/ 	.short	0x0101
        /*0612*/ 	.byte	0x04
	.zero		1


	//   ....[52]....
        /*0614*/ 	.word	0x00007270
        /*0618*/ 	.word	0x000000ff
        /*061c*/ 	.word	0x000384d0
        /*0620*/ 	.short	0x010a
        /*0622*/ 	.byte	0x2f
	.zero		1


	//   ....[53]....
        /*0624*/ 	.word	0x00007840
        /*0628*/ 	.word	0x000000ff
        /*062c*/ 	.word	0x00000000
        /*0630*/ 	.short	0x0101
        /*0632*/ 	.byte	0x04
	.zero		1


	//   ....[54]....
        /*0634*/ 	.word	0x00007870
        /*0638*/ 	.word	0x000000ff
        /*063c*/ 	.word	0x000384d8
        /*0640*/ 	.short	0x010a
        /*0642*/ 	.byte	0x2f
	.zero		1


	//   ....[55]....
        /*0644*/ 	.word	0x00007ec0
        /*0648*/ 	.word	0x000000ff
        /*064c*/ 	.word	0x00000000
        /*0650*/ 	.short	0x0101
        /*0652*/ 	.byte	0x05
	.zero		1


	//   ....[56]....
        /*0654*/ 	.word	0x00007f10
        /*0658*/ 	.word	0x000000ff
        /*065c*/ 	.word	0x00038400
        /*0660*/ 	.short	0x010a
        /*0662*/ 	.byte	0x04
	.zero		1


	//   ....[57]....
        /*0664*/ 	.word	0x00008020
        /*0668*/ 	.word	0x000000ff
        /*066c*/ 	.word	0x00000000
        /*0670*/ 	.short	0x0101
        /*0672*/ 	.byte	0x04
	.zero		1


	//   ....[58]....
        /*0674*/ 	.word	0x00008620
        /*0678*/ 	.word	0x000000ff
        /*067c*/ 	.word	0x00000000
        /*0680*/ 	.short	0x0101
        /*0682*/ 	.byte	0x2f
	.zero		1


	//   ....[59]....
        /*0684*/ 	.word	0x00008da0
        /*0688*/ 	.word	0x000000ff
        /*068c*/ 	.word	0x00038508
        /*0690*/ 	.short	0x010a
        /*0692*/ 	.byte	0x1f
	.zero		1


	//   ....[60]....
        /*0694*/ 	.word	0x00008ea0
        /*0698*/ 	.word	0x000000ff
        /*069c*/ 	.word	0x00038400
        /*06a0*/ 	.short	0x010a
        /*06a2*/ 	.byte	0x08
	.zero		1


	//   ....[61]....
        /*06a4*/ 	.word	0x00008fd0
        /*06a8*/ 	.word	0x000000ff
        /*06ac*/ 	.word	0x00000000
        /*06b0*/ 	.short	0x0101
        /*06b2*/ 	.byte	0x08
	.zero		1


	//   ....[62]....
        /*06b4*/ 	.word	0x000091c0
        /*06b8*/ 	.word	0x000000ff
        /*06bc*/ 	.word	0x000384e0
        /*06c0*/ 	.short	0x010a
        /*06c2*/ 	.byte	0x1f
	.zero		1


	//   ....[63]....
        /*06c4*/ 	.word	0x000092d0
        /*06c8*/ 	.word	0x000000ff
        /*06cc*/ 	.word	0x000384c0
        /*06d0*/ 	.short	0x010b
        /*06d2*/ 	.byte	0x1f
	.zero		1


	//   ....[64]....
        /*06d4*/ 	.word	0x00009330
        /*06d8*/ 	.word	0x000000ff
        /*06dc*/ 	.word	0x00000000
        /*06e0*/ 	.short	0x0101
        /*06e2*/ 	.byte	0x10
	.zero		1


	//   ....[65]....
        /*06e4*/ 	.word	0x00009360
        /*06e8*/ 	.word	0x000000ff
        /*06ec*/ 	.word	0x000384e8
        /*06f0*/ 	.short	0x010a
        /*06f2*/ 	.byte	0x1f
	.zero		1


	//   ....[66]....
        /*06f4*/ 	.word	0x00009490
        /*06f8*/ 	.word	0x000000ff
        /*06fc*/ 	.word	0x000384c8
        /*0700*/ 	.short	0x010b
        /*0702*/ 	.byte	0x1f
	.zero		1


	//   ....[67]....
        /*0704*/ 	.word	0x00009500
        /*0708*/ 	.word	0x000000ff
        /*070c*/ 	.word	0x00000000
        /*0710*/ 	.short	0x0101
        /*0712*/ 	.byte	0x24
	.zero		1


	//   ....[68]....
        /*0714*/ 	.word	0x00009530
        /*0718*/ 	.word	0x000000ff
        /*071c*/ 	.word	0x000384f0
        /*0720*/ 	.short	0x010a
        /*0722*/ 	.byte	0x1f
	.zero		1


	//   ....[69]....
        /*0724*/ 	.word	0x00009650
        /*0728*/ 	.word	0x000000ff
        /*072c*/ 	.word	0x000384d0
        /*0730*/ 	.short	0x010b
        /*0732*/ 	.byte	0x1f
	.zero		1


	//   ....[70]....
        /*0734*/ 	.word	0x000096b0
        /*0738*/ 	.word	0x000000ff
        /*073c*/ 	.word	0x00000000
        /*0740*/ 	.short	0x0101
        /*0742*/ 	.byte	0x23
	.zero		1


	//   ....[71]....
        /*0744*/ 	.word	0x000096e0
        /*0748*/ 	.word	0x000000ff
        /*074c*/ 	.word	0x000384f8
        /*0750*/ 	.short	0x010a
        /*0752*/ 	.byte	0x1f
	.zero		1


	//   ....[72]....
        /*0754*/ 	.word	0x00009800
        /*0758*/ 	.word	0x000000ff
        /*075c*/ 	.word	0x000384d8
        /*0760*/ 	.short	0x010b
        /*0762*/ 	.byte	0x1f
	.zero		1


	//   ....[73]....
        /*0764*/ 	.word	0x00009870
        /*0768*/ 	.word	0x000000ff
        /*076c*/ 	.word	0x00000000
        /*0770*/ 	.short	0x0101
        /*0772*/ 	.byte	0x25
	.zero		1


	//   ....[74]....
        /*0774*/ 	.word	0x000098b0
        /*0778*/ 	.word	0x000000ff
        /*077c*/ 	.word	0x000384e0
        /*0780*/ 	.short	0x010a
        /*0782*/ 	.byte	0x1f
	.zero		1


	//   ....[75]....
        /*0784*/ 	.word	0x000099c0
        /*0788*/ 	.word	0x000000ff
        /*078c*/ 	.word	0x000384c0
        /*0790*/ 	.short	0x010b
        /*0792*/ 	.byte	0x1f
	.zero		1


	//   ....[76]....
        /*0794*/ 	.word	0x00009a00
        /*0798*/ 	.word	0x000000ff
        /*079c*/ 	.word	0x00000000
        /*07a0*/ 	.short	0x0101
        /*07a2*/ 	.byte	0x10
	.zero		1


	//   ....[77]....
        /*07a4*/ 	.word	0x00009a30
        /*07a8*/ 	.word	0x000000ff
        /*07ac*/ 	.word	0x000384e8
        /*07b0*/ 	.short	0x010a
        /*07b2*/ 	.byte	0x1f
	.zero		1


	//   ....[78]....
        /*07b4*/ 	.word	0x00009b40
        /*07b8*/ 	.word	0x000000ff
        /*07bc*/ 	.word	0x000384c8
        /*07c0*/ 	.short	0x010b
        /*07c2*/ 	.byte	0x1f
	.zero		1


	//   ....[79]....
        /*07c4*/ 	.word	0x00009b80
        /*07c8*/ 	.word	0x000000ff
        /*07cc*/ 	.word	0x00000000
        /*07d0*/ 	.short	0x0101
        /*07d2*/ 	.byte	0x24
	.zero		1


	//   ....[80]....
        /*07d4*/ 	.word	0x00009bc0
        /*07d8*/ 	.word	0x000000ff
        /*07dc*/ 	.word	0x000384f0
        /*07e0*/ 	.short	0x010a
        /*07e2*/ 	.byte	0x1f
	.zero		1


	//   ....[81]....
        /*07e4*/ 	.word	0x00009cc0
        /*07e8*/ 	.word	0x000000ff
        /*07ec*/ 	.word	0x000384d0
        /*07f0*/ 	.short	0x010b
        /*07f2*/ 	.byte	0x1f
	.zero		1


	//   ....[82]....
        /*07f4*/ 	.word	0x00009d00
        /*07f8*/ 	.word	0x000000ff
        /*07fc*/ 	.word	0x00000000
        /*0800*/ 	.short	0x0101
        /*0802*/ 	.byte	0x23
	.zero		1


	//   ....[83]....
        /*0804*/ 	.word	0x00009d30
        /*0808*/ 	.word	0x000000ff
        /*080c*/ 	.word	0x000384f8
        /*0810*/ 	.short	0x010a
        /*0812*/ 	.byte	0x1f
	.zero		1


	//   ....[84]....
        /*0814*/ 	.word	0x00009e50
        /*0818*/ 	.word	0x000000ff
        /*081c*/ 	.word	0x000384d8
        /*0820*/ 	.short	0x010b
        /*0822*/ 	.byte	0x1f
	.zero		1


	//   ....[85]....
        /*0824*/ 	.word	0x00009ea0
        /*0828*/ 	.word	0x000000ff
        /*082c*/ 	.word	0x00000000
        /*0830*/ 	.short	0x0101
        /*0832*/ 	.byte	0x25
	.zero		1


	//   ....[86]....
        /*0834*/ 	.word	0x0000a3f0
        /*0838*/ 	.word	0x000000ff
        /*083c*/ 	.word	0x000384e0
        /*0840*/ 	.short	0x010a
        /*0842*/ 	.byte	0x1f
	.zero		1


	//   ....[87]....
        /*0844*/ 	.word	0x0000a430
        /*0848*/ 	.word	0x000000ff
        /*084c*/ 	.word	0x000384e8
        /*0850*/ 	.short	0x010a
        /*0852*/ 	.byte	0x1f
	.zero		1


	//   ....[88]....
        /*0854*/ 	.word	0x0000a470
        /*0858*/ 	.word	0x000000ff
        /*085c*/ 	.word	0x000384f0
        /*0860*/ 	.short	0x010a
        /*0862*/ 	.byte	0x1f
	.zero		1


	//   ....[89]....
        /*0864*/ 	.word	0x0000a4e0
        /*0868*/ 	.word	0x00000003
        /*086c*/ 	.word	0x000384f8
        /*0870*/ 	.short	0x010a
        /*0872*/ 	.byte	0x3f
	.zero		1


	//   ....[90]....
        /*0874*/ 	.word	0x0000b230
        /*0878*/ 	.word	0x00000008
        /*087c*/ 	.word	0x000384a0
        /*0880*/ 	.short	0x010a
        /*0882*/ 	.byte	0x3f
	.zero		1


	//   ....[91]....
        /*0884*/ 	.word	0x0000b4c0
        /*0888*/ 	.word	0x000000ff
        /*088c*/ 	.word	0x00038508
        /*0890*/ 	.short	0x0101
        /*0892*/ 	.byte	0x10
	.zero		1


	//   ....[92]....
        /*0894*/ 	.word	0x0000b5b0
        /*0898*/ 	.word	0x00000003
        /*089c*/ 	.word	0x00038400
        /*08a0*/ 	.short	0x010a
        /*08a2*/ 	.byte	0x3f
	.zero		1


	//   ....[93]....
        /*08a4*/ 	.word	0x0000b6f0
        /*08a8*/ 	.word	0x00000002
        /*08ac*/ 	.word	0x00000000
        /*08b0*/ 	.short	0x0101
        /*08b2*/ 	.byte	0x3f
	.zero		1


	//   ....[94]....
        /*08b4*/ 	.word	0x0000bf30
        /*08b8*/ 	.word	0x00000007
        /*08bc*/ 	.word	0x00000000
        /*08c0*/ 	.short	0x010a
        /*08c2*/ 	.byte	0x3f
	.zero		1


	//   ....[95]....
        /*08c4*/ 	.word	0x0000bfb0
        /*08c8*/ 	.word	0x00000009
        /*08cc*/ 	.word	0x00000000
        /*08d0*/ 	.short	0x010a
        /*08d2*/ 	.byte	0x3f
	.zero		1


	//   ....[96]....
        /*08d4*/ 	.word	0x0000c040
        /*08d8*/ 	.word	0x00000006
        /*08dc*/ 	.word	0x00000000
        /*08e0*/ 	.short	0x010a
        /*08e2*/ 	.byte	0x3f
	.zero		1


	//   ....[97]....
        /*08e4*/ 	.word	0x0000c0d0
        /*08e8*/ 	.word	0x00000003
        /*08ec*/ 	.word	0x00000000
        /*08f0*/ 	.short	0x010a
        /*08f2*/ 	.byte	0x3f
	.zero		1


	//   ....[98]....
        /*08f4*/ 	.word	0x0000dd50
        /*08f8*/ 	.word	0x00000011
        /*08fc*/ 	.word	0x00038440
        /*0900*/ 	.short	0x010a
        /*0902*/ 	.byte	0x3f
	.zero		1


	//   ....[99]....
        /*0904*/ 	.word	0x0000de70
        /*0908*/ 	.word	0x00000011
        /*090c*/ 	.word	0x00038400
        /*0910*/ 	.short	0x0101
        /*0912*/ 	.byte	0x3f
	.zero		1


	//   ....[100]....
        /*0914*/ 	.word	0x0000df40
        /*0918*/ 	.word	0x00000005
        /*091c*/ 	.word	0x00038440
        /*0920*/ 	.short	0x010a
        /*0922*/ 	.byte	0x3f
	.zero		1


	//   ....[101]....
        /*0924*/ 	.word	0x0000dff0
        /*0928*/ 	.word	0x00000007
        /*092c*/ 	.word	0x00038440
        /*0930*/ 	.short	0x010a
        /*0932*/ 	.byte	0x3f
	.zero		1


	//   ....[102]....
        /*0934*/ 	.word	0x0000e0a0
        /*0938*/ 	.word	0x00000007
        /*093c*/ 	.word	0x00038440
        /*0940*/ 	.short	0x010a
        /*0942*/ 	.byte	0x3f
	.zero		1


	//   ....[103]....
        /*0944*/ 	.word	0x0000e150
        /*0948*/ 	.word	0x00000007
        /*094c*/ 	.word	0x00038440
        /*0950*/ 	.short	0x010a
        /*0952*/ 	.byte	0x3f
	.zero		1


	//   ....[104]....
        /*0954*/ 	.word	0x0000e200
        /*0958*/ 	.word	0x00000007
        /*095c*/ 	.word	0x00038440
        /*0960*/ 	.short	0x010a
        /*0962*/ 	.byte	0x3f
	.zero		1


	//   ....[105]....
        /*0964*/ 	.word	0x0000e2b0
        /*0968*/ 	.word	0x00000007
        /*096c*/ 	.word	0x00038440
        /*0970*/ 	.short	0x010a
        /*0972*/ 	.byte	0x3f
	.zero		1


	//   ....[106]....
        /*0974*/ 	.word	0x0000e360
        /*0978*/ 	.word	0x00000007
        /*097c*/ 	.word	0x00038440
        /*0980*/ 	.short	0x010a
        /*0982*/ 	.byte	0x3f
	.zero		1


	//   ....[107]....
        /*0984*/ 	.word	0x0000e410
        /*0988*/ 	.word	0x00000003
        /*098c*/ 	.word	0x00038440
        /*0990*/ 	.short	0x010a
        /*0992*/ 	.byte	0x3f
	.zero		1


	//   ....[108]....
        /*0994*/ 	.word	0x0000e470
        /*0998*/ 	.word	0x00000003
        /*099c*/ 	.word	0x00038480
        /*09a0*/ 	.short	0x010a
        /*09a2*/ 	.byte	0x3f
	.zero		1


	//   ....[109]....
        /*09a4*/ 	.word	0x0000e4d0
        /*09a8*/ 	.word	0x00000006
        /*09ac*/ 	.word	0x00038480
        /*09b0*/ 	.short	0x010a
        /*09b2*/ 	.byte	0x3f
	.zero		1


	//   ....[110]....
        /*09b4*/ 	.word	0x0000e590
        /*09b8*/ 	.word	0x00000006
        /*09bc*/ 	.word	0x000384c0
        /*09c0*/ 	.short	0x010a
        /*09c2*/ 	.byte	0x3f
	.zero		1


	//   ....[111]....
        /*09c4*/ 	.word	0x0000e5f0
        /*09c8*/ 	.word	0x0000000e
        /*09cc*/ 	.word	0x000384c8
        /*09d0*/ 	.short	0x010a
        /*09d2*/ 	.byte	0x3f
	.zero		1


	//   ....[112]....
        /*09d4*/ 	.word	0x0000e650
        /*09d8*/ 	.word	0x0000000e
        /*09dc*/ 	.word	0x000384d0
        /*09e0*/ 	.short	0x010a
        /*09e2*/ 	.byte	0x3f
	.zero		1


	//   ....[113]....
        /*09e4*/ 	.word	0x0000e6b0
        /*09e8*/ 	.word	0x0000000e
        /*09ec*/ 	.word	0x000384d8
        /*09f0*/ 	.short	0x010a
        /*09f2*/ 	.byte	0x3f
	.zero		1


	//   ....[114]....
        /*09f4*/ 	.word	0x0000e710
        /*09f8*/ 	.word	0x0000000e
        /*09fc*/ 	.word	0x000384c0
        /*0a00*/ 	.short	0x010a
        /*0a02*/ 	.byte	0x3f
	.zero		1


	//   ....[115]....
        /*0a04*/ 	.word	0x0000e770
        /*0a08*/ 	.word	0x0000000e
        /*0a0c*/ 	.word	0x000384c8
        /*0a10*/ 	.short	0x010a
        /*0a12*/ 	.byte	0x3f
	.zero		1


	//   ....[116]....
        /*0a14*/ 	.word	0x0000e7d0
        /*0a18*/ 	.word	0x0000000e
        /*0a1c*/ 	.word	0x000384d0
        /*0a20*/ 	.short	0x010a
        /*0a22*/ 	.byte	0x3f
	.zero		1


	//   ....[117]....
        /*0a24*/ 	.word	0x0000e830
        /*0a28*/ 	.word	0x0000000e
        /*0a2c*/ 	.word	0x000384d8
        /*0a30*/ 	.short	0x010a
        /*0a32*/ 	.byte	0x3f
	.zero		1


	//   ....[118]....
        /*0a34*/ 	.word	0x0000e890
        /*0a38*/ 	.word	0x00000003
        /*0a3c*/ 	.word	0x00038400
        /*0a40*/ 	.short	0x010a
        /*0a42*/ 	.byte	0x3f
	.zero		1


	//   ....[119]....
        /*0a44*/ 	.word	0x0000e8f0
        /*0a48*/ 	.word	0x00000003
        /*0a4c*/ 	.word	0x00038508
        /*0a50*/ 	.short	0x010a
        /*0a52*/ 	.byte	0x3f
	.zero		1


	//   ....[120]....
        /*0a54*/ 	.word	0x0000e950
        /*0a58*/ 	.word	0x00000003
        /*0a5c*/ 	.word	0x00038400
        /*0a60*/ 	.short	0x010a
        /*0a62*/ 	.byte	0x3f
	.zero		1


	//   ....[121]....
        /*0a64*/ 	.word	0x0000e9b0
        /*0a68*/ 	.word	0x00000003
        /*0a6c*/ 	.word	0x000384e0
        /*0a70*/ 	.short	0x010a
        /*0a72*/ 	.byte	0x3f
	.zero		1


	//   ....[122]....
        /*0a74*/ 	.word	0x0000ea10
        /*0a78*/ 	.word	0x00000003
        /*0a7c*/ 	.word	0x000384e8
        /*0a80*/ 	.short	0x010a
        /*0a82*/ 	.byte	0x3f
	.zero		1


	//   ....[123]....
        /*0a84*/ 	.word	0x0000ea70
        /*0a88*/ 	.word	0x00000003
        /*0a8c*/ 	.word	0x000384f0
        /*0a90*/ 	.short	0x010a
        /*0a92*/ 	.byte	0x3f
	.zero		1


	//   ....[124]....
        /*0a94*/ 	.word	0x0000ead0
        /*0a98*/ 	.word	0x00000003
        /*0a9c*/ 	.word	0x000384f8
        /*0aa0*/ 	.short	0x010a
        /*0aa2*/ 	.byte	0x3f
	.zero		1


	//   ....[125]....
        /*0aa4*/ 	.word	0x0000eb30
        /*0aa8*/ 	.word	0x00000003
        /*0aac*/ 	.word	0x000384e0
        /*0ab0*/ 	.short	0x010a
        /*0ab2*/ 	.byte	0x3f
	.zero		1


	//   ....[126]....
        /*0ab4*/ 	.word	0x0000eb90
        /*0ab8*/ 	.word	0x00000003
        /*0abc*/ 	.word	0x000384e8
        /*0ac0*/ 	.short	0x010a
        /*0ac2*/ 	.byte	0x3f
	.zero		1


	//   ....[127]....
        /*0ac4*/ 	.word	0x0000ebf0
        /*0ac8*/ 	.word	0x00000003
        /*0acc*/ 	.word	0x000384f0
        /*0ad0*/ 	.short	0x010a
        /*0ad2*/ 	.byte	0x3f
	.zero		1


	//   ....[128]....
        /*0ad4*/ 	.word	0x0000ec50
        /*0ad8*/ 	.word	0x00000003
        /*0adc*/ 	.word	0x000384f8
        /*0ae0*/ 	.short	0x010a
        /*0ae2*/ 	.byte	0x3f
	.zero		1


	//   ....[129]....
        /*0ae4*/ 	.word	0x0000ecb0
        /*0ae8*/ 	.word	0x00000003
        /*0aec*/ 	.word	0x000384e0
        /*0af0*/ 	.short	0x010a
        /*0af2*/ 	.byte	0x3f
	.zero		1


	//   ....[130]....
        /*0af4*/ 	.word	0x0000ed10
        /*0af8*/ 	.word	0x00000003
        /*0afc*/ 	.word	0x000384e8
        /*0b00*/ 	.short	0x010a
        /*0b02*/ 	.byte	0x3f
	.zero		1


	//   ....[131]....
        /*0b04*/ 	.word	0x0000ed70
        /*0b08*/ 	.word	0x00000003
        /*0b0c*/ 	.word	0x000384f0
        /*0b10*/ 	.short	0x010a
        /*0b12*/ 	.byte	0x3f
	.zero		1


	//   ....[132]....
        /*0b14*/ 	.word	0x0000ee40
        /*0b18*/ 	.word	0x00000008
        /*0b1c*/ 	.word	0x000384a0
        /*0b20*/ 	.short	0x010a
        /*0b22*/ 	.byte	0x3f
	.zero		1


	//   ....[133]....
        /*0b24*/ 	.word	0x0000ee90
        /*0b28*/ 	.word	0x00000003
        /*0b2c*/ 	.word	0x00038400
        /*0b30*/ 	.short	0x010a
        /*0b32*/ 	.byte	0x3f
	.zero		1


	//   ....[134]....
        /*0b34*/ 	.word	0x0000f0a0
        /*0b38*/ 	.word	0x00000007
        /*0b3c*/ 	.word	0x00000000
        /*0b40*/ 	.short	0x010a
        /*0b42*/ 	.byte	0x3f
	.zero		1


	//   ....[135]....
        /*0b44*/ 	.word	0x0000f0f0
        /*0b48*/ 	.word	0x00000009
        /*0b4c*/ 	.word	0x00000000
        /*0b50*/ 	.short	0x010a
        /*0b52*/ 	.byte	0x3f
	.zero		1


	//   ....[136]....
        /*0b54*/ 	.word	0x0000f140
        /*0b58*/ 	.word	0x00000006
        /*0b5c*/ 	.word	0x00000000
        /*0b60*/ 	.short	0x010a
        /*0b62*/ 	.byte	0x3f
	.zero		1


	//   ....[137]....
        /*0b64*/ 	.word	0x0000f190
        /*0b68*/ 	.word	0x00000011
        /*0b6c*/ 	.word	0x00038440
        /*0b70*/ 	.short	0x010a
        /*0b72*/ 	.byte	0x3f
	.zero		1


	//   ....[138]....
        /*0b74*/ 	.word	0x0000f1e0
        /*0b78*/ 	.word	0x00000005
        /*0b7c*/ 	.word	0x00038440
        /*0b80*/ 	.short	0x010a
        /*0b82*/ 	.byte	0x3f
	.zero		1


	//   ....[139]....
        /*0b84*/ 	.word	0x0000f230
        /*0b88*/ 	.word	0x00000007
        /*0b8c*/ 	.word	0x00038440
        /*0b90*/ 	.short	0x010a
        /*0b92*/ 	.byte	0x3f
	.zero		1


	//   ....[140]....
        /*0b94*/ 	.word	0x0000f280
        /*0b98*/ 	.word	0x00000007
        /*0b9c*/ 	.word	0x00038440
        /*0ba0*/ 	.short	0x010a
        /*0ba2*/ 	.byte	0x3f
	.zero		1


	//   ....[141]....
        /*0ba4*/ 	.word	0x0000f2d0
        /*0ba8*/ 	.word	0x00000007
        /*0bac*/ 	.word	0x00038440
        /*0bb0*/ 	.short	0x010a
        /*0bb2*/ 	.byte	0x3f
	.zero		1


	//   ....[142]....
        /*0bb4*/ 	.word	0x0000f320
        /*0bb8*/ 	.word	0x00000007
        /*0bbc*/ 	.word	0x00038440
        /*0bc0*/ 	.short	0x010a
        /*0bc2*/ 	.byte	0x3f
	.zero		1


	//   ....[143]....
        /*0bc4*/ 	.word	0x0000f370
        /*0bc8*/ 	.word	0x00000007
        /*0bcc*/ 	.word	0x00038440
        /*0bd0*/ 	.short	0x010a
        /*0bd2*/ 	.byte	0x3f
	.zero		1


	//   ....[144]....
        /*0bd4*/ 	.word	0x0000f3c0
        /*0bd8*/ 	.word	0x00000007
        /*0bdc*/ 	.word	0x00038440
        /*0be0*/ 	.short	0x010a
        /*0be2*/ 	.byte	0x3f
	.zero		1


	//----- nvinfo : EIATTR_NUM_MBARRIERS
	.align		4
.L_37:
        /*0be4*/ 	.byte	0x03, 0x38
        /*0be6*/ 	.short	0x0022


	//----- nvinfo : EIATTR_EXIT_INSTR_OFFSETS
	.align		4
        /*0be8*/ 	.byte	0x04, 0x1c
        /*0bea*/ 	.short	(.L_39 - .L_38)


	//   ....[0]....
.L_38:
        /*0bec*/ 	.word	0x00002ab0


	//   ....[1]....
        /*0bf0*/ 	.word	0x00002b70


	//   ....[2]....
        /*0bf4*/ 	.word	0x00008630


	//   ....[3]....
        /*0bf8*/ 	.word	0x000086d0


	//   ....[4]....
        /*0bfc*/ 	.word	0x0000a530


	//   ....[5]....
        /*0c00*/ 	.word	0x0000c120


	//   ....[6]....
        /*0c04*/ 	.word	0x0000e440


	//----- nvinfo : EIATTR_MAX_THREADS
	.align		4
.L_39:
        /*0c08*/ 	.byte	0x04, 0x05
        /*0c0a*/ 	.short	(.L_41 - .L_40)
.L_40:
        /*0c0c*/ 	.word	0x00000180
        /*0c10*/ 	.word	0x00000001
        /*0c14*/ 	.word	0x00000001


	//----- nvinfo : EIATTR_CRS_STACK_SIZE
	.align		4
.L_41:
        /*0c18*/ 	.byte	0x04, 0x1e
        /*0c1a*/ 	.short	(.L_43 - .L_42)
.L_42:
        /*0c1c*/ 	.word	0x00000000


	//----- nvinfo : EIATTR_CBANK_PARAM_SIZE
	.align		4
.L_43:
        /*0c20*/ 	.byte	0x03, 0x19
        /*0c22*/ 	.short	0x0770


	//----- nvinfo : EIATTR_PARAM_CBANK
	.align		4
        /*0c24*/ 	.byte	0x04, 0x0a
        /*0c26*/ 	.short	(.L_45 - .L_44)
	.align		4
.L_44:
        /*0c28*/ 	.word	index@(.nv.constant0._ZN7cutlass13device_kernelINS_4gemm6kernel13GemmUniversalINS1_17GroupProblemShapeIN4cute5tupleIJiiiEEEEENS1_10collective13CollectiveMmaINS1_39MainloopSm90ArrayTmaGmmaWarpSpecializedILi4ENS6_IJNS5_1CILi1EEESD_SD_EEENS1_43KernelPtrArrayTmaWarpSpecializedCooperativeEEENS6_IJNSC_ILi256EEENSC_ILi128EEENSC_ILi64EEEEEENS_6half_tEPNS6_IJlSD_NSC_ILi0EEEEEESL_SO_NS5_8TiledMMAINS5_8MMA_AtomIJNS5_4SM904GMMA26MMA_64x128x16_F32F16F16_SSILNSS_5MajorE0ELSU_0ELNSS_7ScaleInE1ELSV_1EEEEEENS5_6LayoutINS6_IJNSC_ILi2EEESD_SD_EEENS6_IJSD_SM_SM_EEEEENS6_IJNS5_10UnderscoreES13_S13_EEEEENS5_13SM90_TMA_LOADENS5_14ComposedLayoutINS5_7SwizzleILi3ELi4ELi3EEENS5_18smem_ptr_flag_bitsILi16EEENSY_INS6_IJNSC_ILi8EEESJ_EEENS6_IJSJ_SD_EEEEEEEvNS5_8identityES16_S1G_vS1H_EENS_8epilogue10collective18CollectiveEpilogueINS1J_30Sm90PtrArrayTmaWarpSpecializedILi4ELi2ELi16ELb1ELb0ELi2EEEJSK_NS6_IJSI_NSC_ILi32EEEEEESL_PNS6_IJSD_lSM_EEESL_S1R_NS1J_6fusion15FusionCallbacksIS1N_NS1S_17LinearCombinationISL_fSL_fLNS_15FloatRoundStyleE2EEESK_S1P_JEEES16_NS17_IS19_S1B_NSY_INS6_IJSJ_S1C_EEENS6_IJSD_SJ_EEEEEEENS5_17SM75_U16x8_LDSM_TENS5_14SM90_TMA_STOREES21_NS5_17SM90_U16x8_STSM_TENS5_9Copy_AtomIJNS5_17SM90_U32x4_STSM_NESL_EEEvEEEvvEEEEvNT_6ParamsE)
        /*0c2c*/ 	.short	0x0210
        /*0c2e*/ 	.short	0x0770


	//----- nvinfo : EIATTR_SW_WAR
	.align		4
.L_45:
        /*0c30*/ 	.byte	0x04, 0x36
        /*0c32*/ 	.short	(.L_47 - .L_46)
.L_46:
        /*0c34*/ 	.word	0x00000008
.L_47:


//--------------------- .nv.callgraph             --------------------------
	.section	.nv.callgraph,"",@"SHT_CUDA_CALLGRAPH"
	.align	4
	.sectionentsize	8
	.align		4
        /*0000*/ 	.word	0x00000000
	.align		4
        /*0004*/ 	.word	0xffffffff
	.align		4
        /*0008*/ 	.word	index@(_ZN7cutlass13device_kernelINS_4gemm6kernel13GemmUniversalINS1_17GroupProblemShapeIN4cute5tupleIJiiiEEEEENS1_10collective13CollectiveMmaINS1_39MainloopSm90ArrayTmaGmmaWarpSpecializedILi4ENS6_IJNS5_1CILi1EEESD_SD_EEENS1_43KernelPtrArrayTmaWarpSpecializedCooperativeEEENS6_IJNSC_ILi256EEENSC_ILi128EEENSC_ILi64EEEEEENS_6half_tEPNS6_IJlSD_NSC_ILi0EEEEEESL_SO_NS5_8TiledMMAINS5_8MMA_AtomIJNS5_4SM904GMMA26MMA_64x128x16_F32F16F16_SSILNSS_5MajorE0ELSU_0ELNSS_7ScaleInE1ELSV_1EEEEEENS5_6LayoutINS6_IJNSC_ILi2EEESD_SD_EEENS6_IJSD_SM_SM_EEEEENS6_IJNS5_10UnderscoreES13_S13_EEEEENS5_13SM90_TMA_LOADENS5_14ComposedLayoutINS5_7SwizzleILi3ELi4ELi3EEENS5_18smem_ptr_flag_bitsILi16EEENSY_INS6_IJNSC_ILi8EEESJ_EEENS6_IJSJ_SD_EEEEEEEvNS5_8identityES16_S1G_vS1H_EENS_8epilogue10collective18CollectiveEpilogueINS1J_30Sm90PtrArrayTmaWarpSpecializedILi4ELi2ELi16ELb1ELb0ELi2EEEJSK_NS6_IJSI_NSC_ILi32EEEEEESL_PNS6_IJSD_lSM_EEESL_S1R_NS1J_6fusion15FusionCallbacksIS1N_NS1S_17LinearCombinationISL_fSL_fLNS_15FloatRoundStyleE2EEESK_S1P_JEEES16_NS17_IS19_S1B_NSY_INS6_IJSJ_S1C_EEENS6_IJSD_SJ_EEEEEEENS5_17SM75_U16x8_LDSM_TENS5_14SM90_TMA_STOREES21_NS5_17SM90_U16x8_STSM_TENS5_9Copy_AtomIJNS5_17SM90_U32x4_STSM_NESL_EEEvEEEvvEEEEvNT_6ParamsE)
	.align		4
        /*000c*/ 	.word	index@(__assertfail)
	.align		4
        /*0010*/ 	.word	0x00000000
	.align		4
        /*0014*/ 	.word	0xfffffffe
	.align		4
        /*0018*/ 	.word	0x00000000
	.align		4
        /*001c*/ 	.word	0xfffffffd
	.align		4
        /*0020*/ 	.word	0x00000000
	.align		4
        /*0024*/ 	.word	0xfffffffc


//--------------------- .nv.constant4             --------------------------
	.section	.nv.constant4,"a",@progbits
	.align	8
	.align		8
.nv.constant4:
        /*0000*/ 	.dword	__assertfail
	.align		8
        /*0008*/ 	.dword	__unnamed_1
	.align		8
        /*0010*/ 	.dword	_ZN39_INTERNAL_b9b4992c_4_k_cu_fbc1289a_27974cuda3std3__45__cpo5beginE
	.align		8
        /*0018*/ 	.dword	_ZN39_INTERNAL_b9b4992c_4_k_cu_fbc1289a_27974cuda3std3__45__cpo3endE
	.align		8
        /*0020*/ 	.dword	_ZN39_INTERNAL_b9b4992c_4_k_cu_fbc1289a_27974cuda3std3__45__cpo6cbeginE
	.align		8
        /*0028*/ 	.dword	_ZN39_INTERNAL_b9b4992c_4_k_cu_fbc1289a_27974cuda3std3__45__cpo4cendE
	.align		8
        /*0030*/ 	.dword	_ZN39_INTERNAL_b9b4992c_4_k_cu_fbc1289a_27974cuda3std3__441_GLOBAL__N__b9b4992c_4_k_cu_fbc1289a_27976ignoreE
	.align		8
        /*0038*/ 	.dword	_ZN39_INTERNAL_b9b4992c_4_k_cu_fbc1289a_27974cuda3std3__419piecewise_constructE
	.align		8
        /*0040*/ 	.dword	_ZN39_INTERNAL_b9b4992c_4_k_cu_fbc1289a_27974cuda3std3__48in_placeE
	.align		8
        /*0048*/ 	.dword	_ZN39_INTERNAL_b9b4992c_4_k_cu_fbc1289a_27974cuda3std6ranges3__45__cpo4swapE
	.align		8
        /*0050*/ 	.dword	_ZN39_INTERNAL_b9b4992c_4_k_cu_fbc1289a_27974cuda3std6ranges3__45__cpo9iter_moveE
	.align		8
        /*0058*/ 	.dword	_ZN39_INTERNAL_b9b4992c_4_k_cu_fbc1289a_27974cute7productE
	.align		8
        /*0060*/ 	.dword	_ZN39_INTERNAL_b9b4992c_4_k_cu_fbc1289a_27974cute1_E
	.align		8
        /*0068*/ 	.dword	$str$24
	.align		8
        /*0070*/ 	.dword	$str$25


//--------------------- .text._ZN7cutlass13device_kernelINS_4gemm6kernel13GemmUniversalINS1_17GroupProblemShapeIN4cute5tupleIJiiiEEEEENS1_10collective13CollectiveMmaINS1_39MainloopSm90ArrayTmaGmmaWarpSpecializedILi4ENS6_IJNS5_1CILi1EEESD_SD_EEENS1_43KernelPtrArrayTmaWarpSpecializedCooperativeEEENS6_IJNSC_ILi256EEENSC_ILi128EEENSC_ILi64EEEEEENS_6half_tEPNS6_IJlSD_NSC_ILi0EEEEEESL_SO_NS5_8TiledMMAINS5_8MMA_AtomIJNS5_4SM904GMMA26MMA_64x128x16_F32F16F16_SSILNSS_5MajorE0ELSU_0ELNSS_7ScaleInE1ELSV_1EEEEEENS5_6LayoutINS6_IJNSC_ILi2EEESD_SD_EEENS6_IJSD_SM_SM_EEEEENS6_IJNS5_10UnderscoreES13_S13_EEEEENS5_13SM90_TMA_LOADENS5_14ComposedLayoutINS5_7SwizzleILi3ELi4ELi3EEENS5_18smem_ptr_flag_bitsILi16EEENSY_INS6_IJNSC_ILi8EEESJ_EEENS6_IJSJ_SD_EEEEEEEvNS5_8identityES16_S1G_vS1H_EENS_8epilogue10collective18CollectiveEpilogueINS1J_30Sm90PtrArrayTmaWarpSpecializedILi4ELi2ELi16ELb1ELb0ELi2EEEJSK_NS6_IJSI_NSC_ILi32EEEEEESL_PNS6_IJSD_lSM_EEESL_S1R_NS1J_6fusion15FusionCallbacksIS1N_NS1S_17LinearCombinationISL_fSL_fLNS_15FloatRoundStyleE2EEESK_S1P_JEEES16_NS17_IS19_S1B_NSY_INS6_IJSJ_S1C_EEENS6_IJSD_SJ_EEEEEEENS5_17SM75_U16x8_LDSM_TENS5_14SM90_TMA_STOREES21_NS5_17SM90_U16x8_STSM_TENS5_9Copy_AtomIJNS5_17SM90_U32x4_STSM_NESL_EEEvEEEvvEEEEvNT_6ParamsE --------------------------
	.section	.text._ZN7cutlass13device_kernelINS_4gemm6kernel13GemmUniversalINS1_17GroupProblemShapeIN4cute5tupleIJiiiEEEEENS1_10collective13CollectiveMmaINS1_39MainloopSm90ArrayTmaGmmaWarpSpecializedILi4ENS6_IJNS5_1CILi1EEESD_SD_EEENS1_43KernelPtrArrayTmaWarpSpecializedCooperativeEEENS6_IJNSC_ILi256EEENSC_ILi128EEENSC_ILi64EEEEEENS_6half_tEPNS6_IJlSD_NSC_ILi0EEEEEESL_SO_NS5_8TiledMMAINS5_8MMA_AtomIJNS5_4SM904GMMA26MMA_64x128x16_F32F16F16_SSILNSS_5MajorE0ELSU_0ELNSS_7ScaleInE1ELSV_1EEEEEENS5_6LayoutINS6_IJNSC_ILi2EEESD_SD_EEENS6_IJSD_SM_SM_EEEEENS6_IJNS5_10UnderscoreES13_S13_EEEEENS5_13SM90_TMA_LOADENS5_14ComposedLayoutINS5_7SwizzleILi3ELi4ELi3EEENS5_18smem_ptr_flag_bitsILi16EEENSY_INS6_IJNSC_ILi8EEESJ_EEENS6_IJSJ_SD_EEEEEEEvNS5_8identityES16_S1G_vS1H_EENS_8epilogue10collective18CollectiveEpilogueINS1J_30Sm90PtrArrayTmaWarpSpecializedILi4ELi2ELi16ELb1ELb0ELi2EEEJSK_NS6_IJSI_NSC_ILi32EEEEEESL_PNS6_IJSD_lSM_EEESL_S1R_NS1J_6fusion15FusionCallbacksIS1N_NS1S_17LinearCombinationISL_fSL_fLNS_15FloatRoundStyleE2EEESK_S1P_JEEES16_NS17_IS19_S1B_NSY_INS6_IJSJ_S1C_EEENS6_IJSD_SJ_EEEEEEENS5_17SM75_U16x8_LDSM_TENS5_14SM90_TMA_STOREES21_NS5_17SM90_U16x8_STSM_TENS5_9Copy_AtomIJNS5_17SM90_U32x4_STSM_NESL_EEEvEEEvvEEEEvNT_6ParamsE,"ax",@progbits
	.align	128
.text._ZN7cutlass13device_kernelINS_4gemm6kernel13GemmUniversalINS1_17GroupProblemShapeIN4cute5tupleIJiiiEEEEENS1_10collective13CollectiveMmaINS1_39MainloopSm90ArrayTmaGmmaWarpSpecializedILi4ENS6_IJNS5_1CILi1EEESD_SD_EEENS1_43KernelPtrArrayTmaWarpSpecializedCooperativeEEENS6_IJNSC_ILi256EEENSC_ILi128EEENSC_ILi64EEEEEENS_6half_tEPNS6_IJlSD_NSC_ILi0EEEEEESL_SO_NS5_8TiledMMAINS5_8MMA_AtomIJNS5_4SM904GMMA26MMA_64x128x16_F32F16F16_SSILNSS_5MajorE0ELSU_0ELNSS_7ScaleInE1ELSV_1EEEEEENS5_6LayoutINS6_IJNSC_ILi2EEESD_SD_EEENS6_IJSD_SM_SM_EEEEENS6_IJNS5_10UnderscoreES13_S13_EEEEENS5_13SM90_TMA_LOADENS5_14ComposedLayoutINS5_7SwizzleILi3ELi4ELi3EEENS5_18smem_ptr_flag_bitsILi16EEENSY_INS6_IJNSC_ILi8EEESJ_EEENS6_IJSJ_SD_EEEEEEEvNS5_8identityES16_S1G_vS1H_EENS_8epilogue10collective18CollectiveEpilogueINS1J_30Sm90PtrArrayTmaWarpSpecializedILi4ELi2ELi16ELb1ELb0ELi2EEEJSK_NS6_IJSI_NSC_ILi32EEEEEESL_PNS6_IJSD_lSM_EEESL_S1R_NS1J_6fusion15FusionCallbacksIS1N_NS1S_17LinearCombinationISL_fSL_fLNS_15FloatRoundStyleE2EEESK_S1P_JEEES16_NS17_IS19_S1B_NSY_INS6_IJSJ_S1C_EEENS6_IJSD_SJ_EEEEEEENS5_17SM75_U16x8_LDSM_TENS5_14SM90_TMA_STOREES21_NS5_17SM90_U16x8_STSM_TENS5_9Copy_AtomIJNS5_17SM90_U32x4_STSM_NESL_EEEvEEEvvEEEEvNT_6ParamsE:
        .type           _ZN7cutlass13device_kernelINS_4gemm6kernel13GemmUniversalINS1_17GroupProblemShapeIN4cute5tupleIJiiiEEEEENS1_10collective13CollectiveMmaINS1_39MainloopSm90ArrayTmaGmmaWarpSpecializedILi4ENS6_IJNS5_1CILi1EEESD_SD_EEENS1_43KernelPtrArrayTmaWarpSpecializedCooperativeEEENS6_IJNSC_ILi256EEENSC_ILi128EEENSC_ILi64EEEEEENS_6half_tEPNS6_IJlSD_NSC_ILi0EEEEEESL_SO_NS5_8TiledMMAINS5_8MMA_AtomIJNS5_4SM904GMMA26MMA_64x128x16_F32F16F16_SSILNSS_5MajorE0ELSU_0ELNSS_7ScaleInE1ELSV_1EEEEEENS5_6LayoutINS6_IJNSC_ILi2EEESD_SD_EEENS6_IJSD_SM_SM_EEEEENS6_IJNS5_10UnderscoreES13_S13_EEEEENS5_13SM90_TMA_LOADENS5_14ComposedLayoutINS5_7SwizzleILi3ELi4ELi3EEENS5_18smem_ptr_flag_bitsILi16EEENSY_INS6_IJNSC_ILi8EEESJ_EEENS6_IJSJ_SD_EEEEEEEvNS5_8identityES16_S1G_vS1H_EENS_8epilogue10collective18CollectiveEpilogueINS1J_30Sm90PtrArrayTmaWarpSpecializedILi4ELi2ELi16ELb1ELb0ELi2EEEJSK_NS6_IJSI_NSC_ILi32EEEEEESL_PNS6_IJSD_lSM_EEESL_S1R_NS1J_6fusion15FusionCallbacksIS1N_NS1S_17LinearCombinationISL_fSL_fLNS_15FloatRoundStyleE2EEESK_S1P_JEEES16_NS17_IS19_S1B_NSY_INS6_IJSJ_S1C_EEENS6_IJSD_SJ_EEEEEEENS5_17SM75_U16x8_LDSM_TENS5_14SM90_TMA_STOREES21_NS5_17SM90_U16x8_STSM_TENS5_9Copy_AtomIJNS5_17SM90_U32x4_STSM_NESL_EEEvEEEvvEEEEvNT_6ParamsE,@function
        .size           _ZN7cutlass13device_kernelINS_4gemm6kernel13GemmUniversalINS1_17GroupProblemShapeIN4cute5tupleIJiiiEEEEENS1_10collective13CollectiveMmaINS1_39MainloopSm90ArrayTmaGmmaWarpSpecializedILi4ENS6_IJNS5_1CILi1EEESD_SD_EEENS1_43KernelPtrArrayTmaWarpSpecializedCooperativeEEENS6_IJNSC_ILi256EEENSC_ILi128EEENSC_ILi64EEEEEENS_6half_tEPNS6_IJlSD_NSC_ILi0EEEEEESL_SO_NS5_8TiledMMAINS5_8MMA_AtomIJNS5_4SM904GMMA26MMA_64x128x16_F32F16F16_SSILNSS_5MajorE0ELSU_0ELNSS_7ScaleInE1ELSV_1EEEEEENS5_6LayoutINS6_IJNSC_ILi2EEESD_SD_EEENS6_IJSD_SM_SM_EEEEENS6_IJNS5_10UnderscoreES13_S13_EEEEENS5_13SM90_TMA_LOADENS5_14ComposedLayoutINS5_7SwizzleILi3ELi4ELi3EEENS5_18smem_ptr_flag_bitsILi16EEENSY_INS6_IJNSC_ILi8EEESJ_EEENS6_IJSJ_SD_EEEEEEEvNS5_8identityES16_S1G_vS1H_EENS_8epilogue10collective18CollectiveEpilogueINS1J_30Sm90PtrArrayTmaWarpSpecializedILi4ELi2ELi16ELb1ELb0ELi2EEEJSK_NS6_IJSI_NSC_ILi32EEEEEESL_PNS6_IJSD_lSM_EEESL_S1R_NS1J_6fusion15FusionCallbacksIS1N_NS1S_17LinearCombinationISL_fSL_fLNS_15FloatRoundStyleE2EEESK_S1P_JEEES16_NS17_IS19_S1B_NSY_INS6_IJSJ_S1C_EEENS6_IJSD_SJ_EEEEEEENS5_17SM75_U16x8_LDSM_TENS5_14SM90_TMA_STOREES21_NS5_17SM90_U16x8_STSM_TENS5_9Copy_AtomIJNS5_17SM90_U32x4_STSM_NESL_EEEvEEEvvEEEEvNT_6ParamsE,(.L_x_315 - _ZN7cutlass13device_kernelINS_4gemm6kernel13GemmUniversalINS1_17GroupProblemShapeIN4cute5tupleIJiiiEEEEENS1_10collective13CollectiveMmaINS1_39MainloopSm90ArrayTmaGmmaWarpSpecializedILi4ENS6_IJNS5_1CILi1EEESD_SD_EEENS1_43KernelPtrArrayTmaWarpSpecializedCooperativeEEENS6_IJNSC_ILi256EEENSC_ILi128EEENSC_ILi64EEEEEENS_6half_tEPNS6_IJlSD_NSC_ILi0EEEEEESL_SO_NS5_8TiledMMAINS5_8MMA_AtomIJNS5_4SM904GMMA26MMA_64x128x16_F32F16F16_SSILNSS_5MajorE0ELSU_0ELNSS_7ScaleInE1ELSV_1EEEEEENS5_6LayoutINS6_IJNSC_ILi2EEESD_SD_EEENS6_IJSD_SM_SM_EEEEENS6_IJNS5_10UnderscoreES13_S13_EEEEENS5_13SM90_TMA_LOADENS5_14ComposedLayoutINS5_7SwizzleILi3ELi4ELi3EEENS5_18smem_ptr_flag_bitsILi16EEENSY_INS6_IJNSC_ILi8EEESJ_EEENS6_IJSJ_SD_EEEEEEEvNS5_8identityES16_S1G_vS1H_EENS_8epilogue10collective18CollectiveEpilogueINS1J_30Sm90PtrArrayTmaWarpSpecializedILi4ELi2ELi16ELb1ELb0ELi2EEEJSK_NS6_IJSI_NSC_ILi32EEEEEESL_PNS6_IJSD_lSM_EEESL_S1R_NS1J_6fusion15FusionCallbacksIS1N_NS1S_17LinearCombinationISL_fSL_fLNS_15FloatRoundStyleE2EEESK_S1P_JEEES16_NS17_IS19_S1B_NSY_INS6_IJSJ_S1C_EEENS6_IJSD_SJ_EEEEEEENS5_17SM75_U16x8_LDSM_TENS5_14SM90_TMA_STOREES21_NS5_17SM90_U16x8_STSM_TENS5_9Copy_AtomIJNS5_17SM90_U32x4_STSM_NESL_EEEvEEEvvEEEEvNT_6ParamsE)
        .other          _ZN7cutlass13device_kernelINS_4gemm6kernel13GemmUniversalINS1_17GroupProblemShapeIN4cute5tupleIJiiiEEEEENS1_10collective13CollectiveMmaINS1_39MainloopSm90ArrayTmaGmmaWarpSpecializedILi4ENS6_IJNS5_1CILi1EEESD_SD_EEENS1_43KernelPtrArrayTmaWarpSpecializedCooperativeEEENS6_IJNSC_ILi256EEENSC_ILi128EEENSC_ILi64EEEEEENS_6half_tEPNS6_IJlSD_NSC_ILi0EEEEEESL_SO_NS5_8TiledMMAINS5_8MMA_AtomIJNS5_4SM904GMMA26MMA_64x128x16_F32F16F16_SSILNSS_5MajorE0ELSU_0ELNSS_7ScaleInE1ELSV_1EEEEEENS5_6LayoutINS6_IJNSC_ILi2EEESD_SD_EEENS6_IJSD_SM_SM_EEEEENS6_IJNS5_10UnderscoreES13_S13_EEEEENS5_13SM90_TMA_LOADENS5_14ComposedLayoutINS5_7SwizzleILi3ELi4ELi3EEENS5_18smem_ptr_flag_bitsILi16EEENSY_INS6_IJNSC_ILi8EEESJ_EEENS6_IJSJ_SD_EEEEEEEvNS5_8identityES16_S1G_vS1H_EENS_8epilogue10collective18CollectiveEpilogueINS1J_30Sm90PtrArrayTmaWarpSpecializedILi4ELi2ELi16ELb1ELb0ELi2EEEJSK_NS6_IJSI_NSC_ILi32EEEEEESL_PNS6_IJSD_lSM_EEESL_S1R_NS1J_6fusion15FusionCallbacksIS1N_NS1S_17LinearCombinationISL_fSL_fLNS_15FloatRoundStyleE2EEESK_S1P_JEEES16_NS17_IS19_S1B_NSY_INS6_IJSJ_S1C_EEENS6_IJSD_SJ_EEEEEEENS5_17SM75_U16x8_LDSM_TENS5_14SM90_TMA_STOREES21_NS5_17SM90_U16x8_STSM_TENS5_9Copy_AtomIJNS5_17SM90_U32x4_STSM_NESL_EEEvEEEvvEEEEvNT_6ParamsE,@"STO_CUDA_ENTRY STV_DEFAULT"
_ZN7cutlass13device_kernelINS_4gemm6kernel13GemmUniversalINS1_17GroupProblemShapeIN4cute5tupleIJiiiEEEEENS1_10collective13CollectiveMmaINS1_39MainloopSm90ArrayTmaGmmaWarpSpecializedILi4ENS6_IJNS5_1CILi1EEESD_SD_EEENS1_43KernelPtrArrayTmaWarpSpecializedCooperativeEEENS6_IJNSC_ILi256EEENSC_ILi128EEENSC_ILi64EEEEEENS_6half_tEPNS6_IJlSD_NSC_ILi0EEEEEESL_SO_NS5_8TiledMMAINS5_8MMA_AtomIJNS5_4SM904GMMA26MMA_64x128x16_F32F16F16_SSILNSS_5MajorE0ELSU_0ELNSS_7ScaleInE1ELSV_1EEEEEENS5_6LayoutINS6_IJNSC_ILi2EEESD_SD_EEENS6_IJSD_SM_SM_EEEEENS6_IJNS5_10UnderscoreES13_S13_EEEEENS5_13SM90_TMA_LOADENS5_14ComposedLayoutINS5_7SwizzleILi3ELi4ELi3EEENS5_18smem_ptr_flag_bitsILi16EEENSY_INS6_IJNSC_ILi8EEESJ_EEENS6_IJSJ_SD_EEEEEEEvNS5_8identityES16_S1G_vS1H_EENS_8epilogue10collective18CollectiveEpilogueINS1J_30Sm90PtrArrayTmaWarpSpecializedILi4ELi2ELi16ELb1ELb0ELi2EEEJSK_NS6_IJSI_NSC_ILi32EEEEEESL_PNS6_IJSD_lSM_EEESL_S1R_NS1J_6fusion15FusionCallbacksIS1N_NS1S_17LinearCombinationISL_fSL_fLNS_15FloatRoundStyleE2EEESK_S1P_JEEES16_NS17_IS19_S1B_NSY_INS6_IJSJ_S1C_EEENS6_IJSD_SJ_EEEEEEENS5_17SM75_U16x8_LDSM_TENS5_14SM90_TMA_STOREES21_NS5_17SM90_U16x8_STSM_TENS5_9Copy_AtomIJNS5_17SM90_U32x4_STSM_NESL_EEEvEEEvvEEEEvNT_6ParamsE:
[----:B------:R-:W1:Y:S08]  /*0000*/  LDC R1, c[0x0][0x28] ;  /* 0x00000a00ff017b82 */ /* 0x000e700000000800 */
[----:B------:R-:W2:Y:S01]  /*0010*/  LDC.64 R6, c[0x0][0x918] ;  /* 0x00024600ff067b82 */ /* 0x000ea20000000a00 */
[----:B------:R-:W-:Y:S01]  /*0020*/  ULDC.64 UR58, c[0x0][0x208] ;  /* 0x00008200003a7ab9 */ /* 0x000fe20000000a00 */
[----:B------:R-:W3:Y:S01]  /*0030*/  S2R R33, SR_TID.X ;  /* 0x0000000000217919 */ /* 0x000ee20000002100 */
[----:B------:R-:W-:Y:S01]  /*0040*/  ULDC UR4, c[0x0][0x910] ;  /* 0x0002440000047ab9 */ /* 0x000fe20000000800 */
[----:B------:R-:W-:Y:S01]  /*0050*/  ULDC.64 UR20, c[0x0][0x8d0] ;  /* 0x0002340000147ab9 */ /* 0x000fe20000000a00 */
[----:B------:R-:W-:Y:S01]  /*0060*/  ULDC.64 UR14, c[0x0][0x8c8] ;  /* 0x00023200000e7ab9 */ /* 0x000fe20000000a00 */
[----:B------:R-:W-:Y:S01]  /*0070*/  ULDC UR5, c[0x0][0x908] ;  /* 0x0002420000057ab9 */ /* 0x000fe20000000800 */
[----:B------:R-:W-:Y:S01]  /*0080*/  CS2R R8, SRZ ;  /* 0x0000000000087805 */ /* 0x000fe2000001ff00 */
[----:B------:R-:W-:Y:S01]  /*0090*/  S2UR UR40, SR_CTAID.X ;  /* 0x00000000002879c3 */ /* 0x000fe20000002500 */
[----:B------:R-:W-:Y:S01]  /*00a0*/  ULDC.64 UR22, c[0x0][0x8e8] ;  /* 0x00023a0000167ab9 */ /* 0x000fe20000000a00 */
[----:B------:R-:W-:Y:S01]  /*00b0*/  ULDC.64 UR16, c[0x0][0x8e0] ;  /* 0x0002380000107ab9 */ /* 0x000fe20000000a00 */
[----:B--2---:R-:W2:Y:S01]  /*00c0*/  LDG.E R2, desc[UR58][R6.64] ;  /* 0x0000003a06027981 */ /* 0x004ea2000c1e1900 */
[----:B------:R-:W-:-:S03]  /*00d0*/  IMAD.U32 R3, RZ, RZ, UR4 ;  /* 0x00000004ff037e24 */ /* 0x000fc6000f8e00ff */
[----:B------:R-:W4:Y:S01]  /*00e0*/  LDG.E R0, desc[UR58][R6.64+0x4] ;  /* 0x0000043a06007981 */ /* 0x000f22000c1e1900 */
[----:B---3--:R-:W-:-:S04]  /*00f0*/  LOP3.LUT R34, R33, 0x1f, RZ, 0xc0, !PT ;  /* 0x0000001f21227812 */ /* 0x008fc800078ec0ff */
[----:B------:R-:W-:Y:S01]  /*0100*/  ISETP.GE.AND P0, PT, R34, R3, PT ;  /* 0x000000032200720c */ /* 0x000fe20003f06270 */
[----:B------:R-:W3:Y:S01]  /*0110*/  S2UR UR4, SR_CTAID.Y ;  /* 0x00000000000479c3 */ /* 0x000ee20000002600 */
[----:B------:R-:W-:-:S04]  /*0120*/  UISETP.NE.U32.AND UP0, UPT, UR20, URZ, UPT ;  /* 0x0000003f1400728c */ /* 0x000fc8000bf05070 */
[----:B------:R-:W-:-:S07]  /*0130*/  UISETP.NE.AND.EX UP0, UPT, UR21, URZ, UPT, UP0 ;  /* 0x0000003f1500728c */ /* 0x000fce000bf05300 */
[----:B------:R-:W1:Y:S01]  /*0140*/  @!P0 LDC.64 R4, c[0x0][0x918] ;  /* 0x00024600ff048b82 */ /* 0x000e620000000a00 */
[----:B------:R-:W-:-:S03]  /*0150*/  UISETP.NE.AND UP3, UPT, UR5, 0x1, UPT ;  /* 0x000000010500788c */ /* 0x000fc6000bf65270 */
[----:B------:R-:W-:-:S08]  /*0160*/  @UP0 ULDC UR8, c[0x0][0x8dc] ;  /* 0x0002370000080ab9 */ /* 0x000fd00000000800 */
[----:B------:R-:W-:Y:S01]  /*0170*/  @UP3 ULDC UR12, c[0x0][0x10] ;  /* 0x00000400000c3ab9 */ /* 0x000fe20000000800 */
[----:B------:R-:W-:Y:S02]  /*0180*/  @UP3 UMOV UR5, URZ ;  /* 0x0000003f00053c82 */ /* 0x000fe40008000000 */
[----:B---3--:R-:W-:Y:S01]  /*0190*/  @UP3 UIMAD.WIDE.U32 UR12, UR40, UR12, UR4 ;  /* 0x0000000c280c32a5 */ /* 0x008fe2000f8e0004 */
[----:B------:R-:W-:Y:S01]  /*01a0*/  @UP3 UMOV UR9, URZ ;  /* 0x0000003f00093c82 */ /* 0x000fe20008000000 */
[----:B-1----:R-:W-:Y:S02]  /*01b0*/  @!P0 IMAD.WIDE.U32 R4, R34, 0xc, R4 ;  /* 0x0000000c22048825 */ /* 0x002fe400078e0004 */
[----:B------:R-:W-:-:S03]  /*01c0*/  @UP3 UIADD3 UR9, UR13, UR9, URZ ;  /* 0x000000090d093290 */ /* 0x000fc6000fffe03f */
[----:B------:R-:W-:Y:S01]  /*01d0*/  @UP3 UMOV UR10, UR12 ;  /* 0x0000000c000a3c82 */ /* 0x000fe20008000000 */
[----:B------:R1:W5:Y:S04]  /*01e0*/  @!P0 LDG.E R8, desc[UR58][R4.64] ;  /* 0x0000003a04088981 */ /* 0x000368000c1e1900 */
[----:B------:R1:W5:Y:S01]  /*01f0*/  @!P0 LDG.E R9, desc[UR58][R4.64+0x4] ;  /* 0x0000043a04098981 */ /* 0x000362000c1e1900 */
[----:B------:R-:W-:Y:S01]  /*0200*/  ISETP.NE.U32.AND P0, PT, RZ, UR22, PT ;  /* 0x00000016ff007c0c */ /* 0x000fe2000bf05070 */
[----:B------:R-:W-:Y:S01]  /*0210*/  @!UP3 ULDC UR5, c[0x0][0xc] ;  /* 0x000003000005bab9 */ /* 0x000fe20000000800 */
[----:B------:R-:W-:Y:S02]  /*0220*/  UMOV UR41, URZ ;  /* 0x0000003f00297c82 */ /* 0x000fe40008000000 */
[----:B------:R-:W-:Y:S01]  /*0230*/  ISETP.NE.AND.EX P0, PT, RZ, UR23, PT, P0 ;  /* 0x00000017ff007c0c */ /* 0x000fe2000bf05300 */
[----:B------:R-:W-:-:S07]  /*0240*/  @!UP3 UIMAD.WIDE.U32 UR4, UR5, UR4, UR40 ;  /* 0x000000040504b2a5 */ /* 0x000fce000f8e0028 */
[----:B------:R-:W-:Y:S01]  /*0250*/  @!UP3 UMOV UR9, UR5 ;  /* 0x000000050009bc82 */ /* 0x000fe20008000000 */
[----:B------:R-:W-:Y:S01]  /*0260*/  @!UP3 UMOV UR10, UR4 ;  /* 0x00000004000abc82 */ /* 0x000fe20008000000 */
[----:B--2---:R-:W-:-:S13]  /*0270*/  R2UR UR11, R2 ;  /* 0x00000000020b72ca */ /* 0x004fda00000e0000 */
[----:B------:R-:W-:-:S04]  /*0280*/  UIADD3 UR6, UP1, UR11, UR14, URZ ;  /* 0x0000000e0b067290 */ /* 0x000fc8000ff3e03f */
[----:B------:R-:W-:Y:S02]  /*0290*/  ULEA.HI.X.SX32 UR11, UR11, UR15, 0x1, UP1 ;  /* 0x0000000f0b0b7291 */ /* 0x000fe400088f0e3f */
[----:B------:R-:W-:Y:S01]  /*02a0*/  UIADD3 UR6, UP1, UR6, -0x1, URZ ;  /* 0xffffffff06067890 */ /* 0x000fe2000ff3e03f */
[----:B----4-:R-:W-:-:S03]  /*02b0*/  R2UR UR24, R0 ;  /* 0x00000000001872ca */ /* 0x010fc600000e0000 */
[----:B------:R-:W-:Y:S02]  /*02c0*/  UIADD3.X UR11, UR11, -0x1, URZ, UP1, !UPT ;  /* 0xffffffff0b0b7890 */ /* 0x000fe40008ffe43f */
[----:B------:R-:W-:-:S04]  /*02d0*/  @UP0 UIADD3 UR8, UP1, UR6, UR8, URZ ;  /* 0x0000000806080290 */ /* 0x000fc8000ff3e03f */
[----:B------:R-:W-:-:S04]  /*02e0*/  @UP0 UIADD3.X UR26, URZ, UR11, URZ, UP1, !UPT ;  /* 0x0000000b3f1a0290 */ /* 0x000fc80008ffe43f */
[----:B------:R-:W-:Y:S02]  /*02f0*/  @UP0 UIMAD.WIDE.U32 UR18, UR26, UR20, URZ ;  /* 0x000000141a1202a5 */ /* 0x000fe4000f8e003f */
[----:B------:R-:W-:Y:S02]  /*0300*/  @UP0 UIMAD.WIDE.U32 UR12, UR8, UR20, URZ ;  /* 0x00000014080c02a5 */ /* 0x000fe4000f8e003f */
[----:B------:R-:W-:Y:S02]  /*0310*/  @UP0 UIMAD.WIDE.U32 UR18, UP1, UR8, UR21, UR18 ;  /* 0x00000015081202a5 */ /* 0x000fe4000f820012 */
[----:B------:R-:W-:Y:S02]  /*0320*/  UIADD3 UR7, UP2, UR24, UR16, URZ ;  /* 0x0000001018077290 */ /* 0x000fe4000ff5e03f */
[----:B------:R-:W-:Y:S02]  /*0330*/  @UP0 UIADD3.X UR25, URZ, URZ, URZ, UP1, !UPT ;  /* 0x0000003f3f190290 */ /* 0x000fe40008ffe43f */
[----:B------:R-:W-:-:S02]  /*0340*/  @UP0 UIADD3 URZ, UP1, UR13, UR18, URZ ;  /* 0x000000120d3f0290 */ /* 0x000fc4000ff3e03f */
[----:B------:R-:W-:-:S03]  /*0350*/  ULEA.HI.X.SX32 UR8, UR24, UR17, 0x1, UP2 ;  /* 0x0000001118087291 */ /* 0x000fc600090f0e3f */
[----:B------:R-:W-:Y:S02]  /*0360*/  @UP0 UMOV UR24, UR19 ;  /* 0x0000001300180c82 */ /* 0x000fe40008000000 */
[----:B------:R-:W-:Y:S02]  /*0370*/  @UP0 UIMAD.WIDE.U32.X UR12, UR26, UR21, UR24, UP1 ;  /* 0x000000151a0c02a5 */ /* 0x000fe400088e0418 */
[----:B------:R-:W-:-:S04]  /*0380*/  UIADD3 UR19, UP1, UR7, -0x1, URZ ;  /* 0xffffffff07137890 */ /* 0x000fc8000ff3e03f */
[----:B------:R-:W-:Y:S01]  /*0390*/  UIADD3.X UR5, UR8, -0x1, URZ, UP1, !UPT ;  /* 0xffffffff08057890 */ /* 0x000fe20008ffe43f */
[----:B------:R-:W-:Y:S01]  /*03a0*/  @UP0 UMOV UR6, UR12 ;  /* 0x0000000c00060c82 */ /* 0x000fe20008000000 */
[----:B------:R-:W-:Y:S01]  /*03b0*/  @UP0 UMOV UR11, UR13 ;  /* 0x0000000d000b0c82 */ /* 0x000fe20008000000 */
[----:B-1----:R-:W-:Y:S09]  /*03c0*/  @!P0 BRA `(.L_x_0) ;  /* 0x00000000002c8947 */ /* 0x002ff20003800000 */
[----:B------:R-:W-:Y:S02]  /*03d0*/  ULDC UR7, c[0x0][0x8f4] ;  /* 0x00023d0000077ab9 */ /* 0x000fe40000000800 */
[----:B------:R-:W-:-:S04]  /*03e0*/  UIADD3 UR7, UP1, UR19, UR7, URZ ;  /* 0x0000000713077290 */ /* 0x000fc8000ff3e03f */
[----:B------:R-:W-:-:S04]  /*03f0*/  UIADD3.X UR8, URZ, UR5, URZ, UP1, !UPT ;  /* 0x000000053f087290 */ /* 0x000fc80008ffe43f */
[----:B------:R-:W-:-:S04]  /*0400*/  UIMAD.WIDE.U32 UR4, UR8, UR22, URZ ;  /* 0x00000016080472a5 */ /* 0x000fc8000f8e003f */
[----:B------:R-:W-:Y:S02]  /*0410*/  UIMAD.WIDE.U32 UR12, UP1, UR7, UR23, UR4 ;  /* 0x00000017070c72a5 */ /* 0x000fe4000f820004 */
[----:B------:R-:W-:Y:S02]  /*0420*/  UIMAD.WIDE.U32 UR4, UR7, UR22, URZ ;  /* 0x00000016070472a5 */ /* 0x000fe4000f8e003f */
[----:B------:R-:W-:Y:S02]  /*0430*/  UIADD3.X UR19, URZ, URZ, URZ, UP1, !UPT ;  /* 0x0000003f3f137290 */ /* 0x000fe40008ffe43f */
[----:B------:R-:W-:Y:S01]  /*0440*/  UIADD3 URZ, UP1, UR5, UR12, URZ ;  /* 0x0000000c053f7290 */ /* 0x000fe2000ff3e03f */
[----:B------:R-:W-:-:S03]  /*0450*/  UMOV UR18, UR13 ;  /* 0x0000000d00127c82 */ /* 0x000fc60008000000 */
[----:B------:R-:W-:-:S07]  /*0460*/  UIMAD.WIDE.U32.X UR4, UR8, UR23, UR18, UP1 ;  /* 0x00000017080472a5 */ /* 0x000fce00088e0412 */
[----:B------:R-:W-:-:S05]  /*0470*/  UMOV UR19, UR4 ;  /* 0x0000000400137c82 */ /* 0x000fca0008000000 */
.L_x_0:
[----:B------:R-:W-:Y:S01]  /*0480*/  ULDC UR8, c[0x0][0x934] ;  /* 0x00024d0000087ab9 */ /* 0x000fe20000000800 */
[----:B------:R-:W-:Y:S01]  /*0490*/  ULDC UR7, c[0x0][0x904] ;  /* 0x0002410000077ab9 */ /* 0x000fe20000000800 */
[----:B------:R-:W-:Y:S01]  /*04a0*/  ULDC UR4, c[0x0][0x938] ;  /* 0x00024e0000047ab9 */ /* 0x000fe20000000800 */
[----:B------:R-:W-:Y:S01]  /*04b0*/  USHF.L.U32 UR8, UR8, UR7, URZ ;  /* 0x0000000708087299 */ /* 0x000fe2000800063f */
[----:B------:R-:W-:Y:S01]  /*04c0*/  SHF.R.U32.HI R13, RZ, 0x5, R33 ;  /* 0x00000005ff0d7819 */ /* 0x000fe20000011621 */
[----:B------:R-:W-:Y:S01]  /*04d0*/  USHF.L.U32 UR7, UR4, UR7, URZ ;  /* 0x0000000704077299 */ /* 0x000fe2000800063f */
[----:B------:R-:W-:Y:S01]  /*04e0*/  ULDC UR18, c[0x0][0x8d8] ;  /* 0x0002360000127ab9 */ /* 0x000fe20000000800 */
[----:B------:R-:W-:Y:S02]  /*04f0*/  ULDC UR28, c[0x0][0x8f0] ;  /* 0x00023c00001c7ab9 */ /* 0x000fe40000000800 */
[----:B------:R-:W-:Y:S01]  /*0500*/  IMAD.U32 R10, RZ, RZ, UR8 ;  /* 0x00000008ff0a7e24 */ /* 0x000fe2000f8e00ff */
[----:B------:R-:W-:Y:S01]  /*0510*/  USHF.R.U64 UR11, UR6, UR18, UR11 ;  /* 0x00000012060b7299 */ /* 0x000fe2000800120b */
[----:B------:R-:W-:Y:S01]  /*0520*/  IMAD.U32 R11, RZ, RZ, UR7 ;  /* 0x00000007ff0b7e24 */ /* 0x000fe2000f8e00ff */
[----:B------:R-:W-:-:S02]  /*0530*/  USHF.R.U64 UR6, UR19, UR28, UR5 ;  /* 0x0000001c13067299 */ /* 0x000fc40008001205 */
[----:B------:R-:W-:Y:S01]  /*0540*/  IABS R0, R10 ;  /* 0x0000000a00007213 */ /* 0x000fe20000000000 */
[----:B------:R-:W-:Y:S01]  /*0550*/  UIADD3 UR11, UR11, -0x1, UR8 ;  /* 0xffffffff0b0b7890 */ /* 0x000fe2000fffe008 */
[----:B------:R-:W-:Y:S01]  /*0560*/  IABS R2, R11 ;  /* 0x0000000b00027213 */ /* 0x000fe20000000000 */
[----:B------:R-:W-:Y:S01]  /*0570*/  UIADD3 UR6, UR6, -0x1, UR7 ;  /* 0xffffffff06067890 */ /* 0x000fe2000fffe007 */
[----:B------:R-:W-:Y:S01]  /*0580*/  R2UR UR27, R0 ;  /* 0x00000000001b72ca */ /* 0x000fe200000e0000 */
[----:B------:R-:W-:Y:S01]  /*0590*/  UMOV UR4, URZ ;  /* 0x0000003f00047c82 */ /* 0x000fe20008000000 */
[----:B------:R-:W-:Y:S01]  /*05a0*/  UISETP.GE.AND UP5, UPT, UR11, URZ, UPT ;  /* 0x0000003f0b00728c */ /* 0x000fe2000bfa6270 */
[----:B------:R-:W-:Y:S01]  /*05b0*/  IMAD.MOV.U32 R0, RZ, RZ, R2 ;  /* 0x000000ffff007224 */ /* 0x000fe200078e0002 */
[----:B------:R-:W-:Y:S01]  /*05c0*/  UISETP.NE.AND UP4, UPT, UR8, URZ, UPT ;  /* 0x0000003f0800728c */ /* 0x000fe2000bf85270 */
[----:B------:R-:W-:-:S03]  /*05d0*/  UMOV UR54, 0x1 ;  /* 0x0000000100367882 */ /* 0x000fc60000000000 */
[----:B------:R-:W-:-:S05]  /*05e0*/  R2UR UR26, R0 ;  /* 0x00000000001a72ca */ /* 0x000fca00000e0000 */
[----:B------:R-:W1:Y:S08]  /*05f0*/  I2F.RP R0, UR27 ;  /* 0x0000001b00007d06 */ /* 0x000e700008209400 */
[----:B------:R-:W2:Y:S08]  /*0600*/  I2F.RP R4, UR26 ;  /* 0x0000001a00047d06 */ /* 0x000eb00008209400 */
[----:B-1----:R-:W1:Y:S08]  /*0610*/  MUFU.RCP R0, R0 ;  /* 0x0000000000007308 */ /* 0x002e700000001000 */
[----:B--2---:R-:W2:Y:S01]  /*0620*/  MUFU.RCP R4, R4 ;  /* 0x0000000400047308 */ /* 0x004ea20000001000 */
[----:B-1----:R-:W-:-:S02]  /*0630*/  VIADD R2, R0, 0xffffffe ;  /* 0x0ffffffe00027836 */ /* 0x002fc40000000000 */
[----:B------:R-:W-:-:S05]  /*0640*/  IMAD.U32 R0, RZ, RZ, UR11 ;  /* 0x0000000bff007e24 */ /* 0x000fca000f8e00ff */
[----:B------:R-:W1:Y:S01]  /*0650*/  F2I.FTZ.U32.TRUNC.NTZ R2, R2 ;  /* 0x0000000200027305 */ /* 0x000e62000021f000 */
[----:B------:R-:W-:Y:S01]  /*0660*/  IABS R0, R0 ;  /* 0x0000000000007213 */ /* 0x000fe20000000000 */
[----:B--2---:R-:W-:Y:S01]  /*0670*/  VIADD R5, R4, 0xffffffe ;  /* 0x0ffffffe04057836 */ /* 0x004fe20000000000 */
[----:B------:R-:W-:Y:S02]  /*0680*/  IABS R4, R10 ;  /* 0x0000000a00047213 */ /* 0x000fe40000000000 */
[----:B------:R-:W-:-:S03]  /*0690*/  R2UR UR31, R0 ;  /* 0x00000000001f72ca */ /* 0x000fc600000e0000 */
[----:B------:R-:W2:Y:S01]  /*06a0*/  F2I.FTZ.U32.TRUNC.NTZ R5, R5 ;  /* 0x0000000500057305 */ /* 0x000ea2000021f000 */
[----:B------:R-:W-:Y:S01]  /*06b0*/  IMAD.MOV R4, RZ, RZ, -R4 ;  /* 0x000000ffff047224 */ /* 0x000fe200078e0a04 */
[----:B-1----:R-:W-:Y:S01]  /*06c0*/  R2UR UR5, R2 ;  /* 0x00000000020572ca */ /* 0x002fe200000e0000 */
[----:B------:R-:W-:Y:S01]  /*06d0*/  IMAD.U32 R2, RZ, RZ, UR6 ;  /* 0x00000006ff027e24 */ /* 0x000fe2000f8e00ff */
[----:B--2---:R-:W-:-:S04]  /*06e0*/  R2UR UR13, R5 ;  /* 0x00000000050d72ca */ /* 0x004fc800000e0000 */
[----:B------:R-:W-:Y:S01]  /*06f0*/  IABS R5, R2 ;  /* 0x0000000200057213 */ /* 0x000fe20000000000 */
[----:B------:R-:W-:Y:S01]  /*0700*/  IMAD.MOV.U32 R2, RZ, RZ, R4 ;  /* 0x000000ffff027224 */ /* 0x000fe200078e0004 */
[----:B------:R-:W-:-:S05]  /*0710*/  IABS R4, R11 ;  /* 0x0000000b00047213 */ /* 0x000fca0000000000 */
[----:B------:R-:W-:Y:S01]  /*0720*/  UIADD3 UR12, URZ, -UR5, URZ ;  /* 0x800000053f0c7290 */ /* 0x000fe2000fffe03f */
[----:B------:R-:W-:Y:S01]  /*0730*/  IMAD.MOV.U32 R0, RZ, RZ, R5 ;  /* 0x000000ffff007224 */ /* 0x000fe200078e0005 */
[----:B------:R-:W-:Y:S02]  /*0740*/  IADD3 R4, RZ, -R4, RZ ;  /* 0x80000004ff047210 */ /* 0x000fe40007ffe0ff */
[----:B------:R-:W-:Y:S01]  /*0750*/  UIMAD UR12, UR12, UR27, URZ ;  /* 0x0000001b0c0c72a4 */ /* 0x000fe2000f8e023f */
[----:B------:R-:W-:Y:S02]  /*0760*/  R2UR UR29, R2 ;  /* 0x00000000021d72ca */ /* 0x000fe400000e0000 */
[----:B------:R-:W-:Y:S01]  /*0770*/  R2UR UR32, R0 ;  /* 0x00000000002072ca */ /* 0x000fe200000e0000 */
[----:B------:R-:W-:Y:S01]  /*0780*/  UIADD3 UR24, URZ, -UR13, URZ ;  /* 0x8000000d3f187290 */ /* 0x000fe2000fffe03f */
[----:B------:R-:W-:Y:S01]  /*0790*/  IMAD.MOV.U32 R0, RZ, RZ, R4 ;  /* 0x000000ffff007224 */ /* 0x000fe200078e0004 */
[----:B------:R-:W-:Y:S01]  /*07a0*/  UIMAD.WIDE.U32 UR4, UR5, UR12, UR4 ;  /* 0x0000000c050472a5 */ /* 0x000fe2000f8e0004 */
[----:B------:R-:W1:Y:S01]  /*07b0*/  SHFL.IDX PT, R2, R13, RZ, 0x1f ;  /* 0x00001fff0d027589 */ /* 0x000e6200000e0000 */
[----:B------:R-:W-:Y:S01]  /*07c0*/  UIMAD UR24, UR24, UR26, URZ ;  /* 0x0000001a181872a4 */ /* 0x000fe2000f8e023f */
[----:B------:R-:W-:Y:S01]  /*07d0*/  UMOV UR12, URZ ;  /* 0x0000003f000c7c82 */ /* 0x000fe20008000000 */
[----:B------:R-:W-:-:S02]  /*07e0*/  R2UR UR30, R0 ;  /* 0x00000000001e72ca */ /* 0x000fc400000e0000 */
[----:B------:R-:W-:Y:S01]  /*07f0*/  UIMAD.WIDE.U32 UR24, UR13, UR24, UR12 ;  /* 0x000000180d1872a5 */ /* 0x000fe2000f8e000c */
[----:B------:R-:W-:Y:S02]  /*0800*/  SHF.R.U32.HI R0, RZ, 0x7, R33 ;  /* 0x00000007ff007819 */ /* 0x000fe40000011621 */
[----:B------:R-:W-:Y:S02]  /*0810*/  UMOV UR13, UR5 ;  /* 0x00000005000d7c82 */ /* 0x000fe40008000000 */
[----:B------:R-:W-:Y:S02]  /*0820*/  UIMAD.WIDE.U32 UR4, UR13, UR31, URZ ;  /* 0x0000001f0d0472a5 */ /* 0x000fe4000f8e003f */
[----:B------:R-:W-:Y:S01]  /*0830*/  UMOV UR19, UR25 ;  /* 0x0000001900137c82 */ /* 0x000fe20008000000 */
[----:B------:R-:W2:Y:S01]  /*0840*/  SHFL.IDX PT, R0, R0, RZ, 0x1f ;  /* 0x00001fff00007589 */ /* 0x000ea200000e0000 */
[----:B------:R-:W-:Y:S02]  /*0850*/  UIMAD UR5, UR5, UR29, UR31 ;  /* 0x0000001d050572a4 */ /* 0x000fe4000f8e021f */
[----:B------:R-:W-:-:S02]  /*0860*/  UIMAD.WIDE.U32 UR24, UR19, UR32, URZ ;  /* 0x00000020131872a5 */ /* 0x000fc4000f8e003f */
[----:B------:R-:W-:Y:S02]  /*0870*/  UISETP.GT.U32.AND UP1, UPT, UR27, UR5, UPT ;  /* 0x000000051b00728c */ /* 0x000fe4000bf24070 */
[----:B------:R-:W-:Y:S02]  /*0880*/  UIMAD UR25, UR25, UR30, UR32 ;  /* 0x0000001e191972a4 */ /* 0x000fe4000f8e0220 */
[----:B------:R-:W-:Y:S02]  /*0890*/  ULOP3.LUT UR31, URZ, UR8, URZ, 0x33, !UPT ;  /* 0x000000083f1f7292 */ /* 0x000fe4000f8e333f */
[----:B------:R-:W-:Y:S01]  /*08a0*/  UISETP.GT.U32.AND UP2, UPT, UR26, UR25, UPT ;  /* 0x000000191a00728c */ /* 0x000fe2000bf44070 */
[----:B-1----:R-:W-:Y:S01]  /*08b0*/  R2UR UR33, R2 ;  /* 0x00000000022172ca */ /* 0x002fe200000e0000 */
[----:B------:R-:W-:-:S03]  /*08c0*/  ULOP3.LUT UR32, URZ, UR7, URZ, 0x33, !UPT ;  /* 0x000000073f207292 */ /* 0x000fc6000f8e333f */
[----:B------:R-:W-:-:S04]  /*08d0*/  @!UP1 UIADD3 UR5, UR5, -UR27, URZ ;  /* 0x8000001b05059290 */ /* 0x000fc8000fffe03f */
[----:B------:R-:W-:Y:S02]  /*08e0*/  UISETP.GT.U32.AND UP6, UPT, UR27, UR5, UPT ;  /* 0x000000051b00728c */ /* 0x000fe4000bfc4070 */
[----:B------:R-:W-:Y:S02]  /*08f0*/  @!UP2 UIADD3 UR25, UR25, -UR26, URZ ;  /* 0x8000001a1919a290 */ /* 0x000fe4000fffe03f */
[----:B------:R-:W-:Y:S01]  /*0900*/  UISETP.NE.AND UP2, UPT, UR7, URZ, UPT ;  /* 0x0000003f0700728c */ /* 0x000fe2000bf45270 */
[----:B--2---:R-:W-:Y:S01]  /*0910*/  R2UR UR12, R0 ;  /* 0x00000000000c72ca */ /* 0x004fe200000e0000 */
[----:B------:R-:W-:Y:S01]  /*0920*/  UISETP.GT.U32.AND UP1, UPT, UR26, UR25, UPT ;  /* 0x000000191a00728c */ /* 0x000fe2000bf24070 */
[----:B------:R-:W-:Y:S01]  /*0930*/  ISETP.NE.AND P1, PT, RZ, UR33, PT ;  /* 0x00000021ff007c0c */ /* 0x000fe2000bf25270 */
[----:B------:R-:W-:-:S03]  /*0940*/  USHF.R.S32.HI UR4, URZ, 0x1f, UR33 ;  /* 0x0000001f3f047899 */ /* 0x000fc60008011421 */
[----:B------:R-:W-:Y:S02]  /*0950*/  @!UP6 UIADD3 UR5, UR5, -UR27, URZ ;  /* 0x8000001b0505e290 */ /* 0x000fe4000fffe03f */
[----:B------:R-:W-:Y:S02]  /*0960*/  UISETP.GE.AND UP6, UPT, UR6, URZ, UPT ;  /* 0x0000003f0600728c */ /* 0x000fe4000bfc6270 */
[----:B------:R-:W-:Y:S02]  /*0970*/  @!UP5 UIADD3 UR5, -UR5, URZ, URZ ;  /* 0x0000003f0505d290 */ /* 0x000fe4000fffe13f */
[----:B------:R-:W-:Y:S02]  /*0980*/  @!UP1 UIADD3 UR25, UR25, -UR26, URZ ;  /* 0x8000001a19199290 */ /* 0x000fe4000fffe03f */
[----:B------:R-:W-:Y:S02]  /*0990*/  ULEA.HI UR4, UR4, UR33, URZ, 0x2 ;  /* 0x0000002104047291 */ /* 0x000fe4000f8f103f */
[----:B------:R-:W-:-:S02]  /*09a0*/  USEL UR5, UR31, UR5, !UP4 ;  /* 0x000000051f057287 */ /* 0x000fc4000e000000 */
[----:B------:R-:W-:Y:S02]  /*09b0*/  ULOP3.LUT UR4, UR4, 0xfffffffc, URZ, 0xc0, !UPT ;  /* 0xfffffffc04047892 */ /* 0x000fe4000f8ec03f */
[----:B------:R-:W-:Y:S02]  /*09c0*/  @!UP6 UIADD3 UR25, -UR25, URZ, URZ ;  /* 0x0000003f1919e290 */ /* 0x000fe4000fffe13f */
[----:B------:R-:W-:Y:S02]  /*09d0*/  UIADD3 UR5, UR11, -UR5, URZ ;  /* 0x800000050b057290 */ /* 0x000fe4000fffe03f */
[----:B------:R-:W-:Y:S02]  /*09e0*/  USEL UR25, UR32, UR25, !UP2 ;  /* 0x0000001920197287 */ /* 0x000fe4000d000000 */
[----:B------:R-:W-:Y:S02]  /*09f0*/  UIADD3 UR55, UR33, -UR4, URZ ;  /* 0x8000000421377290 */ /* 0x000fe4000fffe03f */
[----:B------:R-:W-:-:S02]  /*0a00*/  UIADD3 UR25, UR6, -UR25, URZ ;  /* 0x8000001906197290 */ /* 0x000fc4000fffe03f */
[----:B------:R-:W-:Y:S02]  /*0a10*/  UISETP.NE.AND UP1, UPT, UR12, URZ, UPT ;  /* 0x0000003f0c00728c */ /* 0x000fe4000bf25270 */
[----:B------:R-:W-:Y:S02]  /*0a20*/  UIMAD UR24, UR5, UR25, URZ ;  /* 0x00000019051872a4 */ /* 0x000fe4000f8e023f */
[----:B------:R-:W-:Y:S02]  /*0a30*/  USEL UR4, UR25, UR5, !UP3 ;  /* 0x0000000519047287 */ /* 0x000fe4000d800000 */
[----:B------:R-:W-:Y:S02]  /*0a40*/  USHF.R.S32.HI UR25, URZ, 0x1f, UR24 ;  /* 0x0000001f3f197899 */ /* 0x000fe40008011418 */
[----:B------:R-:W-:Y:S01]  /*0a50*/  USHF.R.S32.HI UR5, URZ, 0x1f, UR4 ;  /* 0x0000001f3f057899 */ /* 0x000fe20008011404 */
[----:B------:R-:W-:Y:S01]  /*0a60*/  IMAD.U32 R6, RZ, RZ, UR24 ;  /* 0x00000018ff067e24 */ /* 0x000fe2000f8e00ff */
[----:B------:R-:W-:Y:S01]  /*0a70*/  UISETP.EQ.AND UP5, UPT, UR55, 0x3, !UP1 ;  /* 0x000000033700788c */ /* 0x000fe2000cfa2270 */
[----:B------:R-:W-:-:S02]  /*0a80*/  IMAD.U32 R4, RZ, RZ, UR4 ;  /* 0x00000004ff047e24 */ /* 0x000fc4000f8e00ff */
[----:B------:R-:W-:Y:S01]  /*0a90*/  IMAD.U32 R7, RZ, RZ, UR25 ;  /* 0x00000019ff077e24 */ /* 0x000fe2000f8e00ff */
[----:B------:R-:W-:Y:S01]  /*0aa0*/  USEL UR54, UR54, 0x2, UP5 ;  /* 0x0000000236367887 */ /* 0x000fe2000a800000 */
[----:B------:R-:W-:Y:S01]  /*0ab0*/  IMAD.U32 R5, RZ, RZ, UR5 ;  /* 0x00000005ff057e24 */ /* 0x000fe2000f8e00ff */
[----:B------:R-:W-:Y:S10]  /*0ac0*/  @P1 BRA `(.L_x_1) ;  /* 0x0000000000841947 */ /* 0x000ff40003800000 */
[----:B------:R-:W-:Y:S01]  /*0ad0*/  ELECT P1, URZ, PT ;  /* 0x00000000003f782f */ /* 0x000fe20003820000 */
[----:B------:R-:W-:-:S12]  /*0ae0*/  BSSY B0, `(.L_x_1) ;  /* 0x000001f000007945 */ /* 0x000fd80003800000 */
[----:B------:R-:W-:Y:S05]  /*0af0*/  @!P1 BRA `(.L_x_2) ;  /* 0x0000000000749947 */ /* 0x000fea0003800000 */
[----:B------:R-:W1:Y:S01]  /*0b00*/  S2UR UR6, SR_CgaCtaId ;  /* 0x00000000000679c3 */ /* 0x000e620000008800 */
[----:B------:R-:W-:Y:S01]  /*0b10*/  UMOV UR4, 0x400 ;  /* 0x0000040000047882 */ /* 0x000fe20000000000 */
[----:B------:R-:W-:Y:S01]  /*0b20*/  UMOV UR5, 0x1 ;  /* 0x0000000100057882 */ /* 0x000fe20000000000 */
[----:B------:R-:W-:Y:S02]  /*0b30*/  UMOV UR24, 0x140 ;  /* 0x0000014000187882 */ /* 0x000fe40000000000 */
[----:B------:R-:W-:-:S04]  /*0b40*/  UIADD3 UR24, -UR24, 0x100000, URZ ;  /* 0x0010000018187890 */ /* 0x000fc8000fffe13f */
[----:B------:R-:W-:Y:S02]  /*0b50*/  USHF.L.U32 UR25, UR24, 0xb, URZ ;  /* 0x0000000b18197899 */ /* 0x000fe4000800063f */
[----:B------:R-:W-:Y:S02]  /*0b60*/  USHF.L.U32 UR24, UR24, 0x1, URZ ;  /* 0x0000000118187899 */ /* 0x000fe4000800063f */
[----:B-1----:R-:W-:Y:S02]  /*0b70*/  ULEA UR6, UR6, UR4, 0x18 ;  /* 0x0000000406067291 */ /* 0x002fe4000f8ec03f */
[----:B------:R-:W-:-:S04]  /*0b80*/  UIADD3 UR4, -UR5, 0x100000, URZ ;  /* 0x0010000005047890 */ /* 0x000fc8000fffe13f */
[----:B------:R-:W-:Y:S02]  /*0b90*/  USHF.L.U32 UR5, UR4, 0xb, URZ ;  /* 0x0000000b04057899 */ /* 0x000fe4000800063f */
[----:B------:R-:W-:Y:S01]  /*0ba0*/  USHF.L.U32 UR4, UR4, 0x1, URZ ;  /* 0x0000000104047899 */ /* 0x000fe2000800063f */
[----:B------:R-:W1:Y:S11]  /*0bb0*/  FENCE.VIEW.ASYNC.S ;  /* 0x00000000000073c6 */ /* 0x000e760000000000 */
[----:B-1----:R1:W2:Y:S01]  /*0bc0*/  SYNCS.EXCH.64 URZ, [UR6+0x38400], UR4 ;  /* 0x03840004063f75b2 */ /* 0x0022a20008000100 */
[----:B------:R1:W3:Y:S01]  /*0bd0*/  SYNCS.EXCH.64 URZ, [UR6+0x38440], UR24 ;  /* 0x03844018063f75b2 */ /* 0x0002e20008000100 */
[----:B------:R1:W4:Y:S01]  /*0be0*/  SYNCS.EXCH.64 URZ, [UR6+0x38408], UR4 ;  /* 0x03840804063f75b2 */ /* 0x0003220008000100 */
[----:B------:R1:W1:Y:S01]  /*0bf0*/  SYNCS.EXCH.64 URZ, [UR6+0x38448], UR24 ;  /* 0x03844818063f75b2 */ /* 0x0002620008000100 */
        /* <DEDUP_REMOVED lines=12> */
[----:B------:R-:W-:Y:S01]  /*0cc0*/  NOP ;  /* 0x0000000000007918 */ /* 0x000fe20000000000 */
.L_x_2:
[----:B-1----:R-:W-:Y:S05]  /*0cd0*/  BSYNC B0 ;  /* 0x0000000000007941 */ /* 0x002fea0003800000 */
.L_x_1:
[----:B------:R-:W1:Y:S01]  /*0ce0*/  SHFL.IDX PT, R0, R13, RZ, 0x1f ;  /* 0x00001fff0d007589 */ /* 0x000e6200000e0000 */
[----:B------:R-:W-:Y:S01]  /*0cf0*/  UIADD3 UR33, UR12, -0x1, URZ ;  /* 0xffffffff0c217890 */ /* 0x000fe2000fffe03f */
[----:B------:R-:W-:Y:S01]  /*0d00*/  NOP ;  /* 0x0000000000007918 */ /* 0x000fe20000000000 */
[----:B------:R-:W-:Y:S02]  /*0d10*/  UISETP.LT.U32.AND UP6, UPT, UR55, 0x2, !UP1 ;  /* 0x000000023700788c */ /* 0x000fe4000cfc1070 */
[----:B------:R-:W-:Y:S02]  /*0d20*/  UISETP.GE.U32.AND UP5, UPT, UR33, 0x2, UPT ;  /* 0x000000022100788c */ /* 0x000fe4000bfa6070 */
[----:B------:R-:W-:-:S04]  /*0d30*/  USEL UR53, URZ, 0x1, !UP6 ;  /* 0x000000013f357887 */ /* 0x000fc8000f000000 */
[----:B------:R-:W-:Y:S01]  /*0d40*/  USEL UR53, UR53, 0x2, UP5 ;  /* 0x0000000235357887 */ /* 0x000fe2000a800000 */
[----:B-1----:R-:W-:-:S13]  /*0d50*/  ISETP.NE.AND P1, PT, R0, RZ, PT ;  /* 0x000000ff0000720c */ /* 0x002fda0003f25270 */
[----:B------:R-:W-:Y:S05]  /*0d60*/  @P1 BRA `(.L_x_3) ;  /* 0x0000000000581947 */ /* 0x000fea0003800000 */
[----:B------:R-:W1:Y:S01]  /*0d70*/  S2UR UR5, SR_CgaCtaId ;  /* 0x00000000000579c3 */ /* 0x000e620000008800 */
[----:B------:R-:W-:Y:S01]  /*0d80*/  UMOV UR4, 0x400 ;  /* 0x0000040000047882 */ /* 0x000fe20000000000 */
[----:B------:R-:W-:Y:S01]  /*0d90*/  UMOV UR24, 0x1 ;  /* 0x0000000100187882 */ /* 0x000fe20000000000 */
[----:B------:R-:W-:Y:S01]  /*0da0*/  UMOV UR11, 0x100 ;  /* 0x00000100000b7882 */ /* 0x000fe20000000000 */
[----:B------:R-:W-:-:S04]  /*0db0*/  UIADD3 UR24, -UR24, 0x100000, URZ ;  /* 0x0010000018187890 */ /* 0x000fc8000fffe13f */
[----:B------:R-:W-:Y:S02]  /*0dc0*/  USHF.L.U32 UR25, UR24, 0xb, URZ ;  /* 0x0000000b18197899 */ /* 0x000fe4000800063f */
[----:B------:R-:W-:Y:S01]  /*0dd0*/  USHF.L.U32 UR24, UR24, 0x1, URZ ;  /* 0x0000000118187899 */ /* 0x000fe2000800063f */
[----:B------:R-:W-:Y:S01]  /*0de0*/  ELECT P1, URZ, PT ;  /* 0x00000000003f782f */ /* 0x000fe20003820000 */
[----:B-1----:R-:W-:Y:S02]  /*0df0*/  ULEA UR6, UR5, UR4, 0x18 ;  /* 0x0000000405067291 */ /* 0x002fe4000f8ec03f */
[----:B------:R-:W-:-:S04]  /*0e00*/  UIADD3 UR4, -UR11, 0x100000, URZ ;  /* 0x001000000b047890 */ /* 0x000fc8000fffe13f */
[----:B------:R-:W-:Y:S02]  /*0e10*/  USHF.L.U32 UR5, UR4, 0xb, URZ ;  /* 0x0000000b04057899 */ /* 0x000fe4000800063f */
[----:B------:R-:W-:Y:S01]  /*0e20*/  USHF.L.U32 UR4, UR4, 0x1, URZ ;  /* 0x0000000104047899 */ /* 0x000fe2000800063f */
[----:B------:R-:W1:Y:S03]  /*0e30*/  FENCE.VIEW.ASYNC.S ;  /* 0x00000000000073c6 */ /* 0x000e660000000000 */
[----:B-1----:R1:W1:Y:S08]  /*0e40*/  SYNCS.EXCH.64 URZ, [UR6+0x38480], UR24 ;  /* 0x03848018063f75b2 */ /* 0x0022700008000100 */
        /* <DEDUP_REMOVED lines=8> */
.L_x_3:
[----:B------:R-:W2:Y:S01]  /*0ed0*/  SHFL.IDX PT, R0, R13, RZ, 0x1f ;  /* 0x00001fff0d007589 */ /* 0x000ea200000e0000 */
[----:B------:R-:W-:Y:S01]  /*0ee0*/  UISETP.EQ.AND UP6, UPT, UR55, 0x2, !UP1 ;  /* 0x000000023700788c */ /* 0x000fe2000cfc2270 */
[----:B------:R-:W-:-:S03]  /*0ef0*/  NOP ;  /* 0x0000000000007918 */ /* 0x000fc60000000000 */
[----:B------:R-:W-:-:S04]  /*0f00*/  USEL UR52, URZ, 0x1, !UP6 ;  /* 0x000000013f347887 */ /* 0x000fc8000f000000 */
[----:B------:R-:W-:Y:S01]  /*0f10*/  USEL UR52, UR52, 0x2, UP5 ;  /* 0x0000000234347887 */ /* 0x000fe2000a800000 */
[----:B--2---:R-:W-:-:S13]  /*0f20*/  ISETP.NE.AND P1, PT, R0, RZ, PT ;  /* 0x000000ff0000720c */ /* 0x004fda0003f25270 */
[----:B------:R-:W-:Y:S05]  /*0f30*/  @P1 BRA `(.L_x_4) ;  /* 0x0000000000581947 */ /* 0x000fea0003800000 */
[----:B-1----:R-:W1:Y:S01]  /*0f40*/  S2UR UR5, SR_CgaCtaId ;  /* 0x00000000000579c3 */ /* 0x002e620000008800 */
[----:B------:R-:W-:Y:S01]  /*0f50*/  UMOV UR4, 0x400 ;  /* 0x0000040000047882 */ /* 0x000fe20000000000 */
[----:B------:R-:W-:Y:S01]  /*0f60*/  UMOV UR11, 0x20 ;  /* 0x00000020000b7882 */ /* 0x000fe20000000000 */
[----:B------:R-:W-:Y:S01]  /*0f70*/  UMOV UR24, 0x100 ;  /* 0x0000010000187882 */ /* 0x000fe20000000000 */
[----:B------:R-:W-:Y:S01]  /*0f80*/  ELECT P1, URZ, PT ;  /* 0x00000000003f782f */ /* 0x000fe20003820000 */
        /* <DEDUP_REMOVED lines=8> */
[----:B-1----:R2:W1:Y:S01]  /*1010*/  SYNCS.EXCH.64 URZ, [UR6+0x384c0], UR4 ;  /* 0x0384c004063f75b2 */ /* 0x0024620008000100 */
[----:B------:R2:W1:Y:S01]  /*1020*/  SYNCS.EXCH.64 URZ, [UR6+0x384e0], UR24 ;  /* 0x0384e018063f75b2 */ /* 0x0004620008000100 */
[----:B------:R2:W1:Y:S01]  /*1030*/  SYNCS.EXCH.64 URZ, [UR6+0x384c8], UR4 ;  /* 0x0384c804063f75b2 */ /* 0x0004620008000100 */
[----:B------:R2:W1:Y:S01]  /*1040*/  SYNCS.EXCH.64 URZ, [UR6+0x384e8], UR24 ;  /* 0x0384e818063f75b2 */ /* 0x0004620008000100 */
[----:B------:R2:W1:Y:S01]  /*1050*/  SYNCS.EXCH.64 URZ, [UR6+0x384d0], UR4 ;  /* 0x0384d004063f75b2 */ /* 0x0004620008000100 */
[----:B------:R2:W1:Y:S01]  /*1060*/  SYNCS.EXCH.64 URZ, [UR6+0x384f0], UR24 ;  /* 0x0384f018063f75b2 */ /* 0x0004620008000100 */
[----:B------:R2:W1:Y:S01]  /*1070*/  SYNCS.EXCH.64 URZ, [UR6+0x384d8], UR4 ;  /* 0x0384d804063f75b2 */ /* 0x0004620008000100 */
[----:B------:R2:W1:Y:S02]  /*1080*/  SYNCS.EXCH.64 URZ, [UR6+0x384f8], UR24 ;  /* 0x0384f818063f75b2 */ /* 0x0004640008000100 */
[----:B--2---:R-:W-:Y:S01]  /*1090*/  NOP ;  /* 0x0000000000007918 */ /* 0x004fe20000000000 */
.L_x_4:
[----:B------:R-:W2:Y:S01]  /*10a0*/  SHFL.IDX PT, R0, R13, RZ, 0x1f ;  /* 0x00001fff0d007589 */ /* 0x000ea200000e0000 */
[----:B------:R-:W-:Y:S01]  /*10b0*/  ELECT P1, URZ, PT ;  /* 0x00000000003f782f */ /* 0x000fe20003820000 */
[----:B------:R-:W3:Y:S01]  /*10c0*/  LDC.64 R14, c[0x0][0x8f8] ;  /* 0x00023e00ff0e7b82 */ /* 0x000ee20000000a00 */
[----:B-1----:R-:W-:Y:S01]  /*10d0*/  UMOV UR4, 0x20 ;  /* 0x0000002000047882 */ /* 0x002fe20000000000 */
[----:B------:R-:W-:Y:S01]  /*10e0*/  NOP ;  /* 0x0000000000007918 */ /* 0x000fe20000000000 */
[----:B------:R-:W-:Y:S01]  /*10f0*/  ULDC UR41, c[0x0][0xc] ;  /* 0x0000030000297ab9 */ /* 0x000fe20000000800 */
[----:B------:R-:W-:Y:S02]  /*1100*/  IMAD.MOV.U32 R16, RZ, RZ, -0x1 ;  /* 0xffffffffff107424 */ /* 0x000fe400078e00ff */
[----:B------:R-:W-:Y:S02]  /*1110*/  IMAD.MOV.U32 R17, RZ, RZ, -0x1 ;  /* 0xffffffffff117424 */ /* 0x000fe400078e00ff */
[----:B------:R-:W-:Y:S01]  /*1120*/  IMAD.MOV.U32 R18, RZ, RZ, -0x1 ;  /* 0xffffffffff127424 */ /* 0x000fe200078e00ff */
[----:B--2---:R-:W-:Y:S01]  /*1130*/  ISETP.NE.OR P1, PT, R0, RZ, !P1 ;  /* 0x000000ff0000720c */ /* 0x004fe20004f25670 */
[----:B------:R-:W-:-:S12]  /*1140*/  IMAD.U32 R0, RZ, RZ, UR9 ;  /* 0x00000009ff007e24 */ /* 0x000fd8000f8e00ff */
[----:B------:R-:W-:Y:S01]  /*1150*/  VOTEU.ALL UP5, P1 ;  /* 0x00000000003f7886 */ /* 0x000fe200008a0000 */
[----:B------:R-:W-:-:S04]  /*1160*/  VOTEU.ALL UP6, P1 ;  /* 0x00000000003f7886 */ /* 0x000fc800008c0000 */
[----:B------:R-:W1:Y:S01]  /*1170*/  @!UP5 S2UR UR11, SR_CgaCtaId ;  /* 0x00000000000bd9c3 */ /* 0x000e620000008800 */
[----:B------:R-:W-:Y:S01]  /*1180*/  @!UP5 UMOV UR6, 0x400 ;  /* 0x000004000006d882 */ /* 0x000fe20000000000 */
[----:B------:R-:W-:-:S04]  /*1190*/  @!UP5 UIADD3 UR4, -UR4, 0x100000, URZ ;  /* 0x001000000404d890 */ /* 0x000fc8000fffe13f */
[----:B------:R-:W-:Y:S02]  /*11a0*/  @!UP5 USHF.L.U32 UR5, UR4, 0xb, URZ ;  /* 0x0000000b0405d899 */ /* 0x000fe4000800063f */
[----:B------:R-:W-:Y:S02]  /*11b0*/  @!UP5 USHF.L.U32 UR4, UR4, 0x1, URZ ;  /* 0x000000010404d899 */ /* 0x000fe4000800063f */
[----:B-1----:R-:W-:Y:S01]  /*11c0*/  @!UP5 ULEA UR6, UR11, UR6, 0x18 ;  /* 0x000000060b06d291 */ /* 0x002fe2000f8ec03f */
[----:B------:R-:W-:Y:S01]  /*11d0*/  VOTEU.ALL UP5, P1 ;  /* 0x00000000003f7886 */ /* 0x000fe200008a0000 */
[----:B---3--:R-:W-:Y:S01]  /*11e0*/  ISETP.LE.U32.AND P1, PT, R14, UR10, PT ;  /* 0x0000000a0e007c0c */ /* 0x008fe2000bf23070 */
[----:B------:R-:W-:-:S03]  /*11f0*/  UMOV UR11, URZ ;  /* 0x0000003f000b7c82 */ /* 0x000fc60008000000 */
[----:B------:R-:W-:Y:S01]  /*1200*/  ISETP.GE.U32.AND.EX P1, PT, R0, R15, PT, P1 ;  /* 0x0000000f0000720c */ /* 0x000fe20003f26110 */
[----:B------:R-:W1:Y:S05]  /*1210*/  FENCE.VIEW.ASYNC.S ;  /* 0x00000000000073c6 */ /* 0x000e6a0000000000 */
[----:B-1----:R-:W4:Y:S01]  /*1220*/  @!UP5 SYNCS.EXCH.64 URZ, [UR6+0x38500], UR4 ;  /* 0x03850004063fd5b2 */ /* 0x002f220008000100 */
[----:B------:R1:W4:Y:S01]  /*1230*/  @!UP6 SYNCS.EXCH.64 URZ, [UR6+0x38508], UR4 ;  /* 0x03850804063fe5b2 */ /* 0x0003220008000100 */
[----:B------:R-:W-:Y:S01]  /*1240*/  NOP ;  /* 0x0000000000007918 */ /* 0x000fe20000000000 */
[----:B-1----:R-:W-:Y:S01]  /*1250*/  ULDC.U8 UR4, c[0x0][0x900] ;  /* 0x0002400000047ab9 */ /* 0x002fe20000000000 */
[----:B------:R-:W-:Y:S01]  /*1260*/  UMOV UR6, URZ ;  /* 0x0000003f00067c82 */ /* 0x000fe20008000000 */
[----:B----4-:R-:W-:Y:S01]  /*1270*/  BAR.SYNC.DEFER_BLOCKING 0x0 ;  /* 0x0000000000007b1d */ /* 0x010fe20000010000 */
[----:B------:R-:W-:-:S04]  /*1280*/  ISETP.NE.AND P2, PT, RZ, UR4, PT ;  /* 0x00000004ff007c0c */ /* 0x000fc8000bf45270 */
[----:B------:R-:W-:Y:S01]  /*1290*/  P2R R20, PR, RZ, 0x4 ;  /* 0x00000004ff147803 */ /* 0x000fe20000000000 */
[----:B------:R-:W-:Y:S01]  /*12a0*/  UMOV UR5, URZ ;  /* 0x0000003f00057c82 */ /* 0x000fe20008000000 */
[----:B------:R-:W-:-:S07]  /*12b0*/  UMOV UR4, URZ ;  /* 0x0000003f00047c82 */ /* 0x000fce0008000000 */
[----:B------:R-:W-:Y:S05]  /*12c0*/  @P2 BRA P1, `(.L_x_5) ;  /* 0x0000001400f42947 */ /* 0x000fea0000800000 */
[----:B------:R-:W-:Y:S01]  /*12d0*/  IMAD.U32 R15, RZ, RZ, UR9 ;  /* 0x00000009ff0f7e24 */ /* 0x000fe2000f8e00ff */
[----:B------:R-:W-:Y:S01]  /*12e0*/  ISETP.LE.U32.AND P1, PT, R6, UR10, PT ;  /* 0x0000000a06007c0c */ /* 0x000fe2000bf23070 */
[----:B------:R-:W-:Y:S01]  /*12f0*/  UMOV UR5, URZ ;  /* 0x0000003f00057c82 */ /* 0x000fe20008000000 */
[----:B------:R-:W-:Y:S01]  /*1300*/  UMOV UR4, URZ ;  /* 0x0000003f00047c82 */ /* 0x000fe20008000000 */
[----:B------:R-:W-:Y:S01]  /*1310*/  UMOV UR11, URZ ;  /* 0x0000003f000b7c82 */ /* 0x000fe20008000000 */
[----:B------:R-:W-:Y:S01]  /*1320*/  ISETP.GE.U32.AND.EX P1, PT, R15, R7, PT, P1 ;  /* 0x000000070f00720c */ /* 0x000fe20003f26110 */
[----:B------:R-:W-:-:S12]  /*1330*/  UMOV UR6, URZ ;  /* 0x0000003f00067c82 */ /* 0x000fd80008000000 */
[----:B------:R-:W-:Y:S05]  /*1340*/  @!P1 BRA `(.L_x_6) ;  /* 0x0000001000c09947 */ /* 0x000fea0003800000 */
[----:B------:R-:W-:Y:S01]  /*1350*/  IADD3 R2, R34, 0x20, RZ ;  /* 0x0000002022027810 */ /* 0x000fe20007ffe0ff */
[----:B------:R-:W-:Y:S02]  /*1360*/  IMAD.MOV.U32 R0, RZ, RZ, R34 ;  /* 0x000000ffff007224 */ /* 0x000fe400078e0022 */
[----:B-----5:R-:W-:Y:S01]  /*1370*/  IMAD.MOV.U32 R12, RZ, RZ, R8 ;  /* 0x000000ffff0c7224 */ /* 0x020fe200078e0008 */
[----:B------:R-:W-:Y:S01]  /*1380*/  ISETP.GE.AND P1, PT, R2, R3, PT ;  /* 0x000000030200720c */ /* 0x000fe20003f26270 */
[----:B------:R-:W-:-:S12]  /*1390*/  IMAD.MOV.U32 R17, RZ, RZ, R9 ;  /* 0x000000ffff117224 */ /* 0x000fd800078e0009 */
[----:B------:R-:W1:Y:S01]  /*13a0*/  @!P1 LDC.64 R14, c[0x0][0x918] ;  /* 0x00024600ff0e9b82 */ /* 0x000e620000000a00 */
[----:B------:R-:W-:Y:S01]  /*13b0*/  @!P1 VIADD R7, R0, 0x20 ;  /* 0x0000002000079836 */ /* 0x000fe20000000000 */
[----:B------:R-:W-:Y:S02]  /*13c0*/  UIADD3 UR16, UP5, UR16, -0x1, URZ ;  /* 0xffffffff10107890 */ /* 0x000fe4000ffbe03f */
[----:B------:R-:W-:Y:S01]  /*13d0*/  UIADD3 UR14, UP6, UR14, -0x1, URZ ;  /* 0xffffffff0e0e7890 */ /* 0x000fe2000ffde03f */
[----:B------:R-:W-:Y:S01]  /*13e0*/  BSSY B0, `(.L_x_7) ;  /* 0x000004f000007945 */ /* 0x000fe20003800000 */
[----:B------:R-:W-:Y:S01]  /*13f0*/  UIADD3.X UR17, UR17, -0x1, URZ, UP5, !UPT ;  /* 0xffffffff11117890 */ /* 0x000fe2000affe43f */
[----:B-1----:R-:W-:-:S05]  /*1400*/  @!P1 IMAD.WIDE R14, R7, 0xc, R14 ;  /* 0x0000000c070e9825 */ /* 0x002fca00078e020e */
[----:B------:R1:W5:Y:S04]  /*1410*/  @!P1 LDG.E R8, desc[UR58][R14.64] ;  /* 0x0000003a0e089981 */ /* 0x000368000c1e1900 */
[----:B------:R1:W5:Y:S01]  /*1420*/  @!P1 LDG.E R9, desc[UR58][R14.64+0x4] ;  /* 0x0000043a0e099981 */ /* 0x000362000c1e1900 */
[----:B------:R-:W-:Y:S01]  /*1430*/  ISETP.GE.AND P1, PT, R0, R3, PT ;  /* 0x000000030000720c */ /* 0x000fe20003f26270 */
[----:B------:R-:W-:Y:S01]  /*1440*/  UIADD3.X UR15, UR15, -0x1, URZ, UP6, !UPT ;  /* 0xffffffff0f0f7890 */ /* 0x000fe2000b7fe43f */
[----:B------:R-:W-:Y:S01]  /*1450*/  CS2R R6, SRZ ;  /* 0x0000000000067805 */ /* 0x000fe2000001ff00 */
[----:B------:R-:W-:Y:S01]  /*1460*/  UIADD3 UR4, UR8, -0x1, URZ ;  /* 0xffffffff08047890 */ /* 0x000fe2000fffe03f */
[----:B------:R-:W-:Y:S01]  /*1470*/  IMAD.MOV.U32 R27, RZ, RZ, 0x7fffffff ;  /* 0x7fffffffff1b7424 */ /* 0x000fe200078e00ff */
[----:B------:R-:W-:Y:S01]  /*1480*/  UIADD3 UR5, UR7, -0x1, URZ ;  /* 0xffffffff07057890 */ /* 0x000fe2000fffe03f */
[----:B------:R-:W-:-:S07]  /*1490*/  IMAD.MOV.U32 R29, RZ, RZ, RZ ;  /* 0x000000ffff1d7224 */ /* 0x000fce00078e00ff */
[----:B-1----:R-:W-:Y:S05]  /*14a0*/  @P1 BRA `(.L_x_8) ;  /* 0x0000000400081947 */ /* 0x002fea0003800000 */
[----:B------:R-:W-:Y:S02]  /*14b0*/  PLOP3.LUT P3, PT, PT, PT, UP0, 0x80, 0x0 ;  /* 0x000000000000781c */ /* 0x000fe40003f6f008 */
[C---:B------:R-:W-:Y:S02]  /*14c0*/  IADD3 R21, P2, R17.reuse, UR16, RZ ;  /* 0x0000001011157c10 */ /* 0x040fe4000ff5e0ff */
[C---:B------:R-:W-:Y:S02]  /*14d0*/  IADD3 R23, P1, R12.reuse, UR14, RZ ;  /* 0x0000000e0c177c10 */ /* 0x040fe4000ff3e0ff */
[----:B------:R-:W-:Y:S02]  /*14e0*/  LEA.HI.X.SX32 R22, R17, UR17, 0x1, P2 ;  /* 0x0000001111167c11 */ /* 0x000fe400090f0eff */
[----:B------:R-:W-:-:S05]  /*14f0*/  LEA.HI.X.SX32 R12, R12, UR15, 0x1, P1 ;  /* 0x0000000f0c0c7c11 */ /* 0x000fca00088f0eff */
[----:B------:R-:W-:Y:S05]  /*1500*/  @!P3 BRA `(.L_x_9) ;  /* 0x000000000030b947 */ /* 0x000fea0003800000 */
[----:B------:R-:W-:Y:S02]  /*1510*/  ULDC UR6, c[0x0][0x8dc] ;  /* 0x0002370000067ab9 */ /* 0x000fe40000000800 */
[----:B------:R-:W-:-:S05]  /*1520*/  IADD3 R17, P1, R23, UR6, RZ ;  /* 0x0000000617117c10 */ /* 0x000fca000ff3e0ff */
[----:B------:R-:W-:-:S04]  /*1530*/  IMAD.X R23, RZ, RZ, R12, P1 ;  /* 0x000000ffff177224 */ /* 0x000fc800008e060c */
[----:B------:R-:W-:-:S04]  /*1540*/  IMAD.WIDE.U32 R4, R23, UR20, RZ ;  /* 0x0000001417047c25 */ /* 0x000fc8000f8e00ff */
[----:B------:R-:W-:-:S04]  /*1550*/  IMAD.WIDE.U32 R14, P1, R17, UR21, R4 ;  /* 0x00000015110e7c25 */ /* 0x000fc8000f820004 */
[----:B------:R-:W-:-:S04]  /*1560*/  IMAD.WIDE.U32 R4, R17, UR20, RZ ;  /* 0x0000001411047c25 */ /* 0x000fc8000f8e00ff */
[----:B------:R-:W-:Y:S01]  /*1570*/  IMAD.X R19, RZ, RZ, RZ, P1 ;  /* 0x000000ffff137224 */ /* 0x000fe200008e06ff */
[----:B------:R-:W-:Y:S01]  /*1580*/  IADD3 RZ, P1, R5, R14, RZ ;  /* 0x0000000e05ff7210 */ /* 0x000fe20007f3e0ff */
[----:B------:R-:W-:-:S04]  /*1590*/  IMAD.MOV.U32 R18, RZ, RZ, R15 ;  /* 0x000000ffff127224 */ /* 0x000fc800078e000f */
[----:B------:R-:W-:-:S04]  /*15a0*/  IMAD.WIDE.U32.X R4, R23, UR21, R18, P1 ;  /* 0x0000001517047c25 */ /* 0x000fc800088e0412 */
[----:B------:R-:W-:Y:S01]  /*15b0*/  IMAD.MOV.U32 R23, RZ, RZ, R4 ;  /* 0x000000ffff177224 */ /* 0x000fe200078e0004 */
[----:B------:R-:W-:-:S07]  /*15c0*/  MOV R12, R5 ;  /* 0x00000005000c7202 */ /* 0x000fce0000000f00 */
.L_x_9:
        /* <DEDUP_REMOVED lines=11> */
[----:B------:R-:W-:Y:S02]  /*1680*/  IMAD.MOV.U32 R21, RZ, RZ, R4 ;  /* 0x000000ffff157224 */ /* 0x000fe400078e0004 */
[----:B------:R-:W-:-:S07]  /*1690*/  IMAD.MOV.U32 R22, RZ, RZ, R5 ;  /* 0x000000ffff167224 */ /* 0x000fce00078e0005 */
.L_x_10:
[----:B------:R-:W-:Y:S02]  /*16a0*/  SHF.R.U64 R4, R21, UR28, R22 ;  /* 0x0000001c15047c19 */ /* 0x000fe40008001216 */
[----:B------:R-:W-:-:S03]  /*16b0*/  SHF.R.U64 R5, R23, UR18, R12 ;  /* 0x0000001217057c19 */ /* 0x000fc6000800120c */
[----:B------:R-:W-:Y:S02]  /*16c0*/  VIADD R14, R4, UR5 ;  /* 0x00000005040e7c36 */ /* 0x000fe40008000000 */
[----:B------:R-:W-:-:S03]  /*16d0*/  VIADD R17, R5, UR4 ;  /* 0x0000000405117c36 */ /* 0x000fc60008000000 */
[----:B------:R-:W-:Y:S02]  /*16e0*/  IABS R12, R14 ;  /* 0x0000000e000c7213 */ /* 0x000fe40000000000 */
[----:B------:R-:W-:-:S03]  /*16f0*/  IABS R15, R17 ;  /* 0x00000011000f7213 */ /* 0x000fc60000000000 */
[----:B------:R-:W-:-:S04]  /*1700*/  IMAD.HI.U32 R5, R12, UR19, RZ ;  /* 0x000000130c057c27 */ /* 0x000fc8000f8e00ff */
[----:B------:R-:W-:-:S04]  /*1710*/  IMAD.HI.U32 R4, R15, UR13, RZ ;  /* 0x0000000d0f047c27 */ /* 0x000fc8000f8e00ff */
[----:B------:R-:W-:Y:S02]  /*1720*/  IMAD R5, R5, UR30, R12 ;  /* 0x0000001e05057c24 */ /* 0x000fe4000f8e020c */
[----:B------:R-:W-:Y:S02]  /*1730*/  IMAD R4, R4, UR29, R15 ;  /* 0x0000001d04047c24 */ /* 0x000fe4000f8e020f */
[----:B------:R-:W-:Y:S01]  /*1740*/  IMAD.U32 R15, RZ, RZ, UR31 ;  /* 0x0000001fff0f7e24 */ /* 0x000fe2000f8e00ff */
[----:B------:R-:W-:Y:S01]  /*1750*/  ISETP.LT.U32.AND P2, PT, R5, UR26, PT ;  /* 0x0000001a05007c0c */ /* 0x000fe2000bf41070 */
[----:B------:R-:W-:Y:S01]  /*1760*/  IMAD.U32 R12, RZ, RZ, UR32 ;  /* 0x00000020ff0c7e24 */ /* 0x000fe2000f8e00ff */
[----:B------:R-:W-:-:S11]  /*1770*/  ISETP.LT.U32.AND P1, PT, R4, UR27, PT ;  /* 0x0000001b04007c0c */ /* 0x000fd6000bf21070 */
[----:B------:R-:W-:Y:S01]  /*1780*/  @!P2 VIADD R5, R5, -UR26 ;  /* 0x8000001a0505ac36 */ /* 0x000fe20008000000 */
[----:B------:R-:W-:Y:S01]  /*1790*/  ISETP.GE.AND P2, PT, R17, RZ, PT ;  /* 0x000000ff1100720c */ /* 0x000fe20003f46270 */
[----:B------:R-:W-:Y:S01]  /*17a0*/  @!P1 VIADD R4, R4, -UR27 ;  /* 0x8000001b04049c36 */ /* 0x000fe20008000000 */
[----:B------:R-:W-:Y:S02]  /*17b0*/  ISETP.GE.AND P1, PT, R14, RZ, PT ;  /* 0x000000ff0e00720c */ /* 0x000fe40003f26270 */
[----:B------:R-:W-:Y:S02]  /*17c0*/  ISETP.LT.U32.AND P4, PT, R5, UR26, PT ;  /* 0x0000001a05007c0c */ /* 0x000fe4000bf81070 */
[----:B------:R-:W-:-:S11]  /*17d0*/  ISETP.LT.U32.AND P3, PT, R4, UR27, PT ;  /* 0x0000001b04007c0c */ /* 0x000fd6000bf61070 */
[----:B------:R-:W-:Y:S02]  /*17e0*/  @!P4 IADD3 R5, R5, -UR26, RZ ;  /* 0x8000001a0505cc10 */ /* 0x000fe4000fffe0ff */
[----:B------:R-:W-:Y:S01]  /*17f0*/  @!P3 VIADD R4, R4, -UR27 ;  /* 0x8000001b0404bc36 */ /* 0x000fe20008000000 */
[----:B------:R-:W-:Y:S02]  /*1800*/  PLOP3.LUT P3, PT, PT, PT, UP4, 0x80, 0x0 ;  /* 0x000000000000781c */ /* 0x000fe40003f6f048 */
[----:B------:R-:W-:Y:S01]  /*1810*/  @!P1 IMAD.MOV R5, RZ, RZ, -R5 ;  /* 0x000000ffff059224 */ /* 0x000fe200078e0a05 */
[----:B------:R-:W-:Y:S01]  /*1820*/  PLOP3.LUT P4, PT, PT, PT, UP2, 0x80, 0x0 ;  /* 0x000000000000781c */ /* 0x000fe20003f8f028 */
[----:B------:R-:W-:Y:S01]  /*1830*/  @!P2 IMAD.MOV R4, RZ, RZ, -R4 ;  /* 0x000000ffff04a224 */ /* 0x000fe200078e0a04 */
[----:B------:R-:W-:Y:S02]  /*1840*/  PLOP3.LUT P1, PT, PT, PT, UP3, 0x80, 0x0 ;  /* 0x000000000000781c */ /* 0x000fe40003f2f038 */
[----:B------:R-:W-:-:S02]  /*1850*/  SEL R5, R12, R5, !P4 ;  /* 0x000000050c057207 */ /* 0x000fc40006000000 */
[----:B------:R-:W-:-:S03]  /*1860*/  SEL R4, R15, R4, !P3 ;  /* 0x000000040f047207 */ /* 0x000fc60005800000 */
[----:B------:R-:W-:Y:S02]  /*1870*/  IMAD.IADD R5, R14, 0x1, -R5 ;  /* 0x000000010e057824 */ /* 0x000fe400078e0a05 */
[----:B------:R-:W-:-:S04]  /*1880*/  IMAD.IADD R12, R17, 0x1, -R4 ;  /* 0x00000001110c7824 */ /* 0x000fc800078e0a04 */
[----:B------:R-:W-:Y:S01]  /*1890*/  IMAD R27, R12, R5, RZ ;  /* 0x000000050c1b7224 */ /* 0x000fe200078e02ff */
[----:B------:R-:W-:-:S04]  /*18a0*/  SEL R4, R5, R12, !P1 ;  /* 0x0000000c05047207 */ /* 0x000fc80004800000 */
[----:B------:R-:W-:Y:S02]  /*18b0*/  SHF.R.S32.HI R5, RZ, 0x1f, R4 ;  /* 0x0000001fff057819 */ /* 0x000fe40000011404 */
[----:B------:R-:W-:-:S07]  /*18c0*/  SHF.R.S32.HI R29, RZ, 0x1f, R27 ;  /* 0x0000001fff1d7819 */ /* 0x000fce000001141b */
.L_x_8:
[----:B------:R-:W-:Y:S05]  /*18d0*/  BSYNC B0 ;  /* 0x0000000000007941 */ /* 0x000fea0003800000 */
.L_x_7:
[----:B------:R-:W1:Y:S01]  /*18e0*/  SHFL.UP PT, R14, R27, 0x1, RZ ;  /* 0x042000001b0e7989 */ /* 0x000e6200000e00ff */
[C---:B------:R-:W-:Y:S02]  /*18f0*/  ISETP.NE.AND P2, PT, R34.reuse, RZ, PT ;  /* 0x000000ff2200720c */ /* 0x040fe40003f45270 */
[C---:B------:R-:W-:Y:S01]  /*1900*/  ISETP.GE.U32.AND P3, PT, R34.reuse, 0x2, PT ;  /* 0x000000022200780c */ /* 0x040fe20003f66070 */
[----:B------:R-:W2:Y:S01]  /*1910*/  SHFL.UP PT, R12, R29, 0x1, RZ ;  /* 0x042000001d0c7989 */ /* 0x000ea200000e00ff */
[C---:B------:R-:W-:Y:S02]  /*1920*/  ISETP.GE.U32.AND P4, PT, R34.reuse, 0x4, PT ;  /* 0x000000042200780c */ /* 0x040fe40003f86070 */
[C---:B------:R-:W-:Y:S02]  /*1930*/  ISETP.GE.U32.AND P5, PT, R34.reuse, 0x8, PT ;  /* 0x000000082200780c */ /* 0x040fe40003fa6070 */
[----:B------:R-:W-:Y:S02]  /*1940*/  ISETP.GE.U32.AND P6, PT, R34, 0x10, PT ;  /* 0x000000102200780c */ /* 0x000fe40003fc6070 */
[----:B-1----:R-:W-:-:S02]  /*1950*/  SEL R14, R14, RZ, P2 ;  /* 0x000000ff0e0e7207 */ /* 0x002fc40001000000 */
[----:B--2---:R-:W-:Y:S02]  /*1960*/  SEL R12, R12, RZ, P2 ;  /* 0x000000ff0c0c7207 */ /* 0x004fe40001000000 */
[----:B------:R-:W-:-:S05]  /*1970*/  IADD3 R19, P1, R14, R27, RZ ;  /* 0x0000001b0e137210 */ /* 0x000fca0007f3e0ff */
[----:B------:R-:W-:Y:S01]  /*1980*/  IMAD.X R21, R12, 0x1, R29, P1 ;  /* 0x000000010c157824 */ /* 0x000fe200008e061d */
[----:B------:R-:W1:Y:S04]  /*1990*/  SHFL.UP PT, R14, R19, 0x2, RZ ;  /* 0x04400000130e7989 */ /* 0x000e6800000e00ff */
[----:B------:R-:W2:Y:S01]  /*19a0*/  SHFL.UP PT, R12, R21, 0x2, RZ ;  /* 0x04400000150c7989 */ /* 0x000ea200000e00ff */
[----:B-1----:R-:W-:-:S04]  /*19b0*/  SEL R14, R14, RZ, P3 ;  /* 0x000000ff0e0e7207 */ /* 0x002fc80001800000 */
[----:B------:R-:W-:Y:S02]  /*19c0*/  IADD3 R15, P1, R14, R19, RZ ;  /* 0x000000130e0f7210 */ /* 0x000fe40007f3e0ff */
[----:B--2---:R-:W-:-:S03]  /*19d0*/  SEL R12, R12, RZ, P3 ;  /* 0x000000ff0c0c7207 */ /* 0x004fc60001800000 */
[----:B------:R-:W1:Y:S02]  /*19e0*/  SHFL.UP PT, R14, R15, 0x4, RZ ;  /* 0x048000000f0e7989 */ /* 0x000e6400000e00ff */
[----:B------:R-:W-:-:S05]  /*19f0*/  IMAD.X R17, R12, 0x1, R21, P1 ;  /* 0x000000010c117824 */ /* 0x000fca00008e0615 */
        /* <DEDUP_REMOVED lines=15> */
[----:B--2---:R-:W-:-:S04]  /*1af0*/  SEL R12, R12, RZ, P6 ;  /* 0x000000ff0c0c7207 */ /* 0x004fc80003000000 */
[----:B------:R-:W-:Y:S02]  /*1b00*/  IADD3.X R19, R12, R17, RZ, P1, !PT ;  /* 0x000000110c137210 */ /* 0x000fe40000ffe4ff */
[----:B------:R-:W-:-:S04]  /*1b10*/  ISETP.GT.U32.AND P1, PT, R18, UR10, PT ;  /* 0x0000000a12007c0c */ /* 0x000fc8000bf24070 */
[----:B------:R-:W-:-:S13]  /*1b20*/  ISETP.GT.U32.AND.EX P1, PT, R19, UR9, PT, P1 ;  /* 0x0000000913007c0c */ /* 0x000fda000bf24110 */
[----:B------:R-:W-:-:S04]  /*1b30*/  VOTE.ANY R12, PT, P1 ;  /* 0x00000000000c7806 */ /* 0x000fc800008e0100 */
[----:B------:R-:W-:-:S13]  /*1b40*/  ISETP.NE.AND P1, PT, R12, RZ, PT ;  /* 0x000000ff0c00720c */ /* 0x000fda0003f25270 */
[----:B------:R-:W-:Y:S05]  /*1b50*/  @P1 BRA `(.L_x_11) ;  /* 0x00000008006c1947 */ /* 0x000fea0003800000 */
[----:B------:R-:W1:Y:S01]  /*1b60*/  LDC R3, c[0x0][0x910] ;  /* 0x00024400ff037b82 */ /* 0x000e620000000800 */
[----:B------:R-:W-:Y:S01]  /*1b70*/  ULDC UR13, c[0x0][0x8f4] ;  /* 0x00023d00000d7ab9 */ /* 0x000fe20000000800 */
[----:B------:R-:W-:Y:S01]  /*1b80*/  ULDC UR6, c[0x0][0x8dc] ;  /* 0x0002370000067ab9 */ /* 0x000fe20000000800 */
[----:B------:R-:W-:Y:S01]  /*1b90*/  ULDC UR22, c[0x0][0x8d8] ;  /* 0x0002360000167ab9 */ /* 0x000fe20000000800 */
[----:B------:R-:W-:Y:S01]  /*1ba0*/  ULDC UR23, c[0x0][0x8f0] ;  /* 0x00023c0000177ab9 */ /* 0x000fe20000000800 */
[----:B------:R-:W-:Y:S01]  /*1bb0*/  ULDC.64 UR18, c[0x0][0x8d0] ;  /* 0x0002340000127ab9 */ /* 0x000fe20000000a00 */
[----:B------:R-:W-:-:S05]  /*1bc0*/  ULDC.64 UR20, c[0x0][0x8e8] ;  /* 0x00023a0000147ab9 */ /* 0x000fca0000000a00 */
.L_x_16:
[----:B------:R-:W-:Y:S02]  /*1bd0*/  IMAD.MOV.U32 R0, RZ, RZ, R2 ;  /* 0x000000ffff007224 */ /* 0x000fe400078e0002 */
[----:B------:R-:W-:Y:S02]  /*1be0*/  VIADD R2, R2, 0x20 ;  /* 0x0000002002027836 */ /* 0x000fe40000000000 */
[----:B-----5:R-:W-:Y:S02]  /*1bf0*/  IMAD.MOV.U32 R12, RZ, RZ, R8 ;  /* 0x000000ffff0c7224 */ /* 0x020fe400078e0008 */
[----:B------:R-:W-:Y:S01]  /*1c00*/  IMAD.MOV.U32 R17, RZ, RZ, R9 ;  /* 0x000000ffff117224 */ /* 0x000fe200078e0009 */
[----:B-1----:R-:W-:-:S13]  /*1c10*/  ISETP.GE.AND P1, PT, R2, R3, PT ;  /* 0x000000030200720c */ /* 0x002fda0003f26270 */
[----:B------:R-:W1:Y:S01]  /*1c20*/  @!P1 LDC.64 R6, c[0x0][0x918] ;  /* 0x00024600ff069b82 */ /* 0x000e620000000a00 */
[----:B------:R-:W-:Y:S01]  /*1c30*/  @!P1 VIADD R15, R0, 0x20 ;  /* 0x00000020000f9836 */ /* 0x000fe20000000000 */
[----:B------:R-:W-:Y:S01]  /*1c40*/  BSSY B0, `(.L_x_12) ;  /* 0x0000065000007945 */ /* 0x000fe20003800000 */
[----:B------:R-:W-:Y:S02]  /*1c50*/  IMAD.MOV.U32 R27, RZ, RZ, 0x7fffffff ;  /* 0x7fffffffff1b7424 */ /* 0x000fe400078e00ff */
[----:B-1----:R-:W-:-:S05]  /*1c60*/  @!P1 IMAD.WIDE R14, R15, 0xc, R6 ;  /* 0x0000000c0f0e9825 */ /* 0x002fca00078e0206 */
[----:B------:R1:W5:Y:S04]  /*1c70*/  @!P1 LDG.E R8, desc[UR58][R14.64] ;  /* 0x0000003a0e089981 */ /* 0x000368000c1e1900 */
[----:B------:R1:W5:Y:S01]  /*1c80*/  @!P1 LDG.E R9, desc[UR58][R14.64+0x4] ;  /* 0x0000043a0e099981 */ /* 0x000362000c1e1900 */
[----:B------:R-:W-:Y:S01]  /*1c90*/  ISETP.GE.AND P1, PT, R0, R3, PT ;  /* 0x000000030000720c */ /* 0x000fe20003f26270 */
[----:B------:R-:W-:Y:S02]  /*1ca0*/  IMAD.MOV.U32 R29, RZ, RZ, RZ ;  /* 0x000000ffff1d7224 */ /* 0x000fe400078e00ff */
[----:B------:R1:W2:Y:S04]  /*1cb0*/  SHFL.IDX PT, R6, R19, 0x1f, 0x1f ;  /* 0x03e01f0013067f89 */ /* 0x0002a800000e0000 */
[----:B------:R1:W3:Y:S06]  /*1cc0*/  SHFL.IDX PT, R7, R18, 0x1f, 0x1f ;  /* 0x03e01f0012077f89 */ /* 0x0002ec00000e0000 */
[----:B------:R-:W-:Y:S05]  /*1cd0*/  @P1 BRA `(.L_x_13) ;  /* 0x00000004006c1947 */ /* 0x000fea0003800000 */
[----:B------:R-:W-:Y:S02]  /*1ce0*/  IABS R25, R11 ;  /* 0x0000000b00197213 */ /* 0x000fe40000000000 */
[C---:B------:R-:W-:Y:S02]  /*1cf0*/  IADD3 R21, P1, R12.reuse, UR14, RZ ;  /* 0x0000000e0c157c10 */ /* 0x040fe4000ff3e0ff */
[----:B------:R-:W4:Y:S02]  /*1d00*/  I2F.RP R4, R25 ;  /* 0x0000001900047306 */ /* 0x000f240000209400 */
[----:B------:R-:W-:Y:S02]  /*1d10*/  LEA.HI.X.SX32 R22, R12, UR15, 0x1, P1 ;  /* 0x0000000f0c167c11 */ /* 0x000fe400088f0eff */
[----:B------:R-:W-:-:S04]  /*1d20*/  IADD3 R12, P1, R17, UR16, RZ ;  /* 0x00000010110c7c10 */ /* 0x000fc8000ff3e0ff */
[----:B------:R-:W-:Y:S02]  /*1d30*/  LEA.HI.X.SX32 R17, R17, UR17, 0x1, P1 ;  /* 0x0000001111117c11 */ /* 0x000fe400088f0eff */
[----:B------:R-:W-:Y:S01]  /*1d40*/  PLOP3.LUT P1, PT, PT, PT, UP0, 0x80, 0x0 ;  /* 0x000000000000781c */ /* 0x000fe20003f2f008 */
[----:B----4-:R-:W4:Y:S02]  /*1d50*/  MUFU.RCP R4, R4 ;  /* 0x0000000400047308 */ /* 0x010f240000001000 */
[----:B----4-:R-:W-:-:S06]  /*1d60*/  VIADD R5, R4, 0xffffffe ;  /* 0x0ffffffe04057836 */ /* 0x010fcc0000000000 */
[----:B------:R-:W4:Y:S02]  /*1d70*/  F2I.FTZ.U32.TRUNC.NTZ R27, R5 ;  /* 0x00000005001b7305 */ /* 0x000f24000021f000 */
[----:B----4-:R-:W-:Y:S02]  /*1d80*/  IMAD.MOV R24, RZ, RZ, -R27 ;  /* 0x000000ffff187224 */ /* 0x010fe400078e0a1b */
[----:B------:R-:W-:Y:S05]  /*1d90*/  @!P1 BRA `(.L_x_14) ;  /* 0x00000000002c9947 */ /* 0x000fea0003800000 */
[----:B------:R-:W-:-:S05]  /*1da0*/  IADD3 R21, P1, R21, UR6, RZ ;  /* 0x0000000615157c10 */ /* 0x000fca000ff3e0ff */
[----:B------:R-:W-:-:S04]  /*1db0*/  IMAD.X R23, RZ, RZ, R22, P1 ;  /* 0x000000ffff177224 */ /* 0x000fc800008e0616 */
[----:B------:R-:W-:-:S04]  /*1dc0*/  IMAD.WIDE.U32 R4, R23, UR18, RZ ;  /* 0x0000001217047c25 */ /* 0x000fc8000f8e00ff */
[----:B-1----:R-:W-:-:S04]  /*1dd0*/  IMAD.WIDE.U32 R14, P1, R21, UR19, R4 ;  /* 0x00000013150e7c25 */ /* 0x002fc8000f820004 */
[----:B------:R-:W-:Y:S01]  /*1de0*/  IMAD.WIDE.U32 R4, R21, UR18, RZ ;  /* 0x0000001215047c25 */ /* 0x000fe2000f8e00ff */
[----:B------:R-:W-:-:S03]  /*1df0*/  IADD3.X R19, RZ, RZ, RZ, P1, !PT ;  /* 0x000000ffff137210 */ /* 0x000fc60000ffe4ff */
[----:B------:R-:W-:Y:S01]  /*1e00*/  IMAD.MOV.U32 R18, RZ, RZ, R15 ;  /* 0x000000ffff127224 */ /* 0x000fe200078e000f */
[----:B------:R-:W-:-:S05]  /*1e10*/  IADD3 RZ, P1, R5, R14, RZ ;  /* 0x0000000e05ff7210 */ /* 0x000fca0007f3e0ff */
[----:B------:R-:W-:-:S04]  /*1e20*/  IMAD.WIDE.U32.X R4, R23, UR19, R18, P1 ;  /* 0x0000001317047c25 */ /* 0x000fc800088e0412 */
[----:B------:R-:W-:Y:S02]  /*1e30*/  IMAD.MOV.U32 R21, RZ, RZ, R4 ;  /* 0x000000ffff157224 */ /* 0x000fe400078e0004 */
[----:B------:R-:W-:-:S07]  /*1e40*/  IMAD.MOV.U32 R22, RZ, RZ, R5 ;  /* 0x000000ffff167224 */ /* 0x000fce00078e0005 */
.L_x_14:
[----:B------:R-:W-:Y:S05]  /*1e50*/  @!P0 BRA `(.L_x_15) ;  /* 0x00000000002c8947 */ /* 0x000fea0003800000 */
[----:B------:R-:W-:-:S05]  /*1e60*/  IADD3 R23, P1, R12, UR13, RZ ;  /* 0x0000000d0c177c10 */ /* 0x000fca000ff3e0ff */
[----:B------:R-:W-:-:S04]  /*1e70*/  IMAD.X R17, RZ, RZ, R17, P1 ;  /* 0x000000ffff117224 */ /* 0x000fc800008e0611 */
[----:B------:R-:W-:-:S04]  /*1e80*/  IMAD.WIDE.U32 R4, R17, UR20, RZ ;  /* 0x0000001411047c25 */ /* 0x000fc8000f8e00ff */
[----:B-1----:R-:W-:-:S04]  /*1e90*/  IMAD.WIDE.U32 R14, P1, R23, UR21, R4 ;  /* 0x00000015170e7c25 */ /* 0x002fc8000f820004 */
[----:B------:R-:W-:-:S04]  /*1ea0*/  IMAD.WIDE.U32 R4, R23, UR20, RZ ;  /* 0x0000001417047c25 */ /* 0x000fc8000f8e00ff */
[----:B------:R-:W-:Y:S01]  /*1eb0*/  IMAD.X R19, RZ, RZ, RZ, P1 ;  /* 0x000000ffff137224 */ /* 0x000fe200008e06ff */
[----:B------:R-:W-:Y:S01]  /*1ec0*/  IADD3 RZ, P1, R5, R14, RZ ;  /* 0x0000000e05ff7210 */ /* 0x000fe20007f3e0ff */
[----:B------:R-:W-:-:S04]  /*1ed0*/  IMAD.MOV.U32 R18, RZ, RZ, R15 ;  /* 0x000000ffff127224 */ /* 0x000fc800078e000f */
[----:B------:R-:W-:-:S04]  /*1ee0*/  IMAD.WIDE.U32.X R4, R17, UR21, R18, P1 ;  /* 0x0000001511047c25 */ /* 0x000fc800088e0412 */
[----:B------:R-:W-:Y:S02]  /*1ef0*/  IMAD.MOV.U32 R12, RZ, RZ, R4 ;  /* 0x000000ffff0c7224 */ /* 0x000fe400078e0004 */
[----:B------:R-:W-:-:S07]  /*1f00*/  IMAD.MOV.U32 R17, RZ, RZ, R5 ;  /* 0x000000ffff117224 */ /* 0x000fce00078e0005 */
.L_x_15:
[----:B------:R-:W-:Y:S01]  /*1f10*/  SHF.R.U64 R12, R12, UR23, R17 ;  /* 0x000000170c0c7c19 */ /* 0x000fe20008001211 */
[----:B------:R-:W-:Y:S01]  /*1f20*/  IMAD.MOV.U32 R4, RZ, RZ, R24 ;  /* 0x000000ffff047224 */ /* 0x000fe200078e0018 */
[----:B------:R-:W-:Y:S02]  /*1f30*/  IABS R5, R11 ;  /* 0x0000000b00057213 */ /* 0x000fe40000000000 */
[-C--:B-1----:R-:W-:Y:S01]  /*1f40*/  IABS R18, R10.reuse ;  /* 0x0000000a00127213 */ /* 0x082fe20000000000 */
[----:B------:R-:W-:Y:S01]  /*1f50*/  VIADD R15, R12, UR5 ;  /* 0x000000050c0f7c36 */ /* 0x000fe20008000000 */
[----:B------:R-:W-:Y:S01]  /*1f60*/  IADD3 R17, RZ, -R5, RZ ;  /* 0x80000005ff117210 */ /* 0x000fe20007ffe0ff */
[----:B------:R-:W-:Y:S01]  /*1f70*/  IMAD R12, R4, R25, RZ ;  /* 0x00000019040c7224 */ /* 0x000fe200078e02ff */
[----:B------:R-:W-:Y:S01]  /*1f80*/  SHF.R.U64 R21, R21, UR22, R22 ;  /* 0x0000001615157c19 */ /* 0x000fe20008001216 */
[----:B------:R-:W-:Y:S01]  /*1f90*/  IMAD.MOV.U32 R4, RZ, RZ, RZ ;  /* 0x000000ffff047224 */ /* 0x000fe200078e00ff */
[----:B------:R-:W-:Y:S01]  /*1fa0*/  IABS R14, R15 ;  /* 0x0000000f000e7213 */ /* 0x000fe20000000000 */
[----:B------:R-:W-:Y:S01]  /*1fb0*/  IMAD.MOV.U32 R5, RZ, RZ, R27 ;  /* 0x000000ffff057224 */ /* 0x000fe200078e001b */
[----:B------:R-:W-:Y:S01]  /*1fc0*/  IABS R23, R10 ;  /* 0x0000000a00177213 */ /* 0x000fe20000000000 */
[----:B------:R-:W-:-:S04]  /*1fd0*/  IMAD.HI.U32 R4, R27, R12, R4 ;  /* 0x0000000c1b047227 */ /* 0x000fc800078e0004 */
[----:B------:R-:W-:Y:S02]  /*1fe0*/  IMAD.MOV.U32 R12, RZ, RZ, R17 ;  /* 0x000000ffff0c7224 */ /* 0x000fe400078e0011 */
[----:B------:R-:W1:Y:S01]  /*1ff0*/  I2F.RP R17, R18 ;  /* 0x0000001200117306 */ /* 0x000e620000209400 */
[----:B------:R-:W-:Y:S02]  /*2000*/  IMAD.MOV.U32 R5, RZ, RZ, R14 ;  /* 0x000000ffff057224 */ /* 0x000fe400078e000e */
[----:B------:R-:W-:Y:S02]  /*2010*/  VIADD R14, R21, UR4 ;  /* 0x00000004150e7c36 */ /* 0x000fe40008000000 */
[----:B------:R-:W-:-:S03]  /*2020*/  IMAD.HI.U32 R4, R4, R5, RZ ;  /* 0x0000000504047227 */ /* 0x000fc600078e00ff */
[----:B------:R-:W-:Y:S01]  /*2030*/  IABS R21, R14 ;  /* 0x0000000e00157213 */ /* 0x000fe20000000000 */
[----:B------:R-:W-:-:S05]  /*2040*/  IMAD R12, R4, R12, R5 ;  /* 0x0000000c040c7224 */ /* 0x000fca00078e0205 */
[----:B------:R-:W-:Y:S01]  /*2050*/  ISETP.GT.U32.AND P1, PT, R25, R12, PT ;  /* 0x0000000c1900720c */ /* 0x000fe20003f24070 */
[----:B-1----:R-:W1:-:S12]  /*2060*/  MUFU.RCP R17, R17 ;  /* 0x0000001100117308 */ /* 0x002e580000001000 */
[----:B------:R-:W-:Y:S02]  /*2070*/  @!P1 IMAD.IADD R12, R12, 0x1, -R25 ;  /* 0x000000010c0c9824 */ /* 0x000fe400078e0a19 */
[----:B-1----:R-:W-:Y:S02]  /*2080*/  VIADD R4, R17, 0xffffffe ;  /* 0x0ffffffe11047836 */ /* 0x002fe40000000000 */
[----:B------:R-:W-:Y:S02]  /*2090*/  IMAD.MOV R17, RZ, RZ, -R23 ;  /* 0x000000ffff117224 */ /* 0x000fe400078e0a17 */
[----:B------:R1:W4:Y:S02]  /*20a0*/  F2I.FTZ.U32.TRUNC.NTZ R5, R4 ;  /* 0x0000000400057305 */ /* 0x000324000021f000 */
[----:B-1----:R-:W-:Y:S02]  /*20b0*/  IMAD.MOV.U32 R4, RZ, RZ, RZ ;  /* 0x000000ffff047224 */ /* 0x002fe400078e00ff */
[----:B----4-:R-:W-:-:S04]  /*20c0*/  IMAD.MOV R19, RZ, RZ, -R5 ;  /* 0x000000ffff137224 */ /* 0x010fc800078e0a05 */
[----:B------:R-:W-:-:S04]  /*20d0*/  IMAD R19, R19, R18, RZ ;  /* 0x0000001213137224 */ /* 0x000fc800078e02ff */
[----:B------:R-:W-:Y:S01]  /*20e0*/  IMAD.HI.U32 R22, R5, R19, R4 ;  /* 0x0000001305167227 */ /* 0x000fe200078e0004 */
[----:B------:R-:W-:-:S05]  /*20f0*/  MOV R5, R21 ;  /* 0x0000001500057202 */ /* 0x000fca0000000f00 */
[----:B------:R-:W-:-:S04]  /*2100*/  IMAD.HI.U32 R4, R22, R5, RZ ;  /* 0x0000000516047227 */ /* 0x000fc800078e00ff */
[----:B------:R-:W-:-:S05]  /*2110*/  IMAD R5, R4, R17, R5 ;  /* 0x0000001104057224 */ /* 0x000fca00078e0205 */
[----:B------:R-:W-:-:S13]  /*2120*/  ISETP.GT.U32.AND P1, PT, R18, R5, PT ;  /* 0x000000051200720c */ /* 0x000fda0003f24070 */
[----:B------:R-:W-:Y:S01]  /*2130*/  @!P1 IMAD.IADD R5, R5, 0x1, -R18 ;  /* 0x0000000105059824 */ /* 0x000fe200078e0a12 */
[----:B------:R-:W-:-:S13]  /*2140*/  ISETP.GT.U32.AND P1, PT, R25, R12, PT ;  /* 0x0000000c1900720c */ /* 0x000fda0003f24070 */
[----:B------:R-:W-:Y:S01]  /*2150*/  @!P1 IMAD.IADD R12, R12, 0x1, -R25 ;  /* 0x000000010c0c9824 */ /* 0x000fe200078e0a19 */
[----:B------:R-:W-:-:S03]  /*2160*/  ISETP.GT.U32.AND P1, PT, R18, R5, PT ;  /* 0x000000051200720c */ /* 0x000fc60003f24070 */
[----:B------:R-:W-:-:S10]  /*2170*/  IMAD.MOV.U32 R4, RZ, RZ, R12 ;  /* 0x000000ffff047224 */ /* 0x000fd400078e000c */
[----:B------:R-:W-:Y:S01]  /*2180*/  @!P1 IMAD.IADD R5, R5, 0x1, -R18 ;  /* 0x0000000105059824 */ /* 0x000fe200078e0a12 */
[----:B------:R-:W-:-:S13]  /*2190*/  ISETP.GE.AND P1, PT, R15, RZ, PT ;  /* 0x000000ff0f00720c */ /* 0x000fda0003f26270 */
[----:B------:R-:W-:Y:S01]  /*21a0*/  @!P1 IMAD.MOV R4, RZ, RZ, -R4 ;  /* 0x000000ffff049224 */ /* 0x000fe200078e0a04 */
[----:B------:R-:W-:-:S13]  /*21b0*/  ISETP.GE.AND P1, PT, R14, RZ, PT ;  /* 0x000000ff0e00720c */ /* 0x000fda0003f26270 */
[----:B------:R-:W-:Y:S01]  /*21c0*/  @!P1 IMAD.MOV R5, RZ, RZ, -R5 ;  /* 0x000000ffff059224 */ /* 0x000fe200078e0a05 */
[----:B------:R-:W-:-:S13]  /*21d0*/  ISETP.NE.AND P1, PT, RZ, UR7, PT ;  /* 0x00000007ff007c0c */ /* 0x000fda000bf25270 */
[----:B------:R-:W-:Y:S02]  /*21e0*/  @!P1 LOP3.LUT R4, RZ, UR7, RZ, 0x33, !PT ;  /* 0x00000007ff049c12 */ /* 0x000fe4000f8e33ff */
[----:B------:R-:W-:-:S03]  /*21f0*/  ISETP.NE.AND P1, PT, RZ, UR8, PT ;  /* 0x00000008ff007c0c */ /* 0x000fc6000bf25270 */
[----:B------:R-:W-:-:S10]  /*2200*/  IMAD.IADD R4, R15, 0x1, -R4 ;  /* 0x000000010f047824 */ /* 0x000fd400078e0a04 */
[----:B------:R-:W-:Y:S02]  /*2210*/  @!P1 LOP3.LUT R5, RZ, UR8, RZ, 0x33, !PT ;  /* 0x00000008ff059c12 */ /* 0x000fe4000f8e33ff */
[----:B------:R-:W-:-:S03]  /*2220*/  PLOP3.LUT P1, PT, PT, PT, UP3, 0x80, 0x0 ;  /* 0x000000000000781c */ /* 0x000fc60003f2f038 */
[----:B------:R-:W-:-:S04]  /*2230*/  IMAD.IADD R5, R14, 0x1, -R5 ;  /* 0x000000010e057824 */ /* 0x000fc800078e0a05 */
[CC--:B------:R-:W-:Y:S01]  /*2240*/  IMAD R27, R4.reuse, R5.reuse, RZ ;  /* 0x00000005041b7224 */ /* 0x0c0fe200078e02ff */
[----:B------:R-:W-:-:S04]  /*2250*/  SEL R15, R4, R5, !P1 ;  /* 0x00000005040f7207 */ /* 0x000fc80004800000 */
[--C-:B------:R-:W-:Y:S01]  /*2260*/  SHF.R.S32.HI R5, RZ, 0x1f, R15.reuse ;  /* 0x0000001fff057819 */ /* 0x100fe2000001140f */
[----:B------:R-:W-:Y:S01]  /*2270*/  IMAD.MOV.U32 R4, RZ, RZ, R15 ;  /* 0x000000ffff047224 */ /* 0x000fe200078e000f */
[----:B------:R-:W-:-:S07]  /*2280*/  SHF.R.S32.HI R29, RZ, 0x1f, R27 ;  /* 0x0000001fff1d7819 */ /* 0x000fce000001141b */
.L_x_13:
[----:B------:R-:W-:Y:S05]  /*2290*/  BSYNC B0 ;  /* 0x0000000000007941 */ /* 0x000fea0003800000 */
.L_x_12:
[----:B-1----:R-:W1:Y:S04]  /*22a0*/  SHFL.UP PT, R14, R27, 0x1, RZ ;  /* 0x042000001b0e7989 */ /* 0x002e6800000e00ff */
[----:B------:R-:W4:Y:S01]  /*22b0*/  SHFL.UP PT, R12, R29, 0x1, RZ ;  /* 0x042000001d0c7989 */ /* 0x000f2200000e00ff */
[----:B-1----:R-:W-:Y:S02]  /*22c0*/  SEL R14, R14, RZ, P2 ;  /* 0x000000ff0e0e7207 */ /* 0x002fe40001000000 */
[----:B----4-:R-:W-:Y:S02]  /*22d0*/  SEL R12, R12, RZ, P2 ;  /* 0x000000ff0c0c7207 */ /* 0x010fe40001000000 */
[----:B------:R-:W-:-:S05]  /*22e0*/  IADD3 R17, P1, R14, R27, RZ ;  /* 0x0000001b0e117210 */ /* 0x000fca0007f3e0ff */
[----:B------:R-:W-:Y:S01]  /*22f0*/  IMAD.X R25, R12, 0x1, R29, P1 ;  /* 0x000000010c197824 */ /* 0x000fe200008e061d */
[----:B------:R-:W1:Y:S04]  /*2300*/  SHFL.UP PT, R14, R17, 0x2, RZ ;  /* 0x04400000110e7989 */ /* 0x000e6800000e00ff */
[----:B------:R-:W4:Y:S01]  /*2310*/  SHFL.UP PT, R12, R25, 0x2, RZ ;  /* 0x04400000190c7989 */ /* 0x000f2200000e00ff */
[----:B-1----:R-:W-:Y:S02]  /*2320*/  SEL R14, R14, RZ, P3 ;  /* 0x000000ff0e0e7207 */ /* 0x002fe40001800000 */
[----:B----4-:R-:W-:Y:S02]  /*2330*/  SEL R12, R12, RZ, P3 ;  /* 0x000000ff0c0c7207 */ /* 0x010fe40001800000 */
[----:B------:R-:W-:-:S04]  /*2340*/  IADD3 R19, P1, R14, R17, RZ ;  /* 0x000000110e137210 */ /* 0x000fc80007f3e0ff */
[----:B------:R-:W-:Y:S01]  /*2350*/  IADD3.X R23, R12, R25, RZ, P1, !PT ;  /* 0x000000190c177210 */ /* 0x000fe20000ffe4ff */
[----:B------:R-:W1:Y:S04]  /*2360*/  SHFL.UP PT, R14, R19, 0x4, RZ ;  /* 0x04800000130e7989 */ /* 0x000e6800000e00ff */
        /* <DEDUP_REMOVED lines=17> */
[----:B---3--:R-:W-:-:S05]  /*2480*/  IADD3 R18, P1, R14, R7, RZ ;  /* 0x000000070e127210 */ /* 0x008fca0007f3e0ff */
[----:B--2---:R-:W-:Y:S01]  /*2490*/  IMAD.X R19, R15, 0x1, R6, P1 ;  /* 0x000000010f137824 */ /* 0x004fe200008e0606 */
[----:B------:R-:W-:-:S04]  /*24a0*/  ISETP.GT.U32.AND P1, PT, R18, UR10, PT ;  /* 0x0000000a12007c0c */ /* 0x000fc8000bf24070 */
[----:B------:R-:W-:-:S13]  /*24b0*/  ISETP.GT.U32.AND.EX P1, PT, R19, UR9, PT, P1 ;  /* 0x0000000913007c0c */ /* 0x000fda000bf24110 */
[----:B------:R-:W-:-:S04]  /*24c0*/  VOTE.ANY R12, PT, P1 ;  /* 0x00000000000c7806 */ /* 0x000fc800008e0100 */
[----:B------:R-:W-:-:S13]  /*24d0*/  ISETP.NE.AND P1, PT, R12, RZ, PT ;  /* 0x000000ff0c00720c */ /* 0x000fda0003f25270 */
[----:B------:R-:W-:Y:S05]  /*24e0*/  @!P1 BRA `(.L_x_16) ;  /* 0xfffffff400b89947 */ /* 0x000fea000383ffff */
[----:B------:R-:W-:Y:S02]  /*24f0*/  IMAD.MOV.U32 R18, RZ, RZ, R14 ;  /* 0x000000ffff127224 */ /* 0x000fe400078e000e */
[----:B------:R-:W-:-:S07]  /*2500*/  IMAD.MOV.U32 R19, RZ, RZ, R15 ;  /* 0x000000ffff137224 */ /* 0x000fce00078e000f */
.L_x_11:
[----:B------:R-:W1:Y:S08]  /*2510*/  BREV R12, R12 ;  /* 0x0000000c000c7301 */ /* 0x000e700000000000 */
[----:B-1----:R-:W1:Y:S02]  /*2520*/  FLO.U32.SH R17, R12 ;  /* 0x0000000c00117300 */ /* 0x002e6400000e0400 */
[----:B-1----:R-:W1:Y:S02]  /*2530*/  SHFL.IDX PT, R0, R0, R17, 0x1f ;  /* 0x00001f1100007589 */ /* 0x002e6400000e0000 */
[----:B-1----:R-:W-:-:S13]  /*2540*/  R2UR UR6, R0 ;  /* 0x00000000000672ca */ /* 0x002fda00000e0000 */
[----:B------:R-:W-:-:S05]  /*2550*/  VIADD R2, R34, UR6 ;  /* 0x0000000622027c36 */ /* 0x000fca0008000000 */
[----:B------:R-:W-:-:S13]  /*2560*/  ISETP.GE.AND P1, PT, R2, R3, PT ;  /* 0x000000030200720c */ /* 0x000fda0003f26270 */
[----:B------:R-:W1:Y:S02]  /*2570*/  @!P1 LDC.64 R14, c[0x0][0x918] ;  /* 0x00024600ff0e9b82 */ /* 0x000e640000000a00 */
[----:B-1----:R-:W-:-:S05]  /*2580*/  @!P1 IMAD.WIDE R14, R2, 0xc, R14 ;  /* 0x0000000c020e9825 */ /* 0x002fca00078e020e */
[----:B-----5:R1:W5:Y:S04]  /*2590*/  @!P1 LDG.E R8, desc[UR58][R14.64] ;  /* 0x0000003a0e089981 */ /* 0x020368000c1e1900 */
[----:B------:R1:W5:Y:S01]  /*25a0*/  @!P1 LDG.E R9, desc[UR58][R14.64+0x4] ;  /* 0x0000043a0e099981 */ /* 0x000362000c1e1900 */
[----:B------:R-:W-:-:S03]  /*25b0*/  IADD3 R2, P1, P2, R18, R7, -R27 ;  /* 0x0000000712027210 */ /* 0x000fc60007a3e81b */
[----:B------:R-:W-:Y:S01]  /*25c0*/  SHFL.IDX PT, R7, R29, R17, 0x1f ;  /* 0x00001f111d077589 */ /* 0x000fe200000e0000 */
[----:B------:R-:W-:-:S03]  /*25d0*/  IADD3.X R18, R19, R6, ~R29, P1, P2 ;  /* 0x0000000613127210 */ /* 0x000fc60000fe4c1d */
[----:B------:R-:W2:Y:S04]  /*25e0*/  SHFL.IDX PT, R2, R2, R17, 0x1f ;  /* 0x00001f1102027589 */ /* 0x000ea800000e0000 */
[----:B------:R-:W3:Y:S04]  /*25f0*/  SHFL.IDX PT, R18, R18, R17, 0x1f ;  /* 0x00001f1112127589 */ /* 0x000ee800000e0000 */
[----:B------:R1:W4:Y:S04]  /*2600*/  SHFL.IDX PT, R6, R27, R17, 0x1f ;  /* 0x00001f111b067589 */ /* 0x00032800000e0000 */
[----:B------:R1:W1:Y:S04]  /*2610*/  SHFL.IDX PT, R5, R5, R17, 0x1f ;  /* 0x00001f1105057589 */ /* 0x00026800000e0000 */
[----:B------:R1:W1:Y:S01]  /*2620*/  SHFL.IDX PT, R4, R4, R17, 0x1f ;  /* 0x00001f1104047589 */ /* 0x00026200000e0000 */
[----:B--2---:R-:W-:-:S02]  /*2630*/  R2UR UR5, R2 ;  /* 0x00000000020572ca */ /* 0x004fc400000e0000 */
[----:B---3--:R-:W-:-:S15]  /*2640*/  R2UR UR4, R18 ;  /* 0x00000000120472ca */ /* 0x008fde00000e0000 */
.L_x_6:
[----:B------:R-:W-:Y:S01]  /*2650*/  ISETP.LE.AND P1, PT, R3, UR6, PT ;  /* 0x0000000603007c0c */ /* 0x000fe2000bf23270 */
[----:B-1----:R-:W-:Y:S02]  /*2660*/  IMAD.MOV.U32 R17, RZ, RZ, -0x1 ;  /* 0xffffffffff117424 */ /* 0x002fe400078e00ff */
[----:B------:R-:W-:-:S10]  /*2670*/  IMAD.MOV.U32 R18, RZ, RZ, -0x1 ;  /* 0xffffffffff127424 */ /* 0x000fd400078e00ff */
[----:B------:R-:W-:Y:S05]  /*2680*/  @P1 BRA `(.L_x_5) ;  /* 0x0000000400041947 */ /* 0x000fea0003800000 */
[----:B------:R-:W-:Y:S01]  /*2690*/  UIADD3 UR15, UP2, -UR5, UR10, URZ ;  /* 0x0000000a050f7290 */ /* 0x000fe2000ff5e13f */
[----:B------:R-:W1:Y:S01]  /*26a0*/  S2UR UR18, SR_CTAID.Y ;  /* 0x00000000001279c3 */ /* 0x000e620000002600 */
[----:B------:R-:W-:Y:S01]  /*26b0*/  ULDC UR17, c[0x0][0x8c0] ;  /* 0x0002300000117ab9 */ /* 0x000fe20000000800 */
[----:B------:R-:W-:Y:S01]  /*26c0*/  ULDC UR20, c[0x0][0x8b0] ;  /* 0x00022c0000147ab9 */ /* 0x000fe20000000800 */
[----:B------:R-:W-:Y:S01]  /*26d0*/  UIADD3.X UR11, ~UR4, UR9, URZ, UP2, !UPT ;  /* 0x00000009040b7290 */ /* 0x000fe200097fe53f */
[--C-:B------:R-:W-:Y:S01]  /*26e0*/  SHF.R.U32.HI R23, RZ, UR20, R5.reuse ;  /* 0x00000014ff177c19 */ /* 0x100fe20008011605 */
[----:B------:R-:W-:Y:S01]  /*26f0*/  ULDC UR19, c[0x0][0x904] ;  /* 0x0002410000137ab9 */ /* 0x000fe20000000800 */
[----:B------:R-:W-:Y:S01]  /*2700*/  ULDC UR13, c[0x0][0x8a8] ;  /* 0x00022a00000d7ab9 */ /* 0x000fe20000000800 */
[----:B------:R-:W-:Y:S01]  /*2710*/  USHF.R.U32.HI UR16, URZ, UR17, UR11 ;  /* 0x000000113f107299 */ /* 0x000fe2000801160b */
[----:B------:R-:W-:Y:S01]  /*2720*/  SHF.R.U64 R16, R4, UR20, R5 ;  /* 0x0000001404107c19 */ /* 0x000fe20008001205 */
[----:B------:R-:W-:-:S02]  /*2730*/  USHF.R.U64 UR15, UR15, UR17, UR11 ;  /* 0x000000110f0f7299 */ /* 0x000fc4000800120b */
[----:B------:R-:W-:Y:S02]  /*2740*/  USHF.R.U32.HI UR14, URZ, UR20, UR16 ;  /* 0x000000143f0e7299 */ /* 0x000fe40008011610 */
[----:B------:R-:W-:Y:S02]  /*2750*/  UIADD3 UR13, UR13, -0x1, URZ ;  /* 0xffffffff0d0d7890 */ /* 0x000fe4000fffe03f */
[----:B------:R-:W-:Y:S02]  /*2760*/  USHF.R.U32.HI UR21, URZ, UR19, UR14 ;  /* 0x000000133f157299 */ /* 0x000fe4000801160e */
[----:B------:R-:W-:Y:S02]  /*2770*/  USHF.R.U64 UR16, UR15, UR20, UR16 ;  /* 0x000000140f107299 */ /* 0x000fe40008001210 */
[----:B------:R-:W-:Y:S02]  /*2780*/  ULOP3.LUT UR15, UR15, UR13, URZ, 0xc0, !UPT ;  /* 0x0000000d0f0f7292 */ /* 0x000fe4000f8ec03f */
[----:B------:R-:W-:Y:S01]  /*2790*/  LOP3.LUT R0, R23, UR21, RZ, 0xfc, !PT ;  /* 0x0000001517007c12 */ /* 0x000fe2000f8efcff */
[----:B------:R-:W-:-:S02]  /*27a0*/  USHF.R.U64 UR14, UR16, UR19, UR14 ;  /* 0x00000013100e7299 */ /* 0x000fc4000800120e */
[----:B-1----:R-:W-:Y:S01]  /*27b0*/  USEL UR11, UR40, UR18, !UP3 ;  /* 0x00000012280b7287 */ /* 0x002fe2000d800000 */
[----:B------:R-:W-:-:S13]  /*27c0*/  ISETP.NE.U32.AND P1, PT, R0, RZ, PT ;  /* 0x000000ff0000720c */ /* 0x000fda0003f25070 */
[----:B------:R-:W-:Y:S05]  /*27d0*/  @!P1 BRA `(.L_x_17) ;  /* 0x0000000000149947 */ /* 0x000fea0003800000 */
[----:B------:R-:W-:-:S07]  /*27e0*/  MOV R12, 0x2800 ;  /* 0x00002800000c7802 */ /* 0x000fce0000000f00 */
[----:B----45:R-:W-:Y:S05]  /*27f0*/  CALL.REL.NOINC `($__internal_0_$__cuda_sm20_div_u64) ;  /* 0x000000cc00047944 */ /* 0x030fea0003c00000 */
[----:B------:R-:W-:-:S04]  /*2800*/  IMAD.MOV R12, RZ, RZ, -R0 ;  /* 0x000000ffff0c7224 */ /* 0x000fc800078e0a00 */
[----:B------:R-:W-:Y:S01]  /*2810*/  IMAD R12, R16, R12, UR14 ;  /* 0x0000000e100c7e24 */ /* 0x000fe2000f8e020c */
[----:B------:R-:W-:Y:S06]  /*2820*/  BRA `(.L_x_18) ;  /* 0x0000000000507947 */ /* 0x000fec0003800000 */
.L_x_17:
[----:B------:R-:W1:Y:S01]  /*2830*/  I2F.U32.RP R0, R16 ;  /* 0x0000001000007306 */ /* 0x000e620000209000 */
[----:B------:R-:W-:-:S07]  /*2840*/  ISETP.NE.U32.AND P3, PT, R16, RZ, PT ;  /* 0x000000ff1000720c */ /* 0x000fce0003f65070 */
[----:B-1----:R-:W1:Y:S02]  /*2850*/  MUFU.RCP R0, R0 ;  /* 0x0000000000007308 */ /* 0x002e640000001000 */
[----:B-1----:R-:W-:-:S06]  /*2860*/  IADD3 R2, R0, 0xffffffe, RZ ;  /* 0x0ffffffe00027810 */ /* 0x002fcc0007ffe0ff */
[----:B------:R1:W2:Y:S02]  /*2870*/  F2I.FTZ.U32.TRUNC.NTZ R3, R2 ;  /* 0x0000000200037305 */ /* 0x0002a4000021f000 */
[----:B-1----:R-:W-:Y:S02]  /*2880*/  IMAD.MOV.U32 R2, RZ, RZ, RZ ;  /* 0x000000ffff027224 */ /* 0x002fe400078e00ff */
[----:B--2---:R-:W-:-:S04]  /*2890*/  IMAD.MOV R15, RZ, RZ, -R3 ;  /* 0x000000ffff0f7224 */ /* 0x004fc800078e0a03 */
[----:B------:R-:W-:-:S04]  /*28a0*/  IMAD R15, R15, R16, RZ ;  /* 0x000000100f0f7224 */ /* 0x000fc800078e02ff */
[----:B------:R-:W-:-:S06]  /*28b0*/  IMAD.HI.U32 R3, R3, R15, R2 ;  /* 0x0000000f03037227 */ /* 0x000fcc00078e0002 */
[----:B------:R-:W-:-:S04]  /*28c0*/  IMAD.HI.U32 R0, R3, UR14, RZ ;  /* 0x0000000e03007c27 */ /* 0x000fc8000f8e00ff */
[----:B------:R-:W-:-:S04]  /*28d0*/  IMAD.MOV R3, RZ, RZ, -R0 ;  /* 0x000000ffff037224 */ /* 0x000fc800078e0a00 */
[----:B------:R-:W-:-:S05]  /*28e0*/  IMAD R3, R16, R3, UR14 ;  /* 0x0000000e10037e24 */ /* 0x000fca000f8e0203 */
[----:B------:R-:W-:-:S13]  /*28f0*/  ISETP.GE.U32.AND P1, PT, R3, R16, PT ;  /* 0x000000100300720c */ /* 0x000fda0003f26070 */
[----:B------:R-:W-:Y:S02]  /*2900*/  @P1 IMAD.IADD R3, R3, 0x1, -R16 ;  /* 0x0000000103031824 */ /* 0x000fe400078e0a10 */
[----:B------:R-:W-:-:S03]  /*2910*/  @P1 VIADD R0, R0, 0x1 ;  /* 0x0000000100001836 */ /* 0x000fc60000000000 */
[----:B------:R-:W-:-:S13]  /*2920*/  ISETP.GE.U32.AND P2, PT, R3, R16, PT ;  /* 0x000000100300720c */ /* 0x000fda0003f46070 */
[----:B------:R-:W-:Y:S01]  /*2930*/  @P2 VIADD R0, R0, 0x1 ;  /* 0x0000000100002836 */ /* 0x000fe20000000000 */
[----:B------:R-:W-:-:S05]  /*2940*/  @!P3 LOP3.LUT R0, RZ, R16, RZ, 0x33, !PT ;  /* 0x00000010ff00b212 */ /* 0x000fca00078e33ff */
[----:B------:R-:W-:-:S04]  /*2950*/  IMAD.MOV R12, RZ, RZ, -R0 ;  /* 0x000000ffff0c7224 */ /* 0x000fc800078e0a00 */
[----:B------:R-:W-:-:S07]  /*2960*/  IMAD R12, R16, R12, UR14 ;  /* 0x0000000e100c7e24 */ /* 0x000fce000f8e020c */
.L_x_18:
[----:B------:R-:W1:Y:S01]  /*2970*/  LDC R15, c[0x0][0x8a8] ;  /* 0x00022a00ff0f7b82 */ /* 0x000e620000000800 */
[----:B------:R-:W-:Y:S01]  /*2980*/  ULDC UR14, c[0x0][0x904] ;  /* 0x00024100000e7ab9 */ /* 0x000fe20000000800 */
[----:B------:R-:W-:Y:S01]  /*2990*/  UMOV UR13, 0xffffffff ;  /* 0xffffffff000d7882 */ /* 0x000fe20000000000 */
[----:B------:R-:W-:Y:S01]  /*29a0*/  PLOP3.LUT P1, PT, PT, PT, UP3, 0x80, 0x0 ;  /* 0x000000000000781c */ /* 0x000fe20003f2f038 */
[----:B------:R-:W-:-:S04]  /*29b0*/  USHF.L.U32 UR13, UR13, UR14, URZ ;  /* 0x0000000e0d0d7299 */ /* 0x000fc8000800063f */
[----:B------:R-:W2:Y:S02]  /*29c0*/  LDC R17, c[0x0][0x8b8] ;  /* 0x00022e00ff117b82 */ /* 0x000ea40000000800 */
[----:B------:R-:W-:Y:S01]  /*29d0*/  LOP3.LUT R2, RZ, UR13, RZ, 0x33, !PT ;  /* 0x0000000dff027c12 */ /* 0x000fe2000f8e33ff */
[----:B------:R-:W-:Y:S02]  /*29e0*/  UMOV UR13, 0x1 ;  /* 0x00000001000d7882 */ /* 0x000fe40000000000 */
[----:B------:R-:W-:Y:S01]  /*29f0*/  USHF.L.U32 UR13, UR13, UR14, URZ ;  /* 0x0000000e0d0d7299 */ /* 0x000fe2000800063f */
[----:B------:R-:W-:Y:S02]  /*2a00*/  LOP3.LUT R3, R2, UR16, RZ, 0xc0, !PT ;  /* 0x0000001002037c12 */ /* 0x000fe4000f8ec0ff */
[----:B------:R-:W-:Y:S02]  /*2a10*/  @P1 IMAD.U32 R18, RZ, RZ, UR6 ;  /* 0x00000006ff121e24 */ /* 0x000fe4000f8e00ff */
[----:B------:R-:W-:-:S02]  /*2a20*/  @!P1 IMAD.U32 R18, RZ, RZ, UR6 ;  /* 0x00000006ff129e24 */ /* 0x000fc4000f8e00ff */
[----:B------:R-:W-:Y:S02]  /*2a30*/  IMAD R0, R0, UR13, R3 ;  /* 0x0000000d00007c24 */ /* 0x000fe4000f8e0203 */
[----:B-1----:R-:W-:-:S04]  /*2a40*/  IMAD R12, R12, R15, UR15 ;  /* 0x0000000f0c0c7e24 */ /* 0x002fc8000f8e020f */
[----:B------:R-:W-:Y:S02]  /*2a50*/  @P1 IMAD.MOV.U32 R16, RZ, RZ, R12 ;  /* 0x000000ffff101224 */ /* 0x000fe400078e000c */
[----:B--2---:R-:W-:Y:S01]  /*2a60*/  IMAD R17, R0, R17, UR11 ;  /* 0x0000000b00117e24 */ /* 0x004fe2000f8e0211 */
[----:B------:R-:W-:-:S04]  /*2a70*/  UMOV UR11, 0x1 ;  /* 0x00000001000b7882 */ /* 0x000fc80000000000 */
[----:B------:R-:W-:Y:S01]  /*2a80*/  @!P1 MOV R16, R17 ;  /* 0x0000001100109202 */ /* 0x000fe20000000f00 */
[----:B------:R-:W-:-:S07]  /*2a90*/  @!P1 IMAD.MOV.U32 R17, RZ, RZ, R12 ;  /* 0x000000ffff119224 */ /* 0x000fce00078e000c */
.L_x_5:
[----:B------:R-:W-:-:S13]  /*2aa0*/  ISETP.NE.AND P1, PT, RZ, UR11, PT ;  /* 0x0000000bff007c0c */ /* 0x000fda000bf25270 */
[----:B------:R-:W-:Y:S05]  /*2ab0*/  @!P1 EXIT ;  /* 0x000000000000994d */ /* 0x000fea0003800000 */
[----:B------:R-:W1:Y:S02]  /*2ac0*/  LDC.64 R14, c[0x0][0x290] ;  /* 0x0000a400ff0e7b82 */ /* 0x000e640000000a00 */
[----:B-1----:R-:W-:-:S05]  /*2ad0*/  IMAD.WIDE R14, R18, 0xc, R14 ;  /* 0x0000000c120e7825 */ /* 0x002fca00078e020e */
[----:B------:R1:W5:Y:S04]  /*2ae0*/  LDG.E R2, desc[UR58][R14.64] ;  /* 0x0000003a0e027981 */ /* 0x000368000c1e1900 */
[----:B------:R1:W5:Y:S04]  /*2af0*/  LDG.E R0, desc[UR58][R14.64+0x4] ;  /* 0x0000043a0e007981 */ /* 0x000368000c1e1900 */
[----:B------:R1:W5:Y:S01]  /*2b00*/  LDG.E R19, desc[UR58][R14.64+0x8] ;  /* 0x0000083a0e137981 */ /* 0x000362000c1e1900 */
[----:B------:R-:W-:Y:S01]  /*2b10*/  PLOP3.LUT P1, PT, PT, PT, UP1, 0x80, 0x0 ;  /* 0x000000000000781c */ /* 0x000fe20003f2f018 */
[----:B------:R-:W2:Y:S01]  /*2b20*/  S2UR UR42, SR_CgaCtaId ;  /* 0x00000000002a79c3 */ /* 0x000ea20000008800 */
[----:B------:R-:W-:-:S11]  /*2b30*/  SHF.R.S32.HI R3, RZ, 0x1f, R18 ;  /* 0x0000001fff037819 */ /* 0x000fd60000011412 */
[----:B-1----:R-:W-:Y:S05]  /*2b40*/  @!P1 BRA `(.L_x_19) ;  /* 0x0000005800bc9947 */ /* 0x002fea0003800000 */
[----:B------:R-:W-:-:S06]  /*2b50*/  UISETP.GT.U32.AND UP0, UPT, UR33, 0x1, UPT ;  /* 0x000000012100788c */ /* 0x000fcc000bf04070 */
[----:B------:R-:W-:-:S13]  /*2b60*/  PLOP3.LUT P0, PT, PT, PT, UP0, 0x80, 0x0 ;  /* 0x000000000000781c */ /* 0x000fda0003f0f008 */
[----:B--2---:R-:W-:Y:S05]  /*2b70*/  @P0 EXIT ;  /* 0x000000000000094d */ /* 0x004fea0003800000 */
.L_x_20:
[----:B------:R-:W-:-:S08]  /*2b80*/  NOP ;  /* 0x0000000000007918 */ /* 0x000fd00000000000 */
[----:B------:R-:W1:Y:S02]  /*2b90*/  USETMAXREG.TRY_ALLOC.CTAPOOL UP0, 0xe8 ;  /* 0x000000e8000079c8 */ /* 0x000e640008000600 */
[----:B-1----:R-:W-:-:S13]  /*2ba0*/  PLOP3.LUT P0, PT, PT, PT, UP0, 0x80, 0x0 ;  /* 0x000000000000781c */ /* 0x002fda0003f0f008 */
[----:B------:R-:W-:Y:S05]  /*2bb0*/  @!P0 BRA `(.L_x_20) ;  /* 0xfffffffc00f08947 */ /* 0x000fea000383ffff */
[----:B------:R-:W1:Y:S01]  /*2bc0*/  SHFL.IDX PT, R13, R13, RZ, 0x1f ;  /* 0x00001fff0d0d7589 */ /* 0x000e6200000e0000 */
[----:B------:R-:W2:Y:S01]  /*2bd0*/  S2UR UR4, SR_CTAID.Y ;  /* 0x00000000000479c3 */ /* 0x000ea20000002600 */
[----:B------:R-:W-:Y:S01]  /*2be0*/  UMOV UR60, URZ ;  /* 0x0000003f003c7c82 */ /* 0x000fe20008000000 */
[----:B------:R-:W-:Y:S01]  /*2bf0*/  UMOV UR61, URZ ;  /* 0x0000003f003d7c82 */ /* 0x000fe20008000000 */
[----:B-1----:R-:W-:Y:S01]  /*2c00*/  LOP3.LUT P0, RZ, R13, 0x3, RZ, 0xc0, !PT ;  /* 0x000000030dff7812 */ /* 0x002fe2000780c0ff */
[----:B--2---:R-:W-:-:S12]  /*2c10*/  UIMAD UR4, UR4, UR41, UR40 ;  /* 0x00000029040472a4 */ /* 0x004fd8000f8e0228 */
[----:B------:R-:W-:Y:S05]  /*2c20*/  @P0 BRA `(.L_x_21) ;  /* 0x0000000000a40947 */ /* 0x000fea0003800000 */
[----:B------:R-:W-:Y:S01]  /*2c30*/  ELECT P0, URZ, PT ;  /* 0x00000000003f782f */ /* 0x000fe20003800000 */
[----:B------:R-:W-:-:S12]  /*2c40*/  BSSY B0, `(.L_x_22) ;  /* 0x0000020000007945 */ /* 0x000fd80003800000 */
[----:B------:R-:W-:Y:S05]  /*2c50*/  @!P0 BRA `(.L_x_23) ;  /* 0x0000000000788947 */ /* 0x000fea0003800000 */
[----:B------:R-:W1:Y:S01]  /*2c60*/  S2UR UR6, SR_CgaCtaId ;  /* 0x00000000000679c3 */ /* 0x000e620000008800 */
[----:B------:R-:W-:Y:S01]  /*2c70*/  UISETP.NE.AND UP0, UPT, UR12, 0x1, UPT ;  /* 0x000000010c00788c */ /* 0x000fe2000bf05270 */
[----:B------:R-:W-:-:S06]  /*2c80*/  UMOV UR5, 0x400 ;  /* 0x0000040000057882 */ /* 0x000fcc0000000000 */
[----:B------:R-:W2:Y:S08]  /*2c90*/  LDC.64 R4, c[0x0][0x700] ;  /* 0x0001c000ff047b82 */ /* 0x000eb00000000a00 */
[----:B----4-:R-:W2:Y:S08]  /*2ca0*/  LDC.64 R6, c[0x0][0x708] ;  /* 0x0001c200ff067b82 */ /* 0x010eb00000000a00 */
[----:B-----5:R-:W3:Y:S01]  /*2cb0*/  LDC.64 R8, c[0x0][0x710] ;  /* 0x0001c400ff087b82 */ /* 0x020ee20000000a00 */
[----:B-1----:R-:W-:-:S04]  /*2cc0*/  ULEA UR5, UR6, UR5, 0x18 ;  /* 0x0000000506057291 */ /* 0x002fc8000f8ec03f */
[----:B------:R-:W-:Y:S02]  /*2cd0*/  UIADD3 UR6, UR5, 0x80, URZ ;  /* 0x0000008005067890 */ /* 0x000fe4000fffe03f */
[----:B------:R-:W-:Y:S01]  /*2ce0*/  @!UP0 UIADD3 UR6, UR5, URZ, URZ ;  /* 0x0000003f05068290 */ /* 0x000fe2000fffe03f */
[----:B------:R-:W3:Y:S08]  /*2cf0*/  LDC.64 R10, c[0x0][0x718] ;  /* 0x0001c600ff0a7b82 */ /* 0x000ef00000000a00 */
[----:B------:R-:W1:Y:S01]  /*2d00*/  LDC.64 R12, c[0x0][0x720] ;  /* 0x0001c800ff0c7b82 */ /* 0x000e620000000a00 */
[----:B--2---:R2:W-:Y:S07]  /*2d10*/  STS.128 [UR6+0x38780], R4 ;  /* 0x03878004ff007988 */ /* 0x0045ee0008000c06 */
[----:B------:R-:W1:Y:S08]  /*2d20*/  LDC.64 R14, c[0x0][0x728] ;  /* 0x0001ca00ff0e7b82 */ /* 0x000e700000000a00 */
[----:B------:R-:W4:Y:S01]  /*2d30*/  LDC.64 R20, c[0x0][0x730] ;  /* 0x0001cc00ff147b82 */ /* 0x000f220000000a00 */
[----:B---3--:R2:W-:Y:S07]  /*2d40*/  STS.128 [UR6+0x38790], R8 ;  /* 0x03879008ff007988 */ /* 0x0085ee0008000c06 */
[----:B------:R-:W4:Y:S08]  /*2d50*/  LDC.64 R22, c[0x0][0x738] ;  /* 0x0001ce00ff167b82 */ /* 0x000f300000000a00 */
[----:B------:R-:W3:Y:S01]  /*2d60*/  LDC.64 R24, c[0x0][0x740] ;  /* 0x0001d000ff187b82 */ /* 0x000ee20000000a00 */
[----:B-1----:R2:W-:Y:S07]  /*2d70*/  STS.128 [UR6+0x387a0], R12 ;  /* 0x0387a00cff007988 */ /* 0x0025ee0008000c06 */
[----:B------:R-:W3:Y:S08]  /*2d80*/  LDC.64 R26, c[0x0][0x748] ;  /* 0x0001d200ff1a7b82 */ /* 0x000ef00000000a00 */
[----:B------:R-:W1:Y:S01]  /*2d90*/  LDC.64 R28, c[0x0][0x750] ;  /* 0x0001d400ff1c7b82 */ /* 0x000e620000000a00 */
[----:B----4-:R2:W-:Y:S07]  /*2da0*/  STS.128 [UR6+0x387b0], R20 ;  /* 0x0387b014ff007988 */ /* 0x0105ee0008000c06 */
[----:B------:R-:W1:Y:S08]  /*2db0*/  LDC.64 R30, c[0x0][0x758] ;  /* 0x0001d600ff1e7b82 */ /* 0x000e700000000a00 */
[----:B------:R-:W4:Y:S01]  /*2dc0*/  LDC.64 R36, c[0x0][0x760] ;  /* 0x0001d800ff247b82 */ /* 0x000f220000000a00 */
[----:B---3--:R2:W-:Y:S07]  /*2dd0*/  STS.128 [UR6+0x387c0], R24 ;  /* 0x0387c018ff007988 */ /* 0x0085ee0008000c06 */
[----:B------:R-:W4:Y:S08]  /*2de0*/  LDC.64 R38, c[0x0][0x768] ;  /* 0x0001da00ff267b82 */ /* 0x000f300000000a00 */
[----:B------:R-:W3:Y:S01]  /*2df0*/  LDC.64 R40, c[0x0][0x770] ;  /* 0x0001dc00ff287b82 */ /* 0x000ee20000000a00 */
[----:B-1----:R2:W-:Y:S07]  /*2e00*/  STS.128 [UR6+0x387d0], R28 ;  /* 0x0387d01cff007988 */ /* 0x0025ee0008000c06 */
[----:B------:R-:W3:Y:S01]  /*2e10*/  LDC.64 R42, c[0x0][0x778] ;  /* 0x0001de00ff2a7b82 */ /* 0x000ee20000000a00 */
[----:B----4-:R2:W-:Y:S04]  /*2e20*/  STS.128 [UR6+0x387e0], R36 ;  /* 0x0387e024ff007988 */ /* 0x0105e80008000c06 */
[----:B---3--:R2:W-:Y:S02]  /*2e30*/  STS.128 [UR6+0x387f0], R40 ;  /* 0x0387f028ff007988 */ /* 0x0085e40008000c06 */
.L_x_23:
[----:B------:R-:W-:Y:S05]  /*2e40*/  BSYNC B0 ;  /* 0x0000000000007941 */ /* 0x000fea0003800000 */
.L_x_22:
[----:B------:R-:W-:Y:S01]  /*2e50*/  UISETP.NE.AND UP0, UPT, UR12, 0x1, UPT ;  /* 0x000000010c00788c */ /* 0x000fe2000bf05270 */
[----:B------:R-:W-:Y:S01]  /*2e60*/  NOP ;  /* 0x0000000000007918 */ /* 0x000fe20000000000 */
[----:B------:R-:W-:Y:S01]  /*2e70*/  ULDC UR5, c[0x0][0x884] ;  /* 0x0002210000057ab9 */ /* 0x000fe20000000800 */
[----:B------:R-:W-:Y:S01]  /*2e80*/  ULDC.64 UR60, c[0x0][0x800] ;  /* 0x00020000003c7ab9 */ /* 0x000fe20000000a00 */
[----:B------:R-:W-:-:S04]  /*2e90*/  USEL UR5, UR5, URZ, UP0 ;  /* 0x0000003f05057287 */ /* 0x000fc80008000000 */
[----:B------:R-:W-:-:S04]  /*2ea0*/  UIADD3 UR5, UR4, UR5, URZ ;  /* 0x0000000504057290 */ /* 0x000fc8000fffe03f */
[----:B------:R-:W-:-:S12]  /*2eb0*/  UIMAD.WIDE UR60, UR5, 0x80, UR60 ;  /* 0x00000080053c78a5 */ /* 0x000fd8000f8e023c */
.L_x_21:
[----:B------:R-:W-:-:S13]  /*2ec0*/  ISETP.NE.AND P0, PT, RZ, UR55, PT ;  /* 0x00000037ff007c0c */ /* 0x000fda000bf05270 */
[----:B------:R-:W-:Y:S05]  /*2ed0*/  @P0 BRA `(.L_x_24) ;  /* 0x00000004001c0947 */ /* 0x000fea0003800000 */
[----:B------:R-:W-:Y:S01]  /*2ee0*/  ELECT P0, URZ, PT ;  /* 0x00000000003f782f */ /* 0x000fe20003800000 */
[----:B------:R-:W-:-:S12]  /*2ef0*/  BSSY B0, `(.L_x_25) ;  /* 0x0000030000007945 */ /* 0x000fd80003800000 */
[----:B------:R-:W-:Y:S05]  /*2f00*/  @!P0 BRA `(.L_x_26) ;  /* 0x0000000000b88947 */ /* 0x000fea0003800000 */
[C---:B--2---:R-:W-:Y:S01]  /*2f10*/  IMAD.SHL.U32 R4, R18.reuse, 0x8, RZ ;  /* 0x0000000812047824 */ /* 0x044fe200078e00ff */
[----:B------:R-:W-:Y:S01]  /*2f20*/  ULDC.64 UR4, c[0x0][0x820] ;  /* 0x0002080000047ab9 */ /* 0x000fe20000000a00 */
[----:B------:R-:W-:-:S03]  /*2f30*/  SHF.L.U64.HI R3, R18, 0x3, R3 ;  /* 0x0000000312037819 */ /* 0x000fc60000010203 */
[----:B----4-:R-:W-:-:S04]  /*2f40*/  IADD3 R6, P0, R4, UR4, RZ ;  /* 0x0000000404067c10 */ /* 0x010fc8000ff1e0ff */
[----:B------:R-:W-:Y:S01]  /*2f50*/  IADD3.X R7, R3, UR5, RZ, P0, !PT ;  /* 0x0000000503077c10 */ /* 0x000fe200087fe4ff */
[----:B------:R-:W-:-:S05]  /*2f60*/  ULDC.64 UR4, c[0x0][0x818] ;  /* 0x0002060000047ab9 */ /* 0x000fca0000000a00 */
[----:B------:R-:W2:Y:S01]  /*2f70*/  LDG.E.64 R6, desc[UR58][R6.64] ;  /* 0x0000003a06067981 */ /* 0x000ea2000c1e1b00 */
[----:B------:R-:W-:-:S04]  /*2f80*/  IADD3 R4, P0, R4, UR4, RZ ;  /* 0x0000000404047c10 */ /* 0x000fc8000ff1e0ff */
[----:B------:R-:W-:-:S06]  /*2f90*/  IADD3.X R5, R3, UR5, RZ, P0, !PT ;  /* 0x0000000503057c10 */ /* 0x000fcc00087fe4ff */
[----:B------:R-:W3:Y:S01]  /*2fa0*/  LDG.E.64 R4, desc[UR58][R4.64] ;  /* 0x0000003a04047981 */ /* 0x000ee2000c1e1b00 */
[----:B------:R-:W1:Y:S01]  /*2fb0*/  S2UR UR5, SR_CgaCtaId ;  /* 0x00000000000579c3 */ /* 0x000e620000008800 */
[----:B------:R-:W-:Y:S01]  /*2fc0*/  UISETP.NE.AND UP0, UPT, UR12, 0x1, UPT ;  /* 0x000000010c00788c */ /* 0x000fe2000bf05270 */
[----:B-----5:R-:W-:Y:S01]  /*2fd0*/  VIADD R9, R0, 0xffffffff ;  /* 0xffffffff00097836 */ /* 0x020fe20000000000 */
[----:B------:R-:W-:Y:S01]  /*2fe0*/  UMOV UR4, 0x400 ;  /* 0x0000040000047882 */ /* 0x000fe20000000000 */
[----:B------:R-:W-:Y:S01]  /*2ff0*/  CS2R R10, SRZ ;  /* 0x00000000000a7805 */ /* 0x000fe2000001ff00 */
[----:B-1----:R-:W-:-:S04]  /*3000*/  ULEA UR4, UR5, UR4, 0x18 ;  /* 0x0000000405047291 */ /* 0x002fc8000f8ec03f */
[----:B------:R-:W-:-:S03]  /*3010*/  UIADD3 UR5, UR4, 0x80, URZ ;  /* 0x0000008004057890 */ /* 0x000fc6000fffe03f */
[----:B------:R-:W-:-:S04]  /*3020*/  @!UP0 UIADD3 UR5, UR4, URZ, URZ ;  /* 0x0000003f04058290 */ /* 0x000fc8000fffe03f */
[----:B------:R-:W-:-:S05]  /*3030*/  UIADD3 UR4, UR5, 0x38780, URZ ;  /* 0x0003878005047890 */ /* 0x000fca000fffe03f */
[----:B------:R-:W1:Y:S01]  /*3040*/  LDS R3, [UR5+0x3879c] ;  /* 0x03879c05ff037984 */ /* 0x000e620008000800 */
[----:B------:R-:W-:-:S03]  /*3050*/  IMAD.U32 R14, RZ, RZ, UR4 ;  /* 0x00000004ff0e7e24 */ /* 0x000fc6000f8e00ff */
[----:B------:R-:W-:Y:S02]  /*3060*/  STS [UR5+0x387b0], RZ ;  /* 0x0387b0ffff007988 */ /* 0x000fe40008000805 */
[----:B------:R-:W-:-:S05]  /*3070*/  SHF.R.U64 R14, R14, 0x4, RZ ;  /* 0x000000040e0e7819 */ /* 0x000fca00000012ff */
[----:B------:R-:W-:Y:S04]  /*3080*/  STS [UR5+0x38790], R14 ;  /* 0x0387900eff007988 */ /* 0x000fe80008000805 */
[----:B------:R-:W-:Y:S01]  /*3090*/  STS [UR5+0x38794], R14 ;  /* 0x0387940eff007988 */ /* 0x000fe20008000805 */
[C---:B--2---:R-:W-:Y:S01]  /*30a0*/  SHF.L.U64.HI R13, R6.reuse, 0x1, R7 ;  /* 0x00000001060d7819 */ /* 0x044fe20000010207 */
[----:B------:R-:W-:-:S03]  /*30b0*/  IMAD.SHL.U32 R6, R6, 0x2, RZ ;  /* 0x0000000206067824 */ /* 0x000fc600078e00ff */
[----:B------:R-:W-:Y:S02]  /*30c0*/  LOP3.LUT R13, R13, 0x1fffffff, RZ, 0xc0, !PT ;  /* 0x1fffffff0d0d7812 */ /* 0x000fe400078ec0ff */
[----:B------:R-:W-:Y:S02]  /*30d0*/  LOP3.LUT R0, R6, 0xfffffffe, RZ, 0xc0, !PT ;  /* 0xfffffffe06007812 */ /* 0x000fe400078ec0ff */
[--C-:B------:R-:W-:Y:S02]  /*30e0*/  SHF.R.U32.HI R8, RZ, 0x4, R13.reuse ;  /* 0x00000004ff087819 */ /* 0x100fe4000001160d */
[----:B------:R-:W-:Y:S01]  /*30f0*/  SHF.R.U64 R0, R0, 0x4, R13 ;  /* 0x0000000400007819 */ /* 0x000fe2000000120d */
[----:B---3--:R-:W-:Y:S01]  /*3100*/  STS.64 [UR5+0x38780], R4 ;  /* 0x03878004ff007988 */ /* 0x008fe20008000a05 */
[----:B-1----:R-:W-:-:S03]  /*3110*/  LOP3.LUT R3, R3, 0xf, R8, 0xb8, !PT ;  /* 0x0000000f03037812 */ /* 0x002fc600078eb808 */
[----:B------:R-:W-:Y:S04]  /*3120*/  STS [UR5+0x3878c], R0 ;  /* 0x03878c00ff007988 */ /* 0x000fe80008000805 */
[----:B------:R-:W-:Y:S04]  /*3130*/  STS [UR5+0x3879c], R3 ;  /* 0x03879c03ff007988 */ /* 0x000fe80008000805 */
[----:B------:R-:W1:Y:S02]  /*3140*/  LDS R7, [UR5+0x3879c] ;  /* 0x03879c05ff077984 */ /* 0x000e640008000800 */
[----:B-1----:R-:W-:-:S05]  /*3150*/  LOP3.LUT R7, R7, 0xf0, RZ, 0xb8, !PT ;  /* 0x000000f007077812 */ /* 0x002fca00078eb8ff */
[----:B------:R-:W-:Y:S04]  /*3160*/  STS [UR5+0x3879c], R7 ;  /* 0x03879c07ff007988 */ /* 0x000fe80008000805 */
[----:B------:R-:W1:Y:S02]  /*3170*/  LDS R8, [UR5+0x3879c] ;  /* 0x03879c05ff087984 */ /* 0x000e640008000800 */
[----:B-1----:R-:W-:Y:S01]  /*3180*/  LOP3.LUT R15, R8, 0xf00, RZ, 0xb8, !PT ;  /* 0x00000f00080f7812 */ /* 0x002fe200078eb8ff */
[----:B------:R-:W-:-:S04]  /*3190*/  VIADD R8, R2, 0xffffffff ;  /* 0xffffffff02087836 */ /* 0x000fc80000000000 */
[----:B------:R-:W-:Y:S04]  /*31a0*/  STS.64 [UR5+0x38798], R14 ;  /* 0x0387980eff007988 */ /* 0x000fe80008000a05 */
[----:B------:R-:W1:Y:S04]  /*31b0*/  LDS R12, [UR5+0x3879c] ;  /* 0x03879c05ff0c7984 */ /* 0x000e680008000800 */
[----:B------:R3:W-:Y:S01]  /*31c0*/  STS.128 [UR5+0x387a0], R8 ;  /* 0x0387a008ff007988 */ /* 0x0007e20008000c05 */
[----:B-1----:R-:W-:-:S05]  /*31d0*/  LOP3.LUT R12, R12, 0xf000, RZ, 0xb8, !PT ;  /* 0x0000f0000c0c7812 */ /* 0x002fca00078eb8ff */
[----:B------:R3:W-:Y:S02]  /*31e0*/  STS [UR5+0x3879c], R12 ;  /* 0x03879c0cff007988 */ /* 0x0007e40008000805 */
.L_x_26:
[----:B------:R-:W-:Y:S05]  /*31f0*/  BSYNC B0 ;  /* 0x0000000000007941 */ /* 0x000fea0003800000 */
.L_x_25:
[----:B------:R-:W-:Y:S01]  /*3200*/  ELECT P0, URZ, PT ;  /* 0x00000000003f782f */ /* 0x000fe20003800000 */
[----:B------:R-:W-:Y:S01]  /*3210*/  NOP ;  /* 0x0000000000007918 */ /* 0x000fe20000000000 */
[----:B------:R-:W-:Y:S11]  /*3220*/  BSSY B0, `(.L_x_27) ;  /* 0x0000004000007945 */ /* 0x000ff60003800000 */
[----:B------:R-:W-:Y:S05]  /*3230*/  @!P0 BRA `(.L_x_28) ;  /* 0x0000000000088947 */ /* 0x000fea0003800000 */
[----:B------:R0:W-:Y:S01]  /*3240*/  UTMACMDFLUSH ;  /* 0x00000000000079b7 */ /* 0x0001e20000000000 */
[----:B------:R-:W-:-:S04]  /*3250*/  DEPBAR.LE SB0, 0x0 ;  /* 0x000080000000791a */ /* 0x000fc80000000000 */
.L_x_28:
[----:B------:R-:W-:Y:S05]  /*3260*/  BSYNC B0 ;  /* 0x0000000000007941 */ /* 0x000fea0003800000 */
.L_x_27:
[----:B------:R-:W1:Y:S01]  /*3270*/  S2UR UR5, SR_CgaCtaId ;  /* 0x00000000000579c3 */ /* 0x000e620000008800 */
[----:B-----5:R-:W2:Y:S01]  /*3280*/  S2R R0, SR_LANEID ;  /* 0x0000000000007919 */ /* 0x020ea20000000000 */
[----:B------:R-:W-:Y:S01]  /*3290*/  UISETP.NE.AND UP0, UPT, UR12, 0x1, UPT ;  /* 0x000000010c00788c */ /* 0x000fe2000bf05270 */
[----:B------:R-:W-:Y:S02]  /*32a0*/  UMOV UR4, 0x400 ;  /* 0x0000040000047882 */ /* 0x000fe40000000000 */
[----:B-1----:R-:W-:-:S04]  /*32b0*/  ULEA UR4, UR5, UR4, 0x18 ;  /* 0x0000000405047291 */ /* 0x002fc8000f8ec03f */
[----:B------:R-:W-:-:S04]  /*32c0*/  UIADD3 UR5, UR4, 0x80, URZ ;  /* 0x0000008004057890 */ /* 0x000fc8000fffe03f */
[----:B------:R-:W-:Y:S01]  /*32d0*/  @!UP0 UIADD3 UR5, UR4, URZ, URZ ;  /* 0x0000003f04058290 */ /* 0x000fe2000fffe03f */
[----:B--2---:R-:W-:-:S05]  /*32e0*/  IMAD.SHL.U32 R0, R0, 0x4, RZ ;  /* 0x0000000400007824 */ /* 0x004fca00078e00ff */
[----:B------:R-:W-:Y:S01]  /*32f0*/  IMAD.U32 R3, RZ, RZ, UR5 ;  /* 0x00000005ff037e24 */ /* 0x000fe2000f8e00ff */
[----:B------:R-:W-:-:S04]  /*3300*/  IADD3 R2, P0, R0, UR60, RZ ;  /* 0x0000003c00027c10 */ /* 0x000fc8000ff1e0ff */
[----:B------:R-:W-:Y:S01]  /*3310*/  IADD3 R4, R0, 0x38780, R3 ;  /* 0x0003878000047810 */ /* 0x000fe20007ffe003 */
[----:B------:R-:W-:-:S04]  /*3320*/  IMAD.X R3, RZ, RZ, UR61, P0 ;  /* 0x0000003dff037e24 */ /* 0x000fc800080e06ff */
[----:B------:R-:W1:Y:S04]  /*3330*/  LDS R5, [R4] ;  /* 0x0000000004057984 */ /* 0x000e680000000800 */
[----:B-1----:R1:W5:Y:S02]  /*3340*/  ATOMG.E.EXCH.STRONG.GPU PT, RZ, [R2], R5 ;  /* 0x0000000502ff73a8 */ /* 0x00236400041ee100 */
.L_x_24:
[----:B-----5:R-:W-:Y:S01]  /*3350*/  SHF.R.S32.HI R0, RZ, 0x1f, R33 ;  /* 0x0000001fff007819 */ /* 0x020fe20000011421 */
[----:B------:R-:W3:Y:S01]  /*3360*/  S2UR UR43, SR_CgaCtaId ;  /* 0x00000000002b79c3 */ /* 0x000ee20000008800 */
[----:B------:R-:W-:Y:S01]  /*3370*/  UISETP.NE.AND UP0, UPT, UR12, 0x1, UPT ;  /* 0x000000010c00788c */ /* 0x000fe2000bf05270 */
[----:B------:R-:W-:Y:S01]  /*3380*/  IMAD.MOV.U32 R154, RZ, RZ, RZ ;  /* 0x000000ffff9a7224 */ /* 0x000fe200078e00ff */
[----:B------:R-:W-:Y:S01]  /*3390*/  LEA.HI R0, R0, R33, RZ, 0x8 ;  /* 0x0000002100007211 */ /* 0x000fe200078f40ff */
[----:B------:R-:W-:Y:S01]  /*33a0*/  UMOV UR47, 0x400 ;  /* 0x00000400002f7882 */ /* 0x000fe20000000000 */
[----:B------:R-:W-:Y:S02]  /*33b0*/  ULOP3.LUT UR51, UR53, 0x1, URZ, 0xfc, !UPT ;  /* 0x0000000135337892 */ /* 0x000fe4000f8efc3f */
[----:B------:R-:W-:Y:S01]  /*33c0*/  LOP3.LUT R0, R0, 0xffffff00, RZ, 0xc0, !PT ;  /* 0xffffff0000007812 */ /* 0x000fe200078ec0ff */
[----:B------:R-:W-:Y:S02]  /*33d0*/  ULOP3.LUT UR50, UR54, 0x1, URZ, 0xfc, !UPT ;  /* 0x0000000136327892 */ /* 0x000fe4000f8efc3f */
[----:B------:R-:W-:-:S02]  /*33e0*/  ULOP3.LUT UR48, UR52, 0x1, URZ, 0xfc, !UPT ;  /* 0x0000000134307892 */ /* 0x000fc4000f8efc3f */
[----:B------:R-:W-:Y:S01]  /*33f0*/  IMAD.IADD R0, R33, 0x1, -R0 ;  /* 0x0000000121007824 */ /* 0x000fe200078e0a00 */
[----:B------:R-:W-:Y:S01]  /*3400*/  UMOV UR36, URZ ;  /* 0x0000003f00247c82 */ /* 0x000fe20008000000 */
[----:B------:R-:W-:Y:S01]  /*3410*/  UMOV UR56, URZ ;  /* 0x0000003f00387c82 */ /* 0x000fe20008000000 */
[----:B------:R-:W-:Y:S01]  /*3420*/  UMOV UR37, URZ ;  /* 0x0000003f00257c82 */ /* 0x000fe20008000000 */
[C---:B------:R-:W-:Y:S01]  /*3430*/  VIADD R152, R0.reuse, 0x1f ;  /* 0x0000001f00987836 */ /* 0x040fe20000000000 */
[----:B-1----:R-:W-:Y:S01]  /*3440*/  SHF.R.S32.HI R3, RZ, 0x1f, R0 ;  /* 0x0000001fff037819 */ /* 0x002fe20000011400 */
[----:B------:R-:W-:Y:S01]  /*3450*/  UMOV UR38, URZ ;  /* 0x0000003f00267c82 */ /* 0x000fe20008000000 */
[-C--:B------:R-:W-:Y:S01]  /*3460*/  LEA.HI R2, R0, R0.reuse, RZ, 0x1 ;  /* 0x0000000000027211 */ /* 0x080fe200078f08ff */
[----:B------:R-:W-:Y:S01]  /*3470*/  UMOV UR39, URZ ;  /* 0x0000003f00277c82 */ /* 0x000fe20008000000 */
[----:B--2---:R-:W-:Y:S02]  /*3480*/  LEA.HI R4, R3, R0, RZ, 0x5 ;  /* 0x0000000003047211 */ /* 0x004fe400078f28ff */
[----:B------:R-:W-:Y:S01]  /*3490*/  SHF.R.S32.HI R2, RZ, 0x1, R2 ;  /* 0x00000001ff027819 */ /* 0x000fe20000011402 */
[----:B---3--:R-:W-:Y:S01]  /*34a0*/  ULEA UR47, UR43, UR47, 0x18 ;  /* 0x0000002f2b2f7291 */ /* 0x008fe2000f8ec03f */
[----:B------:R-:W-:-:S02]  /*34b0*/  SHF.R.S32.HI R4, RZ, 0x5, R4 ;  /* 0x00000005ff047819 */ /* 0x000fc40000011404 */
[----:B------:R-:W-:Y:S01]  /*34c0*/  LEA.HI R7, R3, R0, RZ, 0x4 ;  /* 0x0000000003077211 */ /* 0x000fe200078f20ff */
[----:B------:R-:W-:Y:S01]  /*34d0*/  UIADD3 UR49, UR47, 0x80, URZ ;  /* 0x000000802f317890 */ /* 0x000fe2000fffe03f */
[----:B------:R-:W-:Y:S01]  /*34e0*/  SHF.L.U32 R5, R0, 0x6, RZ ;  /* 0x0000000600057819 */ /* 0x000fe200000006ff */
[----:B----4-:R-:W-:Y:S01]  /*34f0*/  IMAD.SHL.U32 R6, R4, 0x10, RZ ;  /* 0x0000001004067824 */ /* 0x010fe200078e00ff */
[----:B------:R-:W-:Y:S01]  /*3500*/  SHF.R.S32.HI R8, RZ, 0x4, R7 ;  /* 0x00000004ff087819 */ /* 0x000fe20000011407 */
[----:B------:R-:W-:Y:S01]  /*3510*/  IMAD.SHL.U32 R4, R2, 0x80, RZ ;  /* 0x0000008002047824 */ /* 0x000fe200078e00ff */
[----:B------:R-:W-:Y:S01]  /*3520*/  LOP3.LUT R5, R5, 0x40, RZ, 0xc0, !PT ;  /* 0x0000004005057812 */ /* 0x000fe200078ec0ff */
[----:B------:R-:W-:Y:S01]  /*3530*/  @!UP0 UIADD3 UR49, UR47, URZ, URZ ;  /* 0x0000003f2f318290 */ /* 0x000fe2000fffe03f */
[----:B------:R-:W-:Y:S02]  /*3540*/  LEA.HI R9, R7, R8, RZ, 0x1 ;  /* 0x0000000807097211 */ /* 0x000fe400078f08ff */
[----:B------:R-:W-:Y:S01]  /*3550*/  LOP3.LUT R4, R4, 0x180, RZ, 0xc0, !PT ;  /* 0x0000018004047812 */ /* 0x000fe200078ec0ff */
[----:B------:R-:W-:Y:S01]  /*3560*/  UIADD3 UR49, UR49, 0x38780, URZ ;  /* 0x0003878031317890 */ /* 0x000fe2000fffe03f */
[----:B------:R-:W-:-:S02]  /*3570*/  LOP3.LUT R7, R5, 0x30, R6, 0xf8, !PT ;  /* 0x0000003005077812 */ /* 0x000fc400078ef806 */
[-C--:B------:R-:W-:Y:S02]  /*3580*/  LEA.HI R2, R3, R0.reuse, RZ, 0x3 ;  /* 0x0000000003027211 */ /* 0x080fe400078f18ff */
[----:B------:R-:W-:Y:S02]  /*3590*/  LOP3.LUT R9, R9, 0x7ffffe, RZ, 0xc0, !PT ;  /* 0x007ffffe09097812 */ /* 0x000fe400078ec0ff */
[----:B------:R-:W-:Y:S02]  /*35a0*/  LOP3.LUT R5, R4, R5, RZ, 0xfc, !PT ;  /* 0x0000000504057212 */ /* 0x000fe400078efcff */
[----:B------:R-:W-:Y:S01]  /*35b0*/  LEA.HI R22, R3, R0, RZ, 0x7 ;  /* 0x0000000003167211 */ /* 0x000fe200078f38ff */
[----:B------:R-:W-:Y:S01]  /*35c0*/  IMAD.IADD R9, R8, 0x1, -R9 ;  /* 0x0000000108097824 */ /* 0x000fe200078e0a09 */
[----:B------:R-:W-:Y:S02]  /*35d0*/  LOP3.LUT R7, R7, 0x8, R2, 0xf8, !PT ;  /* 0x0000000807077812 */ /* 0x000fe400078ef802 */
[----:B------:R-:W-:-:S02]  /*35e0*/  SHF.R.U32.HI R5, RZ, 0x3, R5 ;  /* 0x00000003ff057819 */ /* 0x000fc40000011605 */
[----:B------:R-:W-:Y:S02]  /*35f0*/  SHF.R.S32.HI R22, RZ, 0x7, R22 ;  /* 0x00000007ff167819 */ /* 0x000fe40000011416 */
[----:B------:R-:W-:Y:S01]  /*3600*/  LOP3.LUT R5, R5, R7, R4, 0x1e, !PT ;  /* 0x0000000705057212 */ /* 0x000fe200078e1e04 */
[----:B------:R-:W-:Y:S02]  /*3610*/  IMAD.MOV.U32 R4, RZ, RZ, 0x1 ;  /* 0x00000001ff047424 */ /* 0x000fe400078e00ff */
[----:B------:R-:W-:-:S04]  /*3620*/  IMAD R2, R22, 0x4, R9 ;  /* 0x0000000416027824 */ /* 0x000fc800078e0209 */
[----:B------:R-:W-:-:S07]  /*3630*/  IMAD.U32 R23, R2, 0x200, R5 ;  /* 0x0000020002177824 */ /* 0x000fce00078e0005 */
.L_x_109:
[----:B-1-34-:R-:W1:Y:S02]  /*3640*/  LDC.64 R2, c[0x0][0x290] ;  /* 0x0000a400ff027b82 */ /* 0x01ae640000000a00 */
[----:B-1----:R-:W-:-:S05]  /*3650*/  IMAD.WIDE R2, R18, 0xc, R2 ;  /* 0x0000000c12027825 */ /* 0x002fca00078e0202 */
[----:B------:R-:W2:Y:S01]  /*3660*/  LDG.E R153, desc[UR58][R2.64+0x8] ;  /* 0x0000083a02997981 */ /* 0x000ea2000c1e1900 */
[----:B------:R-:W-:Y:S01]  /*3670*/  UMOV UR12, URZ ;  /* 0x0000003f000c7c82 */ /* 0x000fe20008000000 */
[----:B------:R-:W-:Y:S01]  /*3680*/  UMOV UR9, UR37 ;  /* 0x0000002500097c82 */ /* 0x000fe20008000000 */
[--C-:B------:R-:W-:Y:S01]  /*3690*/  IMAD.MOV.U32 R155, RZ, RZ, R18.reuse ;  /* 0x000000ffff9b7224 */ /* 0x100fe200078e0012 */
[----:B-----5:R-:W1:Y:S01]  /*36a0*/  SHFL.IDX PT, R0, R22, RZ, 0x1f ;  /* 0x00001fff16007589 */ /* 0x020e6200000e0000 */
[----:B------:R-:W-:Y:S02]  /*36b0*/  SHF.R.S32.HI R19, RZ, 0x1f, R18 ;  /* 0x0000001fff137819 */ /* 0x000fe40000011412 */
[----:B------:R-:W-:Y:S02]  /*36c0*/  CS2R R86, SRZ ;  /* 0x0000000000567805 */ /* 0x000fe4000001ff00 */
[----:B------:R-:W-:Y:S02]  /*36d0*/  CS2R R88, SRZ ;  /* 0x0000000000587805 */ /* 0x000fe4000001ff00 */
[----:B------:R-:W-:-:S02]  /*36e0*/  CS2R R90, SRZ ;  /* 0x00000000005a7805 */ /* 0x000fc4000001ff00 */
[----:B------:R-:W-:Y:S02]  /*36f0*/  CS2R R92, SRZ ;  /* 0x00000000005c7805 */ /* 0x000fe4000001ff00 */
[----:B------:R-:W-:Y:S02]  /*3700*/  CS2R R94, SRZ ;  /* 0x00000000005e7805 */ /* 0x000fe4000001ff00 */
[----:B------:R-:W-:Y:S02]  /*3710*/  CS2R R96, SRZ ;  /* 0x0000000000607805 */ /* 0x000fe4000001ff00 */
        /* <DEDUP_REMOVED lines=16> */
[----:B-1----:R-:W-:Y:S01]  /*3820*/  R2UR UR4, R0 ;  /* 0x00000000000472ca */ /* 0x002fe200000e0000 */
[----:B------:R-:W-:Y:S01]  /*3830*/  IMAD.U32 R0, RZ, RZ, UR38 ;  /* 0x00000026ff007e24 */ /* 0x000fe2000f8e00ff */
        /* <DEDUP_REMOVED lines=10> */
[----:B------:R-:W-:Y:S01]  /*38e0*/  CS2R R150, SRZ ;  /* 0x0000000000967805 */ /* 0x000fe2000001ff00 */
[----:B------:R-:W-:Y:S01]  /*38f0*/  ULEA.HI UR5, UR4, UR4, URZ, 0x1 ;  /* 0x0000000404057291 */ /* 0x000fe2000f8f083f */
[----:B------:R-:W-:Y:S02]  /*3900*/  CS2R R24, SRZ ;  /* 0x0000000000187805 */ /* 0x000fe4000001ff00 */
[----:B------:R-:W-:Y:S02]  /*3910*/  CS2R R26, SRZ ;  /* 0x00000000001a7805 */ /* 0x000fe4000001ff00 */
[----:B------:R-:W-:Y:S01]  /*3920*/  CS2R R28, SRZ ;  /* 0x00000000001c7805 */ /* 0x000fe2000001ff00 */
[----:B------:R-:W-:Y:S01]  /*3930*/  ULOP3.LUT UR5, UR5, 0x1e, URZ, 0xc0, !UPT ;  /* 0x0000001e05057892 */ /* 0x000fe2000f8ec03f */
[----:B------:R-:W-:Y:S02]  /*3940*/  CS2R R30, SRZ ;  /* 0x00000000001e7805 */ /* 0x000fe4000001ff00 */
[----:B------:R-:W-:-:S02]  /*3950*/  CS2R R32, SRZ ;  /* 0x0000000000207805 */ /* 0x000fc4000001ff00 */
[----:B------:R-:W-:Y:S01]  /*3960*/  CS2R R34, SRZ ;  /* 0x0000000000227805 */ /* 0x000fe2000001ff00 */
[----:B------:R-:W-:Y:S01]  /*3970*/  UIADD3 UR5, UR4, -UR5, URZ ;  /* 0x8000000504057290 */ /* 0x000fe2000fffe03f */
        /* <DEDUP_REMOVED lines=25> */
[C---:B--2---:R-:W-:Y:S02]  /*3b10*/  R2UR UR6, R153.reuse ;  /* 0x00000000990672ca */ /* 0x044fe400000e0000 */
[----:B------:R-:W-:-:S11]  /*3b20*/  ISETP.GE.AND P0, PT, R153, 0x1, PT ;  /* 0x000000019900780c */ /* 0x000fd60003f06270 */
[----:B------:R-:W-:Y:S02]  /*3b30*/  UIADD3 UR4, UR6, 0x3f, URZ ;  /* 0x0000003f06047890 */ /* 0x000fe4000fffe03f */
[----:B------:R-:W-:Y:S02]  /*3b40*/  ULEA UR6, UR5, UR47, 0xd ;  /* 0x0000002f05067291 */ /* 0x000fe4000f8e683f */
[----:B------:R-:W-:Y:S02]  /*3b50*/  USHF.R.S32.HI UR5, URZ, 0x1f, UR4 ;  /* 0x0000001f3f057899 */ /* 0x000fe40008011404 */
[----:B------:R-:W-:Y:S02]  /*3b60*/  USHF.R.U32.HI UR6, URZ, 0x4, UR6 ;  /* 0x000000043f067899 */ /* 0x000fe40008011606 */
[----:B------:R-:W-:Y:S02]  /*3b70*/  ULEA.HI UR5, UR5, UR4, URZ, 0x6 ;  /* 0x0000000405057291 */ /* 0x000fe4000f8f303f */
[----:B------:R-:W-:-:S02]  /*3b80*/  ULOP3.LUT UR8, UR6, 0x3fff, URZ, 0xc0, !UPT ;  /* 0x00003fff06087892 */ /* 0x000fc4000f8ec03f */
[----:B------:R-:W-:Y:S01]  /*3b90*/  USHF.R.S32.HI UR10, URZ, 0x6, UR5 ;  /* 0x000000063f0a7899 */ /* 0x000fe20008011405 */
[----:B------:R-:W-:Y:S11]  /*3ba0*/  @!P0 BRA `(.L_x_29) ;  /* 0x00000004002c8947 */ /* 0x000ff60003800000 */
[----:B------:R-:W-:-:S06]  /*3bb0*/  UISETP.NE.AND UP0, UPT, UR51, 0x3, UPT ;  /* 0x000000033300788c */ /* 0x000fcc000bf05270 */
[----:B------:R-:W-:-:S13]  /*3bc0*/  PLOP3.LUT P1, PT, PT, PT, UP0, 0x80, 0x0 ;  /* 0x000000000000781c */ /* 0x000fda0003f2f008 */
[----:B------:R-:W-:Y:S05]  /*3bd0*/  @!P1 BRA `(.L_x_30) ;  /* 0x0000000000049947 */ /* 0x000fea0003800000 */
[----:B------:R-:W-:Y:S01]  /*3be0*/  BPT.TRAP 0x1 ;  /* 0x000000040000795c */ /* 0x000fe20000300000 */
.L_x_30:
[----:B------:R-:W-:Y:S01]  /*3bf0*/  ULEA UR4, UR37, UR47, 0x3 ;  /* 0x0000002f25047291 */ /* 0x000fe2000f8e183f */
[----:B------:R-:W-:-:S04]  /*3c00*/  MOV R0, UR38 ;  /* 0x0000002600007c02 */ /* 0x000fc80008000f00 */
[----:B------:R-:W-:-:S04]  /*3c10*/  SHF.L.U32 R0, R0, 0x1f, RZ ;  /* 0x0000001f00007819 */ /* 0x000fc800000006ff */
[----:B------:R1:W2:Y:S01]  /*3c20*/  SYNCS.PHASECHK.TRANS64.TRYWAIT P0, [UR4+0x38480], R0 ;  /* 0x03848000ff0075a7 */ /* 0x0002a20008000144 */
[----:B------:R-:W-:Y:S05]  /*3c30*/  @!P1 BRA `(.L_x_31) ;  /* 0x0000000000049947 */ /* 0x000fea0003800000 */
[----:B------:R-:W-:Y:S01]  /*3c40*/  BPT.TRAP 0x1 ;  /* 0x000000040000795c */ /* 0x000fe20000300000 */
.L_x_31:
[----:B--2---:R-:W-:Y:S05]  /*3c50*/  @P0 BRA `(.L_x_32) ;  /* 0x0000000000080947 */ /* 0x004fea0003800000 */
[----:B------:R-:W2:Y:S02]  /*3c60*/  SYNCS.PHASECHK.TRANS64.TRYWAIT P0, [UR4+0x38480], R0 ;  /* 0x03848000ff0075a7 */ /* 0x000ea40008000144 */
[----:B--2---:R-:W-:Y:S05]  /*3c70*/  @!P0 BRA `(.L_x_33) ;  /* 0x000000a400f88947 */ /* 0x004fea0003800000 */
.L_x_32:
[----:B------:R-:W-:Y:S01]  /*3c80*/  UIADD3 UR4, UR47, 0x20000, URZ ;  /* 0x000200002f047890 */ /* 0x000fe2000fffe03f */
[----:B------:R-:W-:Y:S01]  /*3c90*/  WARPGROUP.ARRIVE ;  /* 0x00000000000079c5 */ /* 0x000fe20000000000 */
[----:B------:R-:W-:Y:S02]  /*3ca0*/  ULOP3.LUT UR9, UR8, 0x10000, URZ, 0xfc, !UPT ;  /* 0x0001000008097892 */ /* 0x000fe4000f8efc3f */
[----:B------:R-:W-:Y:S02]  /*3cb0*/  USHF.R.U32.HI UR4, URZ, 0x4, UR4 ;  /* 0x000000043f047899 */ /* 0x000fe40008011604 */
[----:B------:R-:W-:Y:S02]  /*3cc0*/  ULEA UR9, UR37, UR9, 0xb ;  /* 0x0000000925097291 */ /* 0x000fe4000f8e583f */
[----:B------:R-:W-:Y:S01]  /*3cd0*/  ULOP3.LUT UR4, UR4, 0x3fff, URZ, 0xc0, !UPT ;  /* 0x00003fff04047892 */ /* 0x000fe2000f8ec03f */
[----:B------:R-:W-:Y:S01]  /*3ce0*/  UMOV UR5, 0x40000040 ;  /* 0x4000004000057882 */ /* 0x000fe20000000000 */
[----:B------:R-:W-:-:S02]  /*3cf0*/  UMOV UR7, 0x40000040 ;  /* 0x4000004000077882 */ /* 0x000fc40000000000 */
[----:B------:R-:W-:Y:S01]  /*3d00*/  ULOP3.LUT UR4, UR4, 0x10000, URZ, 0xfc, !UPT ;  /* 0x0001000004047892 */ /* 0x000fe2000f8efc3f */
[----:B------:R-:W-:-:S03]  /*3d10*/  UMOV UR12, 0x1 ;  /* 0x00000001000c7882 */ /* 0x000fc60000000000 */
[----:B------:R-:W-:-:S03]  /*3d20*/  ULEA UR11, UR37, UR4, 0xa ;  /* 0x00000004250b7291 */ /* 0x000fc6000f8e503f */
[----:B------:R-:W-:-:S04]  /*3d30*/  UMOV UR4, UR9 ;  /* 0x0000000900047c82 */ /* 0x000fc80008000000 */
[----:B------:R-:W-:Y:S02]  /*3d40*/  UMOV UR6, UR11 ;  /* 0x0000000b00067c82 */ /* 0x000fe40008000000 */
[----:B------:R-:W-:Y:S01]  /*3d50*/  HGMMA.64x128x16.F32 R88, gdesc[UR4], RZ, !UPT, gsb0 ;  /* 0x01e00000045879f0 */ /* 0x000fe2000c0008ff */
[----:B------:R-:W-:Y:S01]  /*3d60*/  UIADD3 UR4, UR9, 0x400, URZ ;  /* 0x0000040009047890 */ /* 0x000fe2000fffe03f */
[----:B------:R-:W-:Y:S01]  /*3d70*/  UMOV UR5, 0x40000040 ;  /* 0x4000004000057882 */ /* 0x000fe20000000000 */
[----:B------:R-:W-:Y:S02]  /*3d80*/  WARPGROUP.DEPBAR.LE gsb0, 0x0 ;  /* 0x00008000000079c5 */ /* 0x000fe40000010000 */
[----:B------:R-:W-:-:S07]  /*3d90*/  WARPGROUP.ARRIVE ;  /* 0x00000000000079c5 */ /* 0x000fce0000000000 */
[----:B------:R-:W-:Y:S01]  /*3da0*/  HGMMA.64x128x16.F32 R24, gdesc[UR4], RZ, !UPT, gsb0 ;  /* 0x01e00000041879f0 */ /* 0x000fe2000c0008ff */
[----:B------:R-:W-:Y:S02]  /*3db0*/  UIADD3 UR4, UR9, 0x2, URZ ;  /* 0x0000000209047890 */ /* 0x000fe4000fffe03f */
[----:B------:R-:W-:Y:S01]  /*3dc0*/  UIADD3 UR6, UR11, 0x2, URZ ;  /* 0x000000020b067890 */ /* 0x000fe2000fffe03f */
[----:B------:R-:W-:Y:S01]  /*3dd0*/  UMOV UR5, 0x40000040 ;  /* 0x4000004000057882 */ /* 0x000fe20000000000 */
[----:B------:R-:W-:Y:S01]  /*3de0*/  UMOV UR7, 0x40000040 ;  /* 0x4000004000077882 */ /* 0x000fe20000000000 */
[----:B------:R-:W-:Y:S02]  /*3df0*/  WARPGROUP.DEPBAR.LE gsb0, 0x0 ;  /* 0x00008000000079c5 */ /* 0x000fe40000010000 */
[----:B------:R-:W-:-:S06]  /*3e00*/  WARPGROUP.ARRIVE ;  /* 0x00000000000079c5 */ /* 0x000fcc0000000000 */
[----:B------:R-:W-:Y:S01]  /*3e10*/  HGMMA.64x128x16.F32 R88, gdesc[UR4], R88, gsb0 ;  /* 0x01e00000045879f0 */ /* 0x000fe20008000858 */
[----:B------:R-:W-:Y:S01]  /*3e20*/  UIADD3 UR4, UR9, 0x402, URZ ;  /* 0x0000040209047890 */ /* 0x000fe2000fffe03f */
[----:B------:R-:W-:Y:S01]  /*3e30*/  UMOV UR5, 0x40000040 ;  /* 0x4000004000057882 */ /* 0x000fe20000000000 */
[----:B------:R-:W-:Y:S02]  /*3e40*/  WARPGROUP.DEPBAR.LE gsb0, 0x0 ;  /* 0x00008000000079c5 */ /* 0x000fe40000010000 */
[----:B------:R-:W-:-:S07]  /*3e50*/  WARPGROUP.ARRIVE ;  /* 0x00000000000079c5 */ /* 0x000fce0000000000 */
[----:B------:R-:W-:Y:S01]  /*3e60*/  HGMMA.64x128x16.F32 R24, gdesc[UR4], R24, gsb0 ;  /* 0x01e00000041879f0 */ /* 0x000fe20008000818 */
        /* <DEDUP_REMOVED lines=21> */
[----:B------:R-:W-:-:S04]  /*3fc0*/  UIADD3 UR9, UR37, 0x1, URZ ;  /* 0x0000000125097890 */ /* 0x000fc8000fffe03f */
[----:B------:R-:W-:-:S04]  /*3fd0*/  UISETP.NE.AND UP0, UPT, UR9, 0x4, UPT ;  /* 0x000000040900788c */ /* 0x000fc8000bf05270 */
[----:B------:R-:W-:Y:S01]  /*3fe0*/  USEL UR9, UR9, URZ, UP0 ;  /* 0x0000003f09097287 */ /* 0x000fe20008000000 */
[----:B------:R-:W-:Y:S02]  /*3ff0*/  WARPGROUP.DEPBAR.LE gsb0, 0x0 ;  /* 0x00008000000079c5 */ /* 0x000fe40000010000 */
[----:B------:R-:W-:-:S06]  /*4000*/  WARPGROUP.ARRIVE ;  /* 0x00000000000079c5 */ /* 0x000fcc0000000000 */
[----:B------:R-:W-:Y:S01]  /*4010*/  HGMMA.64x128x16.F32 R24, gdesc[UR4], R24, gsb0 ;  /* 0x01e00000041879f0 */ /* 0x000fe20008000818 */
[----:B------:R-:W-:-:S04]  /*4020*/  USEL UR4, URZ, 0x1, UP0 ;  /* 0x000000013f047887 */ /* 0x000fc80008000000 */
[----:B------:R-:W-:-:S06]  /*4030*/  ULOP3.LUT UR4, UR38, UR4, URZ, 0x3c, !UPT ;  /* 0x0000000426047292 */ /* 0x000fcc000f8e3c3f */
[----:B-12---:R-:W-:Y:S01]  /*4040*/  IMAD.U32 R0, RZ, RZ, UR4 ;  /* 0x00000004ff007e24 */ /* 0x006fe2000f8e00ff */
[----:B------:R-:W-:-:S06]  /*4050*/  WARPGROUP.DEPBAR.LE gsb0, 0x0 ;  /* 0x00008000000079c5 */ /* 0x000fcc0000010000 */
.L_x_29:
[----:B------:R-:W-:-:S04]  /*4060*/  UISETP.LT.AND UP0, UPT, UR10, 0x1, UPT ;  /* 0x000000010a00788c */ /* 0x000fc8000bf01270 */
[----:B------:R-:W-:-:S04]  /*4070*/  USEL UR4, UR10, 0x1, UP0 ;  /* 0x000000010a047887 */ /* 0x000fc80008000000 */
[----:B------:R-:W-:-:S04]  /*4080*/  UIADD3 UR10, UR10, -UR4, URZ ;  /* 0x800000040a0a7290 */ /* 0x000fc8000fffe03f */
[----:B------:R-:W-:-:S06]  /*4090*/  UISETP.GE.AND UP0, UPT, UR10, 0x1, UPT ;  /* 0x000000010a00788c */ /* 0x000fcc000bf06270 */
[----:B------:R-:W-:-:S13]  /*40a0*/  PLOP3.LUT P0, PT, PT, PT, UP0, 0x80, 0x0 ;  /* 0x000000000000781c */ /* 0x000fda0003f0f008 */
[----:B------:R-:W-:Y:S05]  /*40b0*/  @!P0 BRA `(.L_x_34) ;  /* 0x00000004006c8947 */ /* 0x000fea0003800000 */
[----:B------:R-:W-:Y:S01]  /*40c0*/  IMAD.U32 R2, RZ, RZ, UR10 ;  /* 0x0000000aff027e24 */ /* 0x000fe2000f8e00ff */
[----:B------:R-:W-:-:S06]  /*40d0*/  UMOV UR11, UR37 ;  /* 0x00000025000b7c82 */ /* 0x000fcc0008000000 */
.L_x_41:
[----:B------:R-:W-:-:S06]  /*40e0*/  UISETP.NE.AND UP0, UPT, UR51, 0x3, UPT ;  /* 0x000000033300788c */ /* 0x000fcc000bf05270 */
[----:B------:R-:W-:-:S13]  /*40f0*/  PLOP3.LUT P1, PT, PT, PT, UP0, 0x80, 0x0 ;  /* 0x000000000000781c */ /* 0x000fda0003f2f008 */
[----:B-12---:R-:W-:Y:S05]  /*4100*/  @!P1 BRA `(.L_x_35) ;  /* 0x0000000000049947 */ /* 0x006fea0003800000 */
[----:B------:R-:W-:Y:S01]  /*4110*/  BPT.TRAP 0x1 ;  /* 0x000000040000795c */ /* 0x000fe20000300000 */
.L_x_35:
[----:B------:R-:W-:Y:S01]  /*4120*/  ULEA UR4, UR9, UR47, 0x3 ;  /* 0x0000002f09047291 */ /* 0x000fe2000f8e183f */
[----:B------:R-:W-:-:S08]  /*4130*/  SHF.L.U32 R3, R0, 0x1f, RZ ;  /* 0x0000001f00037819 */ /* 0x000fd000000006ff */
[----:B------:R1:W2:Y:S01]  /*4140*/  SYNCS.PHASECHK.TRANS64.TRYWAIT P0, [UR4+0x38480], R3 ;  /* 0x03848003ff0075a7 */ /* 0x0002a20008000144 */
[----:B------:R-:W-:Y:S05]  /*4150*/  @!P1 BRA `(.L_x_36) ;  /* 0x0000000000049947 */ /* 0x000fea0003800000 */
[----:B------:R-:W-:Y:S01]  /*4160*/  BPT.TRAP 0x1 ;  /* 0x000000040000795c */ /* 0x000fe20000300000 */
.L_x_36:
[----:B--2---:R-:W-:Y:S05]  /*4170*/  @P0 BRA `(.L_x_37) ;  /* 0x0000000000080947 */ /* 0x004fea0003800000 */
[----:B------:R-:W2:Y:S02]  /*4180*/  SYNCS.PHASECHK.TRANS64.TRYWAIT P0, [UR4+0x38480], R3 ;  /* 0x03848003ff0075a7 */ /* 0x000ea40008000144 */
[----:B--2---:R-:W-:Y:S05]  /*4190*/  @!P0 BRA `(.L_x_38) ;  /* 0x000000a000c88947 */ /* 0x004fea0003800000 */
.L_x_37:
[----:B------:R-:W-:Y:S01]  /*41a0*/  UIADD3 UR4, UR47, 0x20000, URZ ;  /* 0x000200002f047890 */ /* 0x000fe2000fffe03f */
[----:B------:R-:W-:Y:S01]  /*41b0*/  WARPGROUP.ARRIVE ;  /* 0x00000000000079c5 */ /* 0x000fe20000000000 */
[----:B------:R-:W-:Y:S02]  /*41c0*/  ULOP3.LUT UR13, UR8, 0x10000, URZ, 0xfc, !UPT ;  /* 0x00010000080d7892 */ /* 0x000fe4000f8efc3f */
[----:B------:R-:W-:Y:S02]  /*41d0*/  USHF.R.U32.HI UR4, URZ, 0x4, UR4 ;  /* 0x000000043f047899 */ /* 0x000fe40008011604 */
[----:B------:R-:W-:Y:S02]  /*41e0*/  UISETP.NE.U32.AND UP0, UPT, UR12, URZ, UPT ;  /* 0x0000003f0c00728c */ /* 0x000fe4000bf05070 */
[----:B------:R-:W-:Y:S02]  /*41f0*/  ULOP3.LUT UR4, UR4, 0x3fff, URZ, 0xc0, !UPT ;  /* 0x00003fff04047892 */ /* 0x000fe4000f8ec03f */
[----:B------:R-:W-:-:S02]  /*4200*/  ULEA UR13, UR9, UR13, 0xb ;  /* 0x0000000d090d7291 */ /* 0x000fc4000f8e583f */
[----:B------:R-:W-:Y:S01]  /*4210*/  ULOP3.LUT UR4, UR4, 0x10000, URZ, 0xfc, !UPT ;  /* 0x0001000004047892 */ /* 0x000fe2000f8efc3f */
[----:B------:R-:W-:Y:S01]  /*4220*/  UMOV UR5, 0x40000040 ;  /* 0x4000004000057882 */ /* 0x000fe20000000000 */
[----:B------:R-:W-:Y:S02]  /*4230*/  UMOV UR7, 0x40000040 ;  /* 0x4000004000077882 */ /* 0x000fe40000000000 */
[----:B------:R-:W-:-:S03]  /*4240*/  ULEA UR14, UR9, UR4, 0xa ;  /* 0x00000004090e7291 */ /* 0x000fc6000f8e503f */
[----:B------:R-:W-:-:S04]  /*4250*/  UMOV UR4, UR13 ;  /* 0x0000000d00047c82 */ /* 0x000fc80008000000 */
[----:B------:R-:W-:Y:S02]  /*4260*/  UMOV UR6, UR14 ;  /* 0x0000000e00067c82 */ /* 0x000fe40008000000 */
[----:B------:R-:W-:Y:S01]  /*4270*/  HGMMA.64x128x16.F32 R88, gdesc[UR4], R88, UP0, gsb0 ;  /* 0x01e00000045879f0 */ /* 0x000fe2000b800858 */
[----:B------:R-:W-:Y:S01]  /*4280*/  UIADD3 UR4, UR13, 0x400, URZ ;  /* 0x000004000d047890 */ /* 0x000fe2000fffe03f */
[----:B------:R-:W-:Y:S01]  /*4290*/  UMOV UR5, 0x40000040 ;  /* 0x4000004000057882 */ /* 0x000fe20000000000 */
[----:B------:R-:W-:Y:S02]  /*42a0*/  WARPGROUP.DEPBAR.LE gsb0, 0x0 ;  /* 0x00008000000079c5 */ /* 0x000fe40000010000 */
[----:B------:R-:W-:-:S07]  /*42b0*/  WARPGROUP.ARRIVE ;  /* 0x00000000000079c5 */ /* 0x000fce0000000000 */
[----:B------:R-:W-:Y:S01]  /*42c0*/  HGMMA.64x128x16.F32 R24, gdesc[UR4], R24, UP0, gsb0 ;  /* 0x01e00000041879f0 */ /* 0x000fe2000b800818 */
[----:B------:R-:W-:Y:S02]  /*42d0*/  UIADD3 UR4, UR13, 0x2, URZ ;  /* 0x000000020d047890 */ /* 0x000fe4000fffe03f */
[----:B------:R-:W-:Y:S01]  /*42e0*/  UIADD3 UR6, UR14, 0x2, URZ ;  /* 0x000000020e067890 */ /* 0x000fe2000fffe03f */
[----:B------:R-:W-:Y:S01]  /*42f0*/  UMOV UR5, 0x40000040 ;  /* 0x4000004000057882 */ /* 0x000fe20000000000 */
[----:B------:R-:W-:Y:S01]  /*4300*/  UMOV UR7, 0x40000040 ;  /* 0x4000004000077882 */ /* 0x000fe20000000000 */
[----:B------:R-:W-:Y:S02]  /*4310*/  WARPGROUP.DEPBAR.LE gsb0, 0x0 ;  /* 0x00008000000079c5 */ /* 0x000fe40000010000 */
[----:B------:R-:W-:-:S06]  /*4320*/  WARPGROUP.ARRIVE ;  /* 0x00000000000079c5 */ /* 0x000fcc0000000000 */
        /* <DEDUP_REMOVED lines=29> */
[----:B------:R-:W-:Y:S03]  /*4500*/  HGMMA.64x128x16.F32 R24, gdesc[UR4], R24, UP0, gsb0 ;  /* 0x01e00000041879f0 */ /* 0x000fe6000b800818 */
[----:B------:R-:W-:Y:S02]  /*4510*/  WARPGROUP.DEPBAR.LE gsb0, 0x0 ;  /* 0x00008000000079c5 */ /* 0x000fe40000010000 */
[----:B------:R-:W-:Y:S05]  /*4520*/  @!P1 BRA `(.L_x_39) ;  /* 0x0000000000049947 */ /* 0x000fea0003800000 */
[----:B------:R-:W-:Y:S01]  /*4530*/  BPT.TRAP 0x1 ;  /* 0x000000040000795c */ /* 0x000fe20000300000 */
.L_x_39:
[----:B------:R-:W-:Y:S02]  /*4540*/  UISETP.GT.U32.AND UP0, UPT, UR53, 0x1, UPT ;  /* 0x000000013500788c */ /* 0x000fe4000bf04070 */
[----:B------:R-:W-:-:S04]  /*4550*/  ULEA UR4, UR11, UR47, 0x3 ;  /* 0x0000002f0b047291 */ /* 0x000fc8000f8e183f */
[----:B------:R-:W-:Y:S01]  /*4560*/  UIADD3 UR4, UR4, 0x384a0, URZ ;  /* 0x000384a004047890 */ /* 0x000fe2000fffe03f */
[----:B------:R-:W-:-:S03]  /*4570*/  PLOP3.LUT P0, PT, PT, PT, UP0, 0x80, 0x0 ;  /* 0x000000000000781c */ /* 0x000fc60003f0f008 */
[----:B------:R-:W-:-:S09]  /*4580*/  UPRMT UR4, URZ, 0x654, UR4 ;  /* 0x000006543f047896 */ /* 0x000fd20008000004 */
[----:B------:R-:W-:Y:S01]  /*4590*/  SYNCS.ARRIVE.TRANS64.RED.A1T0 RZ, [UR4], RZ ;  /* 0x000000ffffff79a7 */ /* 0x000fe20008100404 */
[----:B------:R-:W-:Y:S05]  /*45a0*/  @P0 BRA `(.L_x_40) ;  /* 0x0000000000040947 */ /* 0x000fea0003800000 */
[----:B------:R-:W-:Y:S01]  /*45b0*/  BPT.TRAP 0x1 ;  /* 0x000000040000795c */ /* 0x000fe20000300000 */
.L_x_40:
[----:B------:R-:W-:Y:S01]  /*45c0*/  UIADD3 UR9, UR9, 0x1, URZ ;  /* 0x0000000109097890 */ /* 0x000fe2000fffe03f */
[C---:B------:R-:W-:Y:S01]  /*45d0*/  ISETP.GT.AND P0, PT, R2.reuse, 0x1, PT ;  /* 0x000000010200780c */ /* 0x040fe20003f04270 */
[----:B------:R-:W-:Y:S01]  /*45e0*/  UIADD3 UR11, UR11, 0x1, URZ ;  /* 0x000000010b0b7890 */ /* 0x000fe2000fffe03f */
[----:B------:R-:W-:Y:S01]  /*45f0*/  VIADD R2, R2, 0xffffffff ;  /* 0xffffffff02027836 */ /* 0x000fe20000000000 */
[----:B------:R-:W-:Y:S02]  /*4600*/  UISETP.NE.AND UP0, UPT, UR9, 0x4, UPT ;  /* 0x000000040900788c */ /* 0x000fe4000bf05270 */
[----:B------:R-:W-:Y:S02]  /*4610*/  UISETP.NE.AND UP1, UPT, UR11, 0x4, UPT ;  /* 0x000000040b00788c */ /* 0x000fe4000bf25270 */
[----:B------:R-:W-:Y:S02]  /*4620*/  USEL UR4, URZ, 0x1, UP0 ;  /* 0x000000013f047887 */ /* 0x000fe40008000000 */
[----:B------:R-:W-:-:S02]  /*4630*/  USEL UR9, UR9, URZ, UP0 ;  /* 0x0000003f09097287 */ /* 0x000fc40008000000 */
[----:B------:R-:W-:Y:S02]  /*4640*/  USEL UR11, UR11, URZ, UP1 ;  /* 0x0000003f0b0b7287 */ /* 0x000fe40008800000 */
[----:B------:R-:W-:Y:S01]  /*4650*/  LOP3.LUT R0, R0, UR4, RZ, 0x3c, !PT ;  /* 0x0000000400007c12 */ /* 0x000fe2000f8e3cff */
[----:B------:R-:W-:Y:S09]  /*4660*/  @P0 BRA `(.L_x_41) ;  /* 0xfffffff8009c0947 */ /* 0x000ff2000383ffff */
.L_x_34:
[----:B------:R-:W-:-:S13]  /*4670*/  ISETP.GE.AND P0, PT, R153, 0x1, PT ;  /* 0x000000019900780c */ /* 0x000fda0003f06270 */
[----:B------:R-:W-:Y:S05]  /*4680*/  @!P0 BRA `(.L_x_42) ;  /* 0x0000000000388947 */ /* 0x000fea0003800000 */
[----:B------:R-:W-:-:S06]  /*4690*/  UISETP.NE.AND UP0, UPT, UR51, 0x3, UPT ;  /* 0x000000033300788c */ /* 0x000fcc000bf05270 */
[----:B------:R-:W-:-:S13]  /*46a0*/  PLOP3.LUT P0, PT, PT, PT, UP0, 0x80, 0x0 ;  /* 0x000000000000781c */ /* 0x000fda0003f0f008 */
[----:B------:R-:W-:Y:S05]  /*46b0*/  @!P0 BRA `(.L_x_43) ;  /* 0x0000000000048947 */ /* 0x000fea0003800000 */
[----:B------:R-:W-:Y:S01]  /*46c0*/  BPT.TRAP 0x1 ;  /* 0x000000040000795c */ /* 0x000fe20000300000 */
.L_x_43:
[----:B------:R-:W-:Y:S02]  /*46d0*/  UIADD3 UR10, UR10, UR37, URZ ;  /* 0x000000250a0a7290 */ /* 0x000fe4000fffe03f */
[----:B------:R-:W-:Y:S02]  /*46e0*/  UISETP.GT.U32.AND UP0, UPT, UR53, 0x1, UPT ;  /* 0x000000013500788c */ /* 0x000fe4000bf04070 */
[----:B------:R-:W-:-:S04]  /*46f0*/  USHF.L.U32 UR10, UR10, 0x3, URZ ;  /* 0x000000030a0a7899 */ /* 0x000fc8000800063f */
[----:B------:R-:W-:Y:S01]  /*4700*/  ULOP3.LUT UR10, UR10, 0x18, URZ, 0xc0, !UPT ;  /* 0x000000180a0a7892 */ /* 0x000fe2000f8ec03f */
[----:B------:R-:W-:-:S03]  /*4710*/  PLOP3.LUT P0, PT, PT, PT, UP0, 0x80, 0x0 ;  /* 0x000000000000781c */ /* 0x000fc60003f0f008 */
[----:B------:R-:W-:-:S04]  /*4720*/  UIADD3 UR10, UR47, 0x384a0, UR10 ;  /* 0x000384a02f0a7890 */ /* 0x000fc8000fffe00a */
[----:B------:R-:W-:-:S09]  /*4730*/  UPRMT UR10, URZ, 0x654, UR10 ;  /* 0x000006543f0a7896 */ /* 0x000fd2000800000a */
[----:B------:R-:W-:Y:S01]  /*4740*/  SYNCS.ARRIVE.TRANS64.RED.A1T0 RZ, [UR10], RZ ;  /* 0x000000ffffff79a7 */ /* 0x000fe2000810040a */
[----:B------:R-:W-:Y:S05]  /*4750*/  @P0 BRA `(.L_x_42) ;  /* 0x0000000000040947 */ /* 0x000fea0003800000 */
[----:B------:R-:W-:Y:S01]  /*4760*/  BPT.TRAP 0x1 ;  /* 0x000000040000795c */ /* 0x000fe20000300000 */
.L_x_42:
[----:B------:R-:W-:Y:S01]  /*4770*/  R2UR UR45, R16 ;  /* 0x00000000102d72ca */ /* 0x000fe200000e0000 */
[----:B------:R-:W-:Y:S01]  /*4780*/  UIADD3 UR4, UR47, 0x30000, URZ ;  /* 0x000300002f047890 */ /* 0x000fe2000fffe03f */
[----:B------:R-:W-:Y:S02]  /*4790*/  R2UR UR46, R17 ;  /* 0x00000000112e72ca */ /* 0x000fe400000e0000 */
[----:B------:R-:W-:Y:S01]  /*47a0*/  LOP3.LUT P0, RZ, R4, 0xff, RZ, 0xc0, !PT ;  /* 0x000000ff04ff7812 */ /* 0x000fe2000780c0ff */
[----:B------:R-:W-:-:S06]  /*47b0*/  ULOP3.LUT UP0, URZ, UR4, 0x3ff, URZ, 0xc0, !UPT ;  /* 0x000003ff043f7892 */ /* 0x000fcc000f80c03f */
[----:B------:R-:W-:Y:S02]  /*47c0*/  PLOP3.LUT P1, PT, PT, PT, UP0, 0x80, 0x0 ;  /* 0x000000000000781c */ /* 0x000fe40003f2f008 */
[----:B------:R-:W-:Y:S02]  /*47d0*/  USHF.L.U32 UR45, UR45, 0x8, URZ ;  /* 0x000000082d2d7899 */ /* 0x000fe4000800063f */
[----:B------:R-:W-:Y:S02]  /*47e0*/  USHF.L.U32 UR46, UR46, 0x7, URZ ;  /* 0x000000072e2e7899 */ /* 0x000fe4000800063f */
[----:B------:R-:W-:Y:S10]  /*47f0*/  @!P0 BRA `(.L_x_44) ;  /* 0x00000000000c8947 */ /* 0x000ff40003800000 */
[----:B------:R-:W-:-:S04]  /*4800*/  DEPBAR {5,4,3,2,1,0} ;  /* 0x0000003f0000791a */ /* 0x000fc80000000000 */
[----:B------:R3:W-:Y:S02]  /*4810*/  UTMACCTL.IV [UR60] ;  /* 0x000000003c0079b9 */ /* 0x0007e40008000000 */
[----:B---3--:R-:W-:Y:S01]  /*4820*/  NOP ;  /* 0x0000000000007918 */ /* 0x008fe20000000000 */
.L_x_44:
[----:B------:R-:W-:Y:S05]  /*4830*/  @!P1 BRA `(.L_x_45) ;  /* 0x00000000007c9947 */ /* 0x000fea0003800000 */
[----:B------:R-:W-:Y:S01]  /*4840*/  MOV R2, 0x0 ;  /* 0x0000000000027802 */ /* 0x000fe20000000f00 */
[----:B------:R-:W-:Y:S01]  /*4850*/  ULDC.64 UR4, c[0x4][0x68] ;  /* 0x01001a0000047ab9 */ /* 0x000fe20000000a00 */
[----:B------:R-:W-:Y:S01]  /*4860*/  ULDC.64 UR6, c[0x4][0x8] ;  /* 0x0100020000067ab9 */ /* 0x000fe20000000a00 */
[----:B------:R-:W-:Y:S01]  /*4870*/  IMAD.U32 R4, RZ, RZ, UR4 ;  /* 0x00000004ff047e24 */ /* 0x000fe2000f8e00ff */
[----:B------:R3:W4:Y:S01]  /*4880*/  LDC.64 R14, c[0x4][R2] ;  /* 0x01000000020e7b82 */ /* 0x0007220000000a00 */
[----:B------:R-:W-:Y:S01]  /*4890*/  IMAD.U32 R5, RZ, RZ, UR5 ;  /* 0x00000005ff057e24 */ /* 0x000fe2000f8e00ff */
[----:B------:R-:W-:Y:S01]  /*48a0*/  ULDC.64 UR4, c[0x4][0x70] ;  /* 0x01001c0000047ab9 */ /* 0x000fe20000000a00 */
[----:B------:R-:W-:Y:S01]  /*48b0*/  IMAD.U32 R10, RZ, RZ, UR6 ;  /* 0x00000006ff0a7e24 */ /* 0x000fe2000f8e00ff */
[----:B------:R-:W-:Y:S01]  /*48c0*/  MOV R12, 0x1 ;  /* 0x00000001000c7802 */ /* 0x000fe20000000f00 */
[----:B--2---:R-:W-:Y:S02]  /*48d0*/  IMAD.U32 R6, RZ, RZ, UR4 ;  /* 0x00000004ff067e24 */ /* 0x004fe4000f8e00ff */
[----:B------:R-:W-:-:S02]  /*48e0*/  IMAD.U32 R7, RZ, RZ, UR5 ;  /* 0x00000005ff077e24 */ /* 0x000fc4000f8e00ff */
[----:B------:R-:W-:Y:S02]  /*48f0*/  IMAD.U32 R11, RZ, RZ, UR7 ;  /* 0x00000007ff0b7e24 */ /* 0x000fe4000f8e00ff */
[----:B------:R-:W-:Y:S02]  /*4900*/  IMAD.MOV.U32 R8, RZ, RZ, 0x70 ;  /* 0x00000070ff087424 */ /* 0x000fe400078e00ff */
[----:B---3--:R-:W-:-:S07]  /*4910*/  IMAD.MOV.U32 R13, RZ, RZ, RZ ;  /* 0x000000ffff0d7224 */ /* 0x008fce00078e00ff */
[----:B------:R-:W-:-:S07]  /*4920*/  LEPC R20, `(.L_x_46) ;  /* 0x000000001014794e */ /* 0x000fce0000000000 */
[----:B-1--4-:R-:W-:Y:S05]  /*4930*/  CALL.ABS.NOINC R14 ;  /* 0x000000000e007343 */ /* 0x012fea0003c00000 */
.L_x_46:
[----:B------:R-:W1:Y:S01]  /*4940*/  LDC.64 R2, c[0x4][R2] ;  /* 0x0100000002027b82 */ /* 0x000e620000000a00 */
[----:B------:R-:W-:Y:S01]  /*4950*/  ULDC.64 UR4, c[0x4][0x68] ;  /* 0x01001a0000047ab9 */ /* 0x000fe20000000a00 */
[----:B------:R-:W-:Y:S01]  /*4960*/  ULDC.64 UR6, c[0x4][0x8] ;  /* 0x0100020000067ab9 */ /* 0x000fe20000000a00 */
[----:B------:R-:W-:Y:S02]  /*4970*/  IMAD.U32 R4, RZ, RZ, UR4 ;  /* 0x00000004ff047e24 */ /* 0x000fe4000f8e00ff */
[----:B------:R-:W-:Y:S01]  /*4980*/  IMAD.U32 R5, RZ, RZ, UR5 ;  /* 0x00000005ff057e24 */ /* 0x000fe2000f8e00ff */
[----:B------:R-:W-:Y:S01]  /*4990*/  ULDC.64 UR4, c[0x4][0x70] ;  /* 0x01001c0000047ab9 */ /* 0x000fe20000000a00 */
[----:B------:R-:W-:Y:S02]  /*49a0*/  IMAD.U32 R10, RZ, RZ, UR6 ;  /* 0x00000006ff0a7e24 */ /* 0x000fe4000f8e00ff */
[----:B------:R-:W-:Y:S02]  /*49b0*/  IMAD.U32 R6, RZ, RZ, UR4 ;  /* 0x00000004ff067e24 */ /* 0x000fe4000f8e00ff */
[----:B------:R-:W-:-:S02]  /*49c0*/  IMAD.U32 R7, RZ, RZ, UR5 ;  /* 0x00000005ff077e24 */ /* 0x000fc4000f8e00ff */
[----:B------:R-:W-:Y:S02]  /*49d0*/  IMAD.U32 R11, RZ, RZ, UR7 ;  /* 0x00000007ff0b7e24 */ /* 0x000fe4000f8e00ff */
[----:B------:R-:W-:Y:S02]  /*49e0*/  IMAD.MOV.U32 R8, RZ, RZ, 0x70 ;  /* 0x00000070ff087424 */ /* 0x000fe400078e00ff */
[----:B------:R-:W-:Y:S02]  /*49f0*/  IMAD.MOV.U32 R12, RZ, RZ, 0x1 ;  /* 0x00000001ff0c7424 */ /* 0x000fe400078e00ff */
[----:B------:R-:W-:-:S07]  /*4a00*/  IMAD.MOV.U32 R13, RZ, RZ, RZ ;  /* 0x000000ffff0d7224 */ /* 0x000fce00078e00ff */
[----:B------:R-:W-:-:S07]  /*4a10*/  LEPC R20, `(.L_x_45) ;  /* 0x000000001014794e */ /* 0x000fce0000000000 */
[----:B-1----:R-:W-:Y:S05]  /*4a20*/  CALL.ABS.NOINC R2 ;  /* 0x0000000002007343 */ /* 0x002fea0003c00000 */
.L_x_45:
[----:B------:R-:W-:Y:S02]  /*4a30*/  ULDC.64 UR4, c[0x0][0x590] ;  /* 0x0001640000047ab9 */ /* 0x000fe40000000a00 */
[----:B------:R-:W-:-:S04]  /*4a40*/  ISETP.NE.U32.AND P0, PT, RZ, UR4, PT ;  /* 0x00000004ff007c0c */ /* 0x000fc8000bf05070 */
[----:B------:R-:W-:-:S13]  /*4a50*/  ISETP.NE.AND.EX P0, PT, RZ, UR5, PT, P0 ;  /* 0x00000005ff007c0c */ /* 0x000fda000bf05300 */
[----:B------:R-:W-:Y:S05]  /*4a60*/  @!P0 BRA `(.L_x_47) ;  /* 0x0000000000148947 */ /* 0x000fea0003800000 */
[----:B------:R-:W-:-:S04]  /*4a70*/  LEA R2, P0, R18, UR4, 0x3 ;  /* 0x0000000412027c11 */ /* 0x000fc8000f8018ff */
[----:B-12---:R-:W-:-:S06]  /*4a80*/  LEA.HI.X R3, R18, UR5, R19, 0x3, P0 ;  /* 0x0000000512037c11 */ /* 0x006fcc00080f1c13 */
[----:B------:R-:W2:Y:S04]  /*4a90*/  LDG.E.64 R2, desc[UR58][R2.64] ;  /* 0x0000003a02027981 */ /* 0x000ea8000c1e1b00 */
[----:B--2---:R1:W5:Y:S01]  /*4aa0*/  LD.E R0, desc[UR58][R2.64] ;  /* 0x0000003a02007980 */ /* 0x004362000c101900 */
[----:B------:R-:W-:Y:S05]  /*4ab0*/  BRA `(.L_x_48) ;  /* 0x0000000000307947 */ /* 0x000fea0003800000 */
.L_x_47:
[----:B------:R-:W-:Y:S02]  /*4ac0*/  ULDC.64 UR4, c[0x0][0x588] ;  /* 0x0001620000047ab9 */ /* 0x000fe40000000a00 */
[----:B------:R-:W-:-:S04]  /*4ad0*/  ISETP.NE.U32.AND P0, PT, RZ, UR4, PT ;  /* 0x00000004ff007c0c */ /* 0x000fc8000bf05070 */
[----:B------:R-:W-:-:S13]  /*4ae0*/  ISETP.NE.AND.EX P0, PT, RZ, UR5, PT, P0 ;  /* 0x00000005ff007c0c */ /* 0x000fda000bf05300 */
[----:B------:R-:W-:Y:S05]  /*4af0*/  @!P0 BRA `(.L_x_49) ;  /* 0x0000000000188947 */ /* 0x000fea0003800000 */
[----:B-12---:R-:W1:Y:S01]  /*4b00*/  LDC.64 R2, c[0x0][0x588] ;  /* 0x00016200ff027b82 */ /* 0x006e620000000a00 */
[----:B------:R-:W-:Y:S02]  /*4b10*/  ULDC UR4, c[0x0][0x598] ;  /* 0x0001660000047ab9 */ /* 0x000fe40000000800 */
[----:B------:R-:W-:-:S04]  /*4b20*/  IMAD R5, R18, UR4, RZ ;  /* 0x0000000412057c24 */ /* 0x000fc8000f8e02ff */
[----:B-1----:R-:W-:-:S05]  /*4b30*/  IMAD.WIDE R2, R5, 0x4, R2 ;  /* 0x0000000405027825 */ /* 0x002fca00078e0202 */
[----:B------:R2:W5:Y:S01]  /*4b40*/  LDG.E R0, desc[UR58][R2.64] ;  /* 0x0000003a02007981 */ /* 0x000562000c1e1900 */
[----:B------:R-:W-:Y:S05]  /*4b50*/  BRA `(.L_x_48) ;  /* 0x0000000000087947 */ /* 0x000fea0003800000 */
.L_x_49:
[----:B------:R-:W-:Y:S02]  /*4b60*/  ULDC UR4, c[0x0][0x580] ;  /* 0x0001600000047ab9 */ /* 0x000fe40000000800 */
[----:B------:R-:W-:-:S07]  /*4b70*/  MOV R0, UR4 ;  /* 0x0000000400007c02 */ /* 0x000fce0008000f00 */
.L_x_48:
[----:B------:R-:W-:Y:S02]  /*4b80*/  ULDC.64 UR4, c[0x0][0x5b8] ;  /* 0x00016e0000047ab9 */ /* 0x000fe40000000a00 */
[----:B------:R-:W-:-:S04]  /*4b90*/  ISETP.NE.U32.AND P0, PT, RZ, UR4, PT ;  /* 0x00000004ff007c0c */ /* 0x000fc8000bf05070 */
[----:B------:R-:W-:-:S13]  /*4ba0*/  ISETP.NE.AND.EX P0, PT, RZ, UR5, PT, P0 ;  /* 0x00000005ff007c0c */ /* 0x000fda000bf05300 */
[----:B------:R-:W-:Y:S05]  /*4bb0*/  @!P0 BRA `(.L_x_50) ;  /* 0x0000000000148947 */ /* 0x000fea0003800000 */
[----:B------:R-:W-:-:S04]  /*4bc0*/  LEA R4, P0, R18, UR4, 0x3 ;  /* 0x0000000412047c11 */ /* 0x000fc8000f8018ff */
[----:B------:R-:W-:-:S05]  /*4bd0*/  LEA.HI.X R5, R18, UR5, R19, 0x3, P0 ;  /* 0x0000000512057c11 */ /* 0x000fca00080f1c13 */
[----:B-12---:R-:W2:Y:S04]  /*4be0*/  LDG.E.64 R2, desc[UR58][R4.64] ;  /* 0x0000003a04027981 */ /* 0x006ea8000c1e1b00 */
[----:B--2---:R2:W5:Y:S01]  /*4bf0*/  LD.E R2, desc[UR58][R2.64] ;  /* 0x0000003a02027980 */ /* 0x004562000c101900 */
[----:B------:R-:W-:Y:S05]  /*4c00*/  BRA `(.L_x_51) ;  /* 0x0000000000307947 */ /* 0x000fea0003800000 */
.L_x_50:
[----:B------:R-:W-:Y:S02]  /*4c10*/  ULDC.64 UR4, c[0x0][0x5b0] ;  /* 0x00016c0000047ab9 */ /* 0x000fe40000000a00 */
[----:B------:R-:W-:-:S04]  /*4c20*/  ISETP.NE.U32.AND P0, PT, RZ, UR4, PT ;  /* 0x00000004ff007c0c */ /* 0x000fc8000bf05070 */
[----:B------:R-:W-:-:S13]  /*4c30*/  ISETP.NE.AND.EX P0, PT, RZ, UR5, PT, P0 ;  /* 0x00000005ff007c0c */ /* 0x000fda000bf05300 */
[----:B------:R-:W-:Y:S05]  /*4c40*/  @!P0 BRA `(.L_x_52) ;  /* 0x0000000000188947 */ /* 0x000fea0003800000 */
[----:B-12---:R-:W1:Y:S01]  /*4c50*/  LDC.64 R2, c[0x0][0x5b0] ;  /* 0x00016c00ff027b82 */ /* 0x006e620000000a00 */
[----:B------:R-:W-:Y:S02]  /*4c60*/  ULDC UR4, c[0x0][0x5c0] ;  /* 0x0001700000047ab9 */ /* 0x000fe40000000800 */
[----:B------:R-:W-:-:S04]  /*4c70*/  IMAD R5, R18, UR4, RZ ;  /* 0x0000000412057c24 */ /* 0x000fc8000f8e02ff */
[----:B-1----:R-:W-:-:S06]  /*4c80*/  IMAD.WIDE R2, R5, 0x4, R2 ;  /* 0x0000000405027825 */ /* 0x002fcc00078e0202 */
[----:B------:R1:W5:Y:S01]  /*4c90*/  LDG.E R2, desc[UR58][R2.64] ;  /* 0x0000003a02027981 */ /* 0x000362000c1e1900 */
[----:B------:R-:W-:Y:S05]  /*4ca0*/  BRA `(.L_x_51) ;  /* 0x0000000000087947 */ /* 0x000fea0003800000 */
.L_x_52:
[----:B------:R-:W-:Y:S02]  /*4cb0*/  ULDC UR4, c[0x0][0x5a8] ;  /* 0x00016a0000047ab9 */ /* 0x000fe40000000800 */
[----:B-12---:R-:W-:-:S07]  /*4cc0*/  IMAD.U32 R2, RZ, RZ, UR4 ;  /* 0x00000004ff027e24 */ /* 0x006fce000f8e00ff */
.L_x_51:
[----:B------:R-:W-:Y:S01]  /*4cd0*/  ISETP.GT.U32.AND P0, PT, R152, 0x3e, PT ;  /* 0x0000003e9800780c */ /* 0x000fe20003f04070 */
[----:B------:R-:W-:Y:S01]  /*4ce0*/  BSSY B0, `(.L_x_53) ;  /* 0x0000007000007945 */ /* 0x000fe20003800000 */
[----:B------:R-:W-:-:S11]  /*4cf0*/  PRMT R8, RZ, 0x7610, R8 ;  /* 0x00007610ff087816 */ /* 0x000fd60000000008 */
[----:B------:R-:W-:Y:S05]  /*4d00*/  @P0 BRA `(.L_x_54) ;  /* 0x0000000000100947 */ /* 0x000fea0003800000 */
[----:B------:R-:W-:-:S03]  /*4d10*/  UMOV UR4, 0xffffffff ;  /* 0xffffffff00047882 */ /* 0x000fc60000000000 */
[----:B------:R-:W-:Y:S05]  /*4d20*/  BRA.DIV UR4, `(.L_x_55) ;  /* 0x0000009604fc7947 */ /* 0x000fea000b800000 */
[----:B------:R-:W-:-:S13]  /*4d30*/  ELECT P6, URZ, PT ;  /* 0x00000000003f782f */ /* 0x000fda00038c0000 */
.L_x_265:
[----:B------:R-:W-:-:S07]  /*4d40*/  SEL R8, RZ, 0x1, !P6 ;  /* 0x00000001ff087807 */ /* 0x000fce0007000000 */
.L_x_54:
[----:B------:R-:W-:Y:S05]  /*4d50*/  BSYNC B0 ;  /* 0x0000000000007941 */ /* 0x000fea0003800000 */
.L_x_53:
[----:B-12---:R-:W-:-:S05]  /*4d60*/  IMAD.U32 R3, RZ, RZ, UR48 ;  /* 0x00000030ff037e24 */ /* 0x006fca000f8e00ff */
[----:B------:R-:W-:-:S13]  /*4d70*/  ISETP.NE.AND P1, PT, R3, 0x3, PT ;  /* 0x000000030300780c */ /* 0x000fda0003f25270 */
[----:B------:R-:W-:Y:S05]  /*4d80*/  @!P1 BRA `(.L_x_56) ;  /* 0x0000000000049947 */ /* 0x000fea0003800000 */
[----:B------:R-:W-:Y:S01]  /*4d90*/  BPT.TRAP 0x1 ;  /* 0x000000040000795c */ /* 0x000fe20000300000 */
.L_x_56:
[----:B------:R-:W-:Y:S01]  /*4da0*/  SHF.L.U32 R3, RZ, 0x1f, RZ ;  /* 0x0000001fff037819 */ /* 0x000fe200000006ff */
[----:B------:R-:W-:Y:S01]  /*4db0*/  IMAD.MOV.U32 R4, RZ, RZ, RZ ;  /* 0x000000ffff047224 */ /* 0x000fe200078e00ff */
[----:B-----5:R-:W-:Y:S02]  /*4dc0*/  FSETP.NEU.AND P0, PT, R0, RZ, PT ;  /* 0x000000ff0000720b */ /* 0x020fe40003f0d000 */
[----:B------:R-:W1:Y:S11]  /*4dd0*/  SYNCS.PHASECHK.TRANS64.TRYWAIT P2, [UR47+0x384c0], R3 ;  /* 0x0384c003ff0075a7 */ /* 0x000e76000804016f */
[----:B------:R-:W-:Y:S01]  /*4de0*/  @P0 LEA R12, R23, UR47, 0x1 ;  /* 0x0000002f170c0c11 */ /* 0x000fe2000f8e08ff */
[----:B-1----:R-:W-:Y:S06]  /*4df0*/  @!P2 BRA `(.L_x_57) ;  /* 0x0000009400e0a947 */ /* 0x002fec0003800000 */
.L_x_266:
[----:B------:R-:W-:Y:S05]  /*4e00*/  @P0 WARPSYNC.ALL ;  /* 0x0000000000000948 */ /* 0x000fea0003800000 */
[----:B-1----:R-:W1:Y:S01]  /*4e10*/  @P0 LDSM.16.MT88.4 R4, [R12+0x30000] ;  /* 0x030000000c04083b */ /* 0x002e620000004200 */
[----:B------:R-:W-:Y:S01]  /*4e20*/  PRMT R8, R8, 0x9910, RZ ;  /* 0x0000991008087816 */ /* 0x000fe200000000ff */
[----:B------:R-:W-:Y:S01]  /*4e30*/  BSSY B0, `(.L_x_58) ;  /* 0x000000d000007945 */ /* 0x000fe20003800000 */
[-C--:B------:R-:W-:Y:S01]  /*4e40*/  FMUL R88, R88, R2.reuse ;  /* 0x0000000258587220 */ /* 0x080fe20000400000 */
[-C--:B------:R-:W-:Y:S01]  /*4e50*/  FMUL R14, R89, R2.reuse ;  /* 0x00000002590e7220 */ /* 0x080fe20000400000 */
[----:B------:R-:W-:Y:S01]  /*4e60*/  ISETP.NE.AND P2, PT, R8, RZ, PT ;  /* 0x000000ff0800720c */ /* 0x000fe20003f45270 */
[----:B------:R-:W-:Y:S01]  /*4e70*/  FMUL R90, R90, R2 ;  /* 0x000000025a5a7220 */ /* 0x000fe20000400000 */
[----:B------:R2:W3:Y:S01]  /*4e80*/  @P0 LDSM.16.MT88.4 R8, [R12+0x30800] ;  /* 0x030800000c08083b */ /* 0x0004e20000004200 */
[----:B-1----:R-:W-:-:S02]  /*4e90*/  HADD2.F32 R13, -RZ, R4.H0_H0 ;  /* 0x20000004ff0d7230 */ /* 0x002fc40000004100 */
[----:B------:R-:W-:Y:S01]  /*4ea0*/  HADD2.F32 R15, -RZ, R4.H1_H1 ;  /* 0x30000004ff0f7230 */ /* 0x000fe20000004100 */
[----:B--2---:R-:W-:Y:S07]  /*4eb0*/  @P0 BRA `(.L_x_59) ;  /* 0x0000000000100947 */ /* 0x004fee0003800000 */
[----:B------:R-:W-:Y:S01]  /*4ec0*/  IMAD.MOV.U32 R5, RZ, RZ, RZ ;  /* 0x000000ffff057224 */ /* 0x000fe200078e00ff */
[----:B------:R-:W-:Y:S02]  /*4ed0*/  CS2R R6, SRZ ;  /* 0x0000000000067805 */ /* 0x000fe4000001ff00 */
[----:B---3--:R-:W-:Y:S02]  /*4ee0*/  CS2R R8, SRZ ;  /* 0x0000000000087805 */ /* 0x008fe4000001ff00 */
[----:B------:R-:W-:-:S07]  /*4ef0*/  CS2R R10, SRZ ;  /* 0x00000000000a7805 */ /* 0x000fce000001ff00 */
.L_x_59:
[----:B------:R-:W-:Y:S05]  /*4f00*/  BSYNC B0 ;  /* 0x0000000000007941 */ /* 0x000fea0003800000 */
.L_x_58:
[--C-:B------:R-:W-:Y:S02]  /*4f10*/  HADD2.F32 R19, -RZ, R5.reuse.H1_H1 ;  /* 0x30000005ff137230 */ /* 0x100fe40000004100 */
[----:B------:R-:W-:Y:S01]  /*4f20*/  FMUL R12, R91, R2 ;  /* 0x000000025b0c7220 */ /* 0x000fe20000400000 */
[----:B------:R-:W-:Y:S02]  /*4f30*/  HADD2.F32 R17, -RZ, R5.H0_H0 ;  /* 0x20000005ff117230 */ /* 0x000fe40000004100 */
[-C--:B------:R-:W-:Y:S01]  /*4f40*/  FFMA R88, R13, R0.reuse, R88 ;  /* 0x000000000d587223 */ /* 0x080fe20000000058 */
[-C--:B------:R-:W-:Y:S01]  /*4f50*/  FFMA R21, R15, R0.reuse, R14 ;  /* 0x000000000f157223 */ /* 0x080fe2000000000e */
[-C--:B------:R-:W-:Y:S01]  /*4f60*/  FFMA R89, R19, R0.reuse, R12 ;  /* 0x0000000013597223 */ /* 0x080fe2000000000c */
[--C-:B------:R-:W-:Y:S02]  /*4f70*/  HADD2.F32 R13, -RZ, R6.reuse.H0_H0 ;  /* 0x20000006ff0d7230 */ /* 0x100fe40000004100 */
[----:B------:R-:W-:Y:S01]  /*4f80*/  FFMA R90, R17, R0, R90 ;  /* 0x00000000115a7223 */ /* 0x000fe2000000005a */
[----:B------:R-:W-:-:S02]  /*4f90*/  HADD2.F32 R15, -RZ, R6.H1_H1 ;  /* 0x30000006ff0f7230 */ /* 0x000fc40000004100 */
[-C--:B------:R-:W-:Y:S01]  /*4fa0*/  FMUL R92, R92, R2.reuse ;  /* 0x000000025c5c7220 */ /* 0x080fe20000400000 */
[-C--:B------:R-:W-:Y:S01]  /*4fb0*/  FMUL R12, R93, R2.reuse ;  /* 0x000000025d0c7220 */ /* 0x080fe20000400000 */
[--C-:B------:R-:W-:Y:S02]  /*4fc0*/  HADD2.F32 R17, -RZ, R7.reuse.H0_H0 ;  /* 0x20000007ff117230 */ /* 0x100fe40000004100 */
[-C--:B------:R-:W-:Y:S01]  /*4fd0*/  FMUL R94, R94, R2.reuse ;  /* 0x000000025e5e7220 */ /* 0x080fe20000400000 */
[----:B------:R-:W-:Y:S02]  /*4fe0*/  HADD2.F32 R19, -RZ, R7.H1_H1 ;  /* 0x30000007ff137230 */ /* 0x000fe40000004100 */
[----:B------:R-:W-:Y:S01]  /*4ff0*/  FMUL R14, R95, R2 ;  /* 0x000000025f0e7220 */ /* 0x000fe20000400000 */
[-C--:B------:R-:W-:Y:S01]  /*5000*/  FFMA R92, R13, R0.reuse, R92 ;  /* 0x000000000d5c7223 */ /* 0x080fe2000000005c */
[----:B------:R-:W-:Y:S01]  /*5010*/  FFMA R91, R15, R0, R12 ;  /* 0x000000000f5b7223 */ /* 0x000fe2000000000c */
[----:B---3--:R-:W-:-:S02]  /*5020*/  HADD2.F32 R13, -RZ, R8.H0_H0 ;  /* 0x20000008ff0d7230 */ /* 0x008fc40000004100 */
[-C--:B------:R-:W-:Y:S01]  /*5030*/  FFMA R94, R17, R0.reuse, R94 ;  /* 0x00000000115e7223 */ /* 0x080fe2000000005e */
[----:B------:R-:W-:Y:S02]  /*5040*/  HADD2.F32 R15, -RZ, R8.H1_H1 ;  /* 0x30000008ff0f7230 */ /* 0x000fe40000004100 */
[----:B------:R-:W-:Y:S01]  /*5050*/  FFMA R93, R19, R0, R14 ;  /* 0x00000000135d7223 */ /* 0x000fe2000000000e */
        /* <DEDUP_REMOVED lines=8> */
[----:B------:R-:W-:-:S02]  /*50e0*/  HADD2.F32 R13, -RZ, R10.H0_H0 ;  /* 0x2000000aff0d7230 */ /* 0x000fc40000004100 */
        /* <DEDUP_REMOVED lines=10> */
[-C--:B------:R-:W-:Y:S01]  /*5190*/  FFMA R12, R15, R0.reuse, R12 ;  /* 0x000000000f0c7223 */ /* 0x080fe2000000000c */
[-C--:B------:R-:W-:Y:S01]  /*51a0*/  FFMA R17, R17, R0.reuse, R102 ;  /* 0x0000000011117223 */ /* 0x080fe20000000066 */
[----:B------:R-:W-:Y:S01]  /*51b0*/  FFMA R14, R19, R0, R14 ;  /* 0x00000000130e7223 */ /* 0x000fe2000000000e */
[----:B------:R-:W-:Y:S01]  /*51c0*/  F2FP.F16.F32.PACK_AB R89, R89, R90 ;  /* 0x0000005a5959723e */ /* 0x000fe200000000ff */
[----:B------:R-:W-:Y:S05]  /*51d0*/  WARPSYNC.ALL ;  /* 0x0000000000007948 */ /* 0x000fea0003800000 */
[----:B------:R-:W-:Y:S01]  /*51e0*/  F2FP.F16.F32.PACK_AB R97, R97, R98 ;  /* 0x000000626161723e */ /* 0x000fe200000000ff */
[----:B------:R-:W-:Y:S01]  /*51f0*/  BSSY B0, `(.L_x_60) ;  /* 0x000001a000007945 */ /* 0x000fe20003800000 */
[----:B------:R-:W-:-:S02]  /*5200*/  F2FP.F16.F32.PACK_AB R90, R91, R92 ;  /* 0x0000005c5b5a723e */ /* 0x000fc400000000ff */
[----:B------:R-:W-:Y:S02]  /*5210*/  F2FP.F16.F32.PACK_AB R98, R12, R13 ;  /* 0x0000000d0c62723e */ /* 0x000fe400000000ff */
[----:B------:R-:W-:Y:S02]  /*5220*/  F2FP.F16.F32.PACK_AB R88, R21, R88 ;  /* 0x000000581558723e */ /* 0x000fe400000000ff */
[----:B------:R-:W-:Y:S02]  /*5230*/  F2FP.F16.F32.PACK_AB R91, R93, R94 ;  /* 0x0000005e5d5b723e */ /* 0x000fe400000000ff */
[----:B------:R-:W-:Y:S02]  /*5240*/  LEA R12, R23, UR47, 0x1 ;  /* 0x0000002f170c7c11 */ /* 0x000fe4000f8e08ff */
[----:B------:R-:W-:Y:S02]  /*5250*/  F2FP.F16.F32.PACK_AB R96, R95, R96 ;  /* 0x000000605f60723e */ /* 0x000fe400000000ff */
[----:B------:R-:W-:Y:S01]  /*5260*/  F2FP.F16.F32.PACK_AB R99, R14, R17 ;  /* 0x000000110e63723e */ /* 0x000fe200000000ff */
[----:B------:R1:W-:Y:S04]  /*5270*/  STSM.16.MT88.4 [R12+0x30000], R88 ;  /* 0x030000580c007844 */ /* 0x0003e80000004200 */
[----:B------:R1:W-:Y:S01]  /*5280*/  STSM.16.MT88.4 [R12+0x30800], R96 ;  /* 0x030800600c007844 */ /* 0x0003e20000004200 */
[----:B------:R-:W-:Y:S01]  /*5290*/  @!PT LDS RZ, [RZ] ;  /* 0x00000000fffff984 */ /* 0x000fe20000000800 */
[----:B------:R-:W-:Y:S01]  /*52a0*/  @!PT LDS RZ, [RZ] ;  /* 0x00000000fffff984 */ /* 0x000fe20000000800 */
[----:B------:R-:W-:Y:S01]  /*52b0*/  @!PT LDS RZ, [RZ] ;  /* 0x00000000fffff984 */ /* 0x000fe20000000800 */
[----:B------:R-:W-:Y:S01]  /*52c0*/  @!PT LDS RZ, [RZ] ;  /* 0x00000000fffff984 */ /* 0x000fe20000000800 */
[----:B------:R2:W-:Y:S06]  /*52d0*/  MEMBAR.ALL.CTA ;  /* 0x0000000000007992 */ /* 0x0005ec0000008000 */
[----:B--2---:R-:W2:Y:S02]  /*52e0*/  FENCE.VIEW.ASYNC.S ;  /* 0x00000000000073c6 */ /* 0x004ea40000000000 */
[----:B--2---:R-:W-:Y:S06]  /*52f0*/  BAR.SYNC.DEFER_BLOCKING 0x1, 0x100 ;  /* 0x0044000000007b1d */ /* 0x004fec0000010000 */
[----:B------:R-:W-:Y:S05]  /*5300*/  @!P2 BRA `(.L_x_61) ;  /* 0x000000000020a947 */ /* 0x000fea0003800000 */
[----:B------:R-:W-:Y:S02]  /*5310*/  UIADD3 UR44, UR47, 0x30000, URZ ;  /* 0x000300002f2c7890 */ /* 0x000fe4000fffe03f */
[----:B------:R-:W-:Y:S02]  /*5320*/  UIADD3 UR5, UR45, 0x40, URZ ;  /* 0x000000402d057890 */ /* 0x000fe4000fffe03f */
[----:B------:R-:W-:Y:S01]  /*5330*/  UIADD3 UR4, UR47, 0x31000, URZ ;  /* 0x000310002f047890 */ /* 0x000fe2000fffe03f */
[----:B------:R-:W-:-:S04]  /*5340*/  UMOV UR6, UR46 ;  /* 0x0000002e00067c82 */ /* 0x000fc80008000000 */
[----:B------:R2:W-:Y:S04]  /*5350*/  UTMASTG.2D [UR44], [UR60] ;  /* 0x0000002c3c0073b5 */ /* 0x0005e80008008000 */
[----:B------:R2:W-:Y:S01]  /*5360*/  UTMASTG.2D [UR4], [UR60] ;  /* 0x000000043c0073b5 */ /* 0x0005e20008008000 */
[----:B------:R0:W-:Y:S01]  /*5370*/  UTMACMDFLUSH ;  /* 0x00000000000079b7 */ /* 0x0001e20000000000 */
[----:B--2---:R-:W-:-:S04]  /*5380*/  DEPBAR.LE SB0, 0x1 ;  /* 0x000080400000791a */ /* 0x004fc80000000000 */
.L_x_61:
[----:B------:R-:W-:Y:S05]  /*5390*/  BSYNC B0 ;  /* 0x0000000000007941 */ /* 0x000fea0003800000 */
.L_x_60:
[----:B------:R-:W-:Y:S01]  /*53a0*/  BAR.SYNC.DEFER_BLOCKING 0x1, 0x100 ;  /* 0x0044000000007b1d */ /* 0x000fe20000010000 */
[----:B------:R-:W-:-:S13]  /*53b0*/  ISETP.NE.AND P3, PT, RZ, UR36, PT ;  /* 0x00000024ff007c0c */ /* 0x000fda000bf65270 */
[----:B------:R-:W-:Y:S05]  /*53c0*/  @!P3 BRA `(.L_x_62) ;  /* 0x000000000024b947 */ /* 0x000fea0003800000 */
[----:B------:R-:W-:Y:S05]  /*53d0*/  @!P1 BRA `(.L_x_63) ;  /* 0x0000000000049947 */ /* 0x000fea0003800000 */
[----:B------:R-:W-:Y:S01]  /*53e0*/  BPT.TRAP 0x1 ;  /* 0x000000040000795c */ /* 0x000fe20000300000 */
.L_x_63:
[----:B------:R-:W-:Y:S02]  /*53f0*/  ULEA UR4, UR56, UR47, 0x3 ;  /* 0x0000002f38047291 */ /* 0x000fe4000f8e183f */
[----:B------:R-:W-:Y:S02]  /*5400*/  UIADD3 UR56, UR56, 0x1, URZ ;  /* 0x0000000138387890 */ /* 0x000fe4000fffe03f */
[----:B------:R-:W-:Y:S02]  /*5410*/  UIADD3 UR4, UR4, 0x384e0, URZ ;  /* 0x000384e004047890 */ /* 0x000fe4000fffe03f */
[----:B------:R-:W-:Y:S02]  /*5420*/  UISETP.NE.AND UP0, UPT, UR56, 0x4, UPT ;  /* 0x000000043800788c */ /* 0x000fe4000bf05270 */
[----:B------:R-:W-:Y:S02]  /*5430*/  UPRMT UR4, UR43, 0x654, UR4 ;  /* 0x000006542b047896 */ /* 0x000fe40008000004 */
[----:B------:R-:W-:-:S07]  /*5440*/  USEL UR56, UR56, URZ, UP0 ;  /* 0x0000003f38387287 */ /* 0x000fce0008000000 */
[----:B------:R-:W-:Y:S05]  /*5450*/  SYNCS.ARRIVE.TRANS64.RED.A1T0 RZ, [UR4], RZ ;  /* 0x000000ffffff79a7 */ /* 0x000fea0008100404 */
.L_x_62:
[----:B------:R-:W-:Y:S05]  /*5460*/  @!P1 BRA `(.L_x_64) ;  /* 0x0000000000049947 */ /* 0x000fea0003800000 */
[----:B------:R-:W-:Y:S01]  /*5470*/  BPT.TRAP 0x1 ;  /* 0x000000040000795c */ /* 0x000fe20000300000 */
.L_x_64:
[----:B------:R-:W2:Y:S02]  /*5480*/  SYNCS.PHASECHK.TRANS64.TRYWAIT P3, [UR47+0x384c8], R3 ;  /* 0x0384c803ff0075a7 */ /* 0x000ea4000806016f */
[----:B--2---:R-:W-:Y:S05]  /*5490*/  @!P3 BRA `(.L_x_65) ;  /* 0x000000900050b947 */ /* 0x004fea0003800000 */
.L_x_267:
[----:B------:R-:W-:Y:S05]  /*54a0*/  @P0 WARPSYNC.ALL ;  /* 0x0000000000000948 */ /* 0x000fea0003800000 */
[----:B------:R-:W2:Y:S01]  /*54b0*/  @P0 LDSM.16.MT88.4 R4, [R12+0x32000] ;  /* 0x032000000c04083b */ /* 0x000ea20000004200 */
[-C--:B------:R-:W-:Y:S01]  /*54c0*/  FMUL R13, R24, R2.reuse ;  /* 0x00000002180d7220 */ /* 0x080fe20000400000 */
[-C--:B------:R-:W-:Y:S01]  /*54d0*/  FMUL R25, R25, R2.reuse ;  /* 0x0000000219197220 */ /* 0x080fe20000400000 */
[-C--:B------:R-:W-:Y:S01]  /*54e0*/  FMUL R15, R26, R2.reuse ;  /* 0x000000021a0f7220 */ /* 0x080fe20000400000 */
[----:B------:R-:W3:Y:S01]  /*54f0*/  @P0 LDSM.16.MT88.4 R8, [R12+0x32800] ;  /* 0x032800000c08083b */ /* 0x000ee20000004200 */
[-C--:B------:R-:W-:Y:S01]  /*5500*/  FMUL R27, R27, R2.reuse ;  /* 0x000000021b1b7220 */ /* 0x080fe20000400000 */
        /* <DEDUP_REMOVED lines=8> */
[----:B------:R-:W-:Y:S01]  /*5590*/  FMUL R39, R39, R2 ;  /* 0x0000000227277220 */ /* 0x000fe20000400000 */
[----:B------:R-:W-:Y:S05]  /*55a0*/  WARPSYNC.ALL ;  /* 0x0000000000007948 */ /* 0x000fea0003800000 */
[----:B------:R-:W-:Y:S01]  /*55b0*/  BSSY B0, `(.L_x_66) ;  /* 0x0000040000007945 */ /* 0x000fe20003800000 */
[----:B--2---:R-:W-:-:S02]  /*55c0*/  HADD2.F32 R14, -RZ, R4.H0_H0 ;  /* 0x20000004ff0e7230 */ /* 0x004fc40000004100 */
[----:B------:R-:W-:Y:S02]  /*55d0*/  HADD2.F32 R16, -RZ, R4.H1_H1 ;  /* 0x30000004ff107230 */ /* 0x000fe40000004100 */
[--C-:B------:R-:W-:Y:S02]  /*55e0*/  HADD2.F32 R18, -RZ, R5.reuse.H0_H0 ;  /* 0x20000005ff127230 */ /* 0x100fe40000004100 */
[-C--:B------:R-:W-:Y:S01]  /*55f0*/  FFMA R13, R14, R0.reuse, R13 ;  /* 0x000000000e0d7223 */ /* 0x080fe2000000000d */
[----:B------:R-:W-:Y:S02]  /*5600*/  HADD2.F32 R20, -RZ, R5.H1_H1 ;  /* 0x30000005ff147230 */ /* 0x000fe40000004100 */
[-C--:B------:R-:W-:Y:S01]  /*5610*/  FFMA R14, R16, R0.reuse, R25 ;  /* 0x00000000100e7223 */ /* 0x080fe20000000019 */
[----:B------:R-:W-:Y:S02]  /*5620*/  HADD2.F32 R24, -RZ, R7.H0_H0 ;  /* 0x20000007ff187230 */ /* 0x000fe40000004100 */
[----:B------:R-:W-:Y:S01]  /*5630*/  FFMA R15, R18, R0, R15 ;  /* 0x00000000120f7223 */ /* 0x000fe2000000000f */
[----:B------:R-:W-:-:S02]  /*5640*/  HADD2.F32 R18, -RZ, R6.H0_H0 ;  /* 0x20000006ff127230 */ /* 0x000fc40000004100 */
[-C--:B------:R-:W-:Y:S01]  /*5650*/  FFMA R16, R20, R0.reuse, R27 ;  /* 0x0000000014107223 */ /* 0x080fe2000000001b */
[----:B------:R-:W-:Y:S02]  /*5660*/  HADD2.F32 R20, -RZ, R6.H1_H1 ;  /* 0x30000006ff147230 */ /* 0x000fe40000004100 */
[-C--:B------:R-:W-:Y:S01]  /*5670*/  FFMA R19, R24, R0.reuse, R19 ;  /* 0x0000000018137223 */ /* 0x080fe20000000013 */
[----:B------:R-:W-:Y:S02]  /*5680*/  HADD2.F32 R26, -RZ, R7.H1_H1 ;  /* 0x30000007ff1a7230 */ /* 0x000fe40000004100 */
[-C--:B------:R-:W-:Y:S01]  /*5690*/  FFMA R17, R18, R0.reuse, R17 ;  /* 0x0000000012117223 */ /* 0x080fe20000000011 */
[----:B---3--:R-:W-:Y:S02]  /*56a0*/  HADD2.F32 R24, -RZ, R8.H0_H0 ;  /* 0x20000008ff187230 */ /* 0x008fe40000004100 */
[----:B------:R-:W-:Y:S01]  /*56b0*/  FFMA R18, R20, R0, R29 ;  /* 0x0000000014127223 */ /* 0x000fe2000000001d */
[----:B------:R-:W-:-:S02]  /*56c0*/  HADD2.F32 R28, -RZ, R9.H0_H0 ;  /* 0x20000009ff1c7230 */ /* 0x000fc40000004100 */
[----:B------:R-:W-:Y:S01]  /*56d0*/  FFMA R20, R26, R0, R31 ;  /* 0x000000001a147223 */ /* 0x000fe2000000001f */
[----:B------:R-:W-:Y:S02]  /*56e0*/  HADD2.F32 R26, -RZ, R8.H1_H1 ;  /* 0x30000008ff1a7230 */ /* 0x000fe40000004100 */
[----:B------:R-:W-:Y:S01]  /*56f0*/  FMUL R25, R34, R2 ;  /* 0x0000000222197220 */ /* 0x000fe20000400000 */
[----:B------:R-:W-:Y:S02]  /*5700*/  HADD2.F32 R30, -RZ, R9.H1_H1 ;  /* 0x30000009ff1e7230 */ /* 0x000fe40000004100 */
[----:B------:R-:W-:Y:S01]  /*5710*/  FFMA R21, R24, R0, R21 ;  /* 0x0000000018157223 */ /* 0x000fe20000000015 */
[----:B------:R-:W-:Y:S01]  /*5720*/  FMUL R27, R36, R2 ;  /* 0x00000002241b7220 */ /* 0x000fe20000400000 */
[-C--:B------:R-:W-:Y:S01]  /*5730*/  FFMA R24, R26, R0.reuse, R33 ;  /* 0x000000001a187223 */ /* 0x080fe20000000021 */
[-C--:B------:R-:W-:Y:S01]  /*5740*/  FFMA R25, R28, R0.reuse, R25 ;  /* 0x000000001c197223 */ /* 0x080fe20000000019 */
[----:B------:R-:W-:Y:S01]  /*5750*/  FFMA R26, R30, R0, R35 ;  /* 0x000000001e1a7223 */ /* 0x000fe20000000023 */
[----:B------:R-:W-:-:S02]  /*5760*/  HADD2.F32 R28, -RZ, R10.H0_H0 ;  /* 0x2000000aff1c7230 */ /* 0x000fc40000004100 */
[----:B------:R-:W-:Y:S01]  /*5770*/  FMUL R29, R38, R2 ;  /* 0x00000002261d7220 */ /* 0x000fe20000400000 */
[----:B------:R-:W-:Y:S01]  /*5780*/  HADD2.F32 R30, -RZ, R10.H1_H1 ;  /* 0x3000000aff1e7230 */ /* 0x000fe20000004100 */
[----:B------:R-:W-:Y:S01]  /*5790*/  F2FP.F16.F32.PACK_AB R33, R16, R15 ;  /* 0x0000000f1021723e */ /* 0x000fe200000000ff */
[--C-:B------:R-:W-:Y:S02]  /*57a0*/  HADD2.F32 R32, -RZ, R11.reuse.H0_H0 ;  /* 0x2000000bff207230 */ /* 0x100fe40000004100 */
[-C--:B------:R-:W-:Y:S01]  /*57b0*/  FFMA R27, R28, R0.reuse, R27 ;  /* 0x000000001c1b7223 */ /* 0x080fe2000000001b */
[----:B------:R-:W-:Y:S02]  /*57c0*/  HADD2.F32 R34, -RZ, R11.H1_H1 ;  /* 0x3000000bff227230 */ /* 0x000fe40000004100 */
[-C--:B------:R-:W-:Y:S01]  /*57d0*/  FFMA R28, R30, R0.reuse, R37 ;  /* 0x000000001e1c7223 */ /* 0x080fe20000000025 */
[----:B------:R-:W-:Y:S01]  /*57e0*/  F2FP.F16.F32.PACK_AB R25, R26, R25 ;  /* 0x000000191a19723e */ /* 0x000fe200000000ff */
[-C--:B------:R-:W-:Y:S01]  /*57f0*/  FFMA R29, R32, R0.reuse, R29 ;  /* 0x00000000201d7223 */ /* 0x080fe2000000001d */
[----:B------:R-:W-:Y:S01]  /*5800*/  F2FP.F16.F32.PACK_AB R32, R14, R13 ;  /* 0x0000000d0e20723e */ /* 0x000fe200000000ff */
[----:B------:R-:W-:Y:S01]  /*5810*/  FFMA R30, R34, R0, R39 ;  /* 0x00000000221e7223 */ /* 0x000fe20000000027 */
[----:B------:R-:W-:-:S02]  /*5820*/  F2FP.F16.F32.PACK_AB R34, R18, R17 ;  /* 0x000000111222723e */ /* 0x000fc400000000ff */
[----:B------:R-:W-:Y:S02]  /*5830*/  F2FP.F16.F32.PACK_AB R35, R20, R19 ;  /* 0x000000131423723e */ /* 0x000fe400000000ff */
[----:B------:R-:W-:Y:S02]  /*5840*/  F2FP.F16.F32.PACK_AB R26, R28, R27 ;  /* 0x0000001b1c1a723e */ /* 0x000fe400000000ff */
[----:B------:R-:W-:Y:S01]  /*5850*/  F2FP.F16.F32.PACK_AB R24, R24, R21 ;  /* 0x000000151818723e */ /* 0x000fe200000000ff */
[----:B------:R2:W-:Y:S01]  /*5860*/  STSM.16.MT88.4 [R12+0x32000], R32 ;  /* 0x032000200c007844 */ /* 0x0005e20000004200 */
[----:B------:R-:W-:-:S05]  /*5870*/  F2FP.F16.F32.PACK_AB R27, R30, R29 ;  /* 0x0000001d1e1b723e */ /* 0x000fca00000000ff */
[----:B------:R2:W-:Y:S01]  /*5880*/  STSM.16.MT88.4 [R12+0x32800], R24 ;  /* 0x032800180c007844 */ /* 0x0005e20000004200 */
[----:B------:R-:W-:Y:S01]  /*5890*/  @!PT LDS RZ, [RZ] ;  /* 0x00000000fffff984 */ /* 0x000fe20000000800 */
[----:B------:R-:W-:Y:S01]  /*58a0*/  @!PT LDS RZ, [RZ] ;  /* 0x00000000fffff984 */ /* 0x000fe20000000800 */
[----:B------:R-:W-:Y:S01]  /*58b0*/  @!PT LDS RZ, [RZ] ;  /* 0x00000000fffff984 */ /* 0x000fe20000000800 */
[----:B------:R-:W-:Y:S01]  /*58c0*/  @!PT LDS RZ, [RZ] ;  /* 0x00000000fffff984 */ /* 0x000fe20000000800 */
[----:B------:R3:W-:Y:S06]  /*58d0*/  MEMBAR.ALL.CTA ;  /* 0x0000000000007992 */ /* 0x0007ec0000008000 */
[----:B---3--:R-:W3:Y:S02]  /*58e0*/  FENCE.VIEW.ASYNC.S ;  /* 0x00000000000073c6 */ /* 0x008ee40000000000 */
[----:B---3--:R-:W-:Y:S06]  /*58f0*/  BAR.SYNC.DEFER_BLOCKING 0x1, 0x100 ;  /* 0x0044000000007b1d */ /* 0x008fec0000010000 */
[----:B------:R-:W-:Y:S05]  /*5900*/  @!P2 BRA `(.L_x_67) ;  /* 0x000000000028a947 */ /* 0x000fea0003800000 */
[----:B------:R-:W-:Y:S02]  /*5910*/  UIADD3 UR5, UR45, 0x80, URZ ;  /* 0x000000802d057890 */ /* 0x000fe4000fffe03f */
[----:B------:R-:W-:Y:S02]  /*5920*/  UIADD3 UR4, UR47, 0x32000, URZ ;  /* 0x000320002f047890 */ /* 0x000fe4000fffe03f */
[----:B------:R-:W-:Y:S02]  /*5930*/  UIADD3 UR9, UR45, 0xc0, URZ ;  /* 0x000000c02d097890 */ /* 0x000fe4000fffe03f */
[----:B------:R-:W-:Y:S01]  /*5940*/  UIADD3 UR8, UR47, 0x33000, URZ ;  /* 0x000330002f087890 */ /* 0x000fe2000fffe03f */
[----:B------:R-:W-:Y:S01]  /*5950*/  UMOV UR6, UR46 ;  /* 0x0000002e00067c82 */ /* 0x000fe20008000000 */
[----:B------:R-:W-:-:S03]  /*5960*/  UMOV UR10, UR46 ;  /* 0x0000002e000a7c82 */ /* 0x000fc60008000000 */
[----:B------:R3:W-:Y:S04]  /*5970*/  UTMASTG.2D [UR4], [UR60] ;  /* 0x000000043c0073b5 */ /* 0x0007e80008008000 */
[----:B------:R3:W-:Y:S01]  /*5980*/  UTMASTG.2D [UR8], [UR60] ;  /* 0x000000083c0073b5 */ /* 0x0007e20008008000 */
[----:B------:R0:W-:Y:S01]  /*5990*/  UTMACMDFLUSH ;  /* 0x00000000000079b7 */ /* 0x0001e20000000000 */
[----:B---3--:R-:W-:-:S04]  /*59a0*/  DEPBAR.LE SB0, 0x1 ;  /* 0x000080400000791a */ /* 0x008fc80000000000 */
.L_x_67:
[----:B------:R-:W-:Y:S05]  /*59b0*/  BSYNC B0 ;  /* 0x0000000000007941 */ /* 0x000fea0003800000 */
.L_x_66:
[----:B------:R-:W-:Y:S06]  /*59c0*/  BAR.SYNC.DEFER_BLOCKING 0x1, 0x100 ;  /* 0x0044000000007b1d */ /* 0x000fec0000010000 */
[----:B------:R-:W-:Y:S05]  /*59d0*/  @!P1 BRA `(.L_x_68) ;  /* 0x0000000000049947 */ /* 0x000fea0003800000 */
[----:B------:R-:W-:Y:S01]  /*59e0*/  BPT.TRAP 0x1 ;  /* 0x000000040000795c */ /* 0x000fe20000300000 */
.L_x_68:
[----:B------:R-:W-:-:S04]  /*59f0*/  ULEA UR4, UR56, UR47, 0x3 ;  /* 0x0000002f38047291 */ /* 0x000fc8000f8e183f */
[----:B------:R-:W-:-:S04]  /*5a00*/  UIADD3 UR4, UR4, 0x384e0, URZ ;  /* 0x000384e004047890 */ /* 0x000fc8000fffe03f */
[----:B------:R-:W-:-:S09]  /*5a10*/  UPRMT UR4, UR43, 0x654, UR4 ;  /* 0x000006542b047896 */ /* 0x000fd20008000004 */
[----:B------:R-:W-:Y:S01]  /*5a20*/  SYNCS.ARRIVE.TRANS64.RED.A1T0 RZ, [UR4], RZ ;  /* 0x000000ffffff79a7 */ /* 0x000fe20008100404 */
[----:B------:R-:W-:Y:S05]  /*5a30*/  @!P1 BRA `(.L_x_69) ;  /* 0x0000000000049947 */ /* 0x000fea0003800000 */
[----:B------:R-:W-:Y:S01]  /*5a40*/  BPT.TRAP 0x1 ;  /* 0x000000040000795c */ /* 0x000fe20000300000 */
.L_x_69:
[----:B------:R-:W3:Y:S02]  /*5a50*/  SYNCS.PHASECHK.TRANS64.TRYWAIT P3, [UR47+0x384d0], R3 ;  /* 0x0384d003ff0075a7 */ /* 0x000ee4000806016f */
[----:B---3--:R-:W-:Y:S05]  /*5a60*/  @!P3 BRA `(.L_x_70) ;  /* 0x0000008800f4b947 */ /* 0x008fea0003800000 */
.L_x_268:
[----:B------:R-:W-:Y:S05]  /*5a70*/  @P0 WARPSYNC.ALL ;  /* 0x0000000000000948 */ /* 0x000fea0003800000 */
[----:B------:R-:W3:Y:S01]  /*5a80*/  @P0 LDSM.16.MT88.4 R4, [R12+0x34000] ;  /* 0x034000000c04083b */ /* 0x000ee20000004200 */
[-C--:B------:R-:W-:Y:S01]  /*5a90*/  FMUL R13, R104, R2.reuse ;  /* 0x00000002680d7220 */ /* 0x080fe20000400000 */
[-C--:B------:R-:W-:Y:S01]  /*5aa0*/  FMUL R105, R105, R2.reuse ;  /* 0x0000000269697220 */ /* 0x080fe20000400000 */
[-C--:B------:R-:W-:Y:S01]  /*5ab0*/  FMUL R15, R106, R2.reuse ;  /* 0x000000026a0f7220 */ /* 0x080fe20000400000 */
[----:B------:R-:W4:Y:S01]  /*5ac0*/  @P0 LDSM.16.MT88.4 R8, [R12+0x34800] ;  /* 0x034800000c08083b */ /* 0x000f220000004200 */
[-C--:B------:R-:W-:Y:S01]  /*5ad0*/  FMUL R107, R107, R2.reuse ;  /* 0x000000026b6b7220 */ /* 0x080fe20000400000 */
[-C--:B------:R-:W-:Y:S01]  /*5ae0*/  FMUL R17, R108, R2.reuse ;  /* 0x000000026c117220 */ /* 0x080fe20000400000 */
[-C--:B------:R-:W-:Y:S01]  /*5af0*/  FMUL R109, R109, R2.reuse ;  /* 0x000000026d6d7220 */ /* 0x080fe20000400000 */
[-C--:B------:R-:W-:Y:S01]  /*5b00*/  FMUL R19, R110, R2.reuse ;  /* 0x000000026e137220 */ /* 0x080fe20000400000 */
[-C--:B------:R-:W-:Y:S01]  /*5b10*/  FMUL R111, R111, R2.reuse ;  /* 0x000000026f6f7220 */ /* 0x080fe20000400000 */
[-C--:B------:R-:W-:Y:S01]  /*5b20*/  FMUL R21, R112, R2.reuse ;  /* 0x0000000270157220 */ /* 0x080fe20000400000 */
[-C--:B------:R-:W-:Y:S01]  /*5b30*/  FMUL R113, R113, R2.reuse ;  /* 0x0000000271717220 */ /* 0x080fe20000400000 */
[-C--:B--2---:R-:W-:Y:S01]  /*5b40*/  FMUL R25, R114, R2.reuse ;  /* 0x0000000272197220 */ /* 0x084fe20000400000 */
[-C--:B------:R-:W-:Y:S01]  /*5b50*/  FMUL R115, R115, R2.reuse ;  /* 0x0000000273737220 */ /* 0x080fe20000400000 */
[-C--:B------:R-:W-:Y:S01]  /*5b60*/  FMUL R27, R116, R2.reuse ;  /* 0x00000002741b7220 */ /* 0x080fe20000400000 */
[-C--:B------:R-:W-:Y:S01]  /*5b70*/  FMUL R117, R117, R2.reuse ;  /* 0x0000000275757220 */ /* 0x080fe20000400000 */
[-C--:B------:R-:W-:Y:S01]  /*5b80*/  FMUL R29, R118, R2.reuse ;  /* 0x00000002761d7220 */ /* 0x080fe20000400000 */
[----:B------:R-:W-:Y:S01]  /*5b90*/  FMUL R119, R119, R2 ;  /* 0x0000000277777220 */ /* 0x000fe20000400000 */
[----:B------:R-:W-:Y:S05]  /*5ba0*/  WARPSYNC.ALL ;  /* 0x0000000000007948 */ /* 0x000fea0003800000 */
[----:B------:R-:W-:Y:S01]  /*5bb0*/  BSSY B0, `(.L_x_71) ;  /* 0x000003d000007945 */ /* 0x000fe20003800000 */
[----:B---3--:R-:W-:-:S02]  /*5bc0*/  HADD2.F32 R14, -RZ, R4.H0_H0 ;  /* 0x20000004ff0e7230 */ /* 0x008fc40000004100 */
        /* <DEDUP_REMOVED lines=13> */
[----:B----4-:R-:W-:Y:S02]  /*5ca0*/  HADD2.F32 R24, -RZ, R8.H0_H0 ;  /* 0x20000008ff187230 */ /* 0x010fe40000004100 */
[----:B------:R-:W-:Y:S01]  /*5cb0*/  FFMA R18, R20, R0, R109 ;  /* 0x0000000014127223 */ /* 0x000fe2000000006d */
[----:B------:R-:W-:-:S02]  /*5cc0*/  HADD2.F32 R28, -RZ, R9.H0_H0 ;  /* 0x20000009ff1c7230 */ /* 0x000fc40000004100 */
[-C--:B------:R-:W-:Y:S01]  /*5cd0*/  FFMA R20, R26, R0.reuse, R111 ;  /* 0x000000001a147223 */ /* 0x080fe2000000006f */
[----:B------:R-:W-:Y:S02]  /*5ce0*/  HADD2.F32 R26, -RZ, R8.H1_H1 ;  /* 0x30000008ff1a7230 */ /* 0x000fe40000004100 */
        /* <DEDUP_REMOVED lines=41> */
.L_x_72:
[----:B------:R-:W-:Y:S05]  /*5f80*/  BSYNC B0 ;  /* 0x0000000000007941 */ /* 0x000fea0003800000 */
.L_x_71:
[----:B------:R-:W-:Y:S06]  /*5f90*/  BAR.SYNC.DEFER_BLOCKING 0x1, 0x100 ;  /* 0x0044000000007b1d */ /* 0x000fec0000010000 */
[----:B------:R-:W-:Y:S05]  /*5fa0*/  @!P1 BRA `(.L_x_73) ;  /* 0x0000000000049947 */ /* 0x000fea0003800000 */
[----:B------:R-:W-:Y:S01]  /*5fb0*/  BPT.TRAP 0x1 ;  /* 0x000000040000795c */ /* 0x000fe20000300000 */
.L_x_73:
[----:B------:R-:W-:-:S04]  /*5fc0*/  UIADD3 UR56, UR56, 0x1, URZ ;  /* 0x0000000138387890 */ /* 0x000fc8000fffe03f */
[----:B------:R-:W-:-:S04]  /*5fd0*/  UISETP.NE.AND UP0, UPT, UR56, 0x4, UPT ;  /* 0x000000043800788c */ /* 0x000fc8000bf05270 */
[----:B------:R-:W-:-:S04]  /*5fe0*/  USEL UR56, UR56, URZ, UP0 ;  /* 0x0000003f38387287 */ /* 0x000fc80008000000 */
[----:B------:R-:W-:-:S04]  /*5ff0*/  ULEA UR4, UR56, UR47, 0x3 ;  /* 0x0000002f38047291 */ /* 0x000fc8000f8e183f */
[----:B------:R-:W-:-:S04]  /*6000*/  UIADD3 UR4, UR4, 0x384e0, URZ ;  /* 0x000384e004047890 */ /* 0x000fc8000fffe03f */
[----:B------:R-:W-:-:S09]  /*6010*/  UPRMT UR4, UR43, 0x654, UR4 ;  /* 0x000006542b047896 */ /* 0x000fd20008000004 */
[----:B------:R-:W-:Y:S01]  /*6020*/  SYNCS.ARRIVE.TRANS64.RED.A1T0 RZ, [UR4], RZ ;  /* 0x000000ffffff79a7 */ /* 0x000fe20008100404 */
[----:B------:R-:W-:Y:S05]  /*6030*/  @!P1 BRA `(.L_x_74) ;  /* 0x0000000000049947 */ /* 0x000fea0003800000 */
[----:B------:R-:W-:Y:S01]  /*6040*/  BPT.TRAP 0x1 ;  /* 0x000000040000795c */ /* 0x000fe20000300000 */
.L_x_74:
[----:B------:R-:W3:Y:S02]  /*6050*/  SYNCS.PHASECHK.TRANS64.TRYWAIT P3, [UR47+0x384d8], R3 ;  /* 0x0384d803ff0075a7 */ /* 0x000ee4000806016f */
[----:B---3--:R-:W-:Y:S05]  /*6060*/  @!P3 BRA `(.L_x_75) ;  /* 0x00000084008cb947 */ /* 0x008fea0003800000 */
.L_x_269:
[----:B------:R-:W-:Y:S05]  /*6070*/  @P0 WARPSYNC.ALL ;  /* 0x0000000000000948 */ /* 0x000fea0003800000 */
[----:B------:R-:W4:Y:S01]  /*6080*/  @P0 LDSM.16.MT88.4 R4, [R12+0x36000] ;  /* 0x036000000c04083b */ /* 0x000f220000004200 */
[-C--:B---3--:R-:W-:Y:S01]  /*6090*/  FMUL R3, R40, R2.reuse ;  /* 0x0000000228037220 */ /* 0x088fe20000400000 */
        /* <DEDUP_REMOVED lines=15> */
[----:B------:R-:W-:Y:S01]  /*6190*/  FMUL R55, R55, R2 ;  /* 0x0000000237377220 */ /* 0x000fe20000400000 */
[----:B------:R-:W-:Y:S05]  /*61a0*/  WARPSYNC.ALL ;  /* 0x0000000000007948 */ /* 0x000fea0003800000 */
[----:B------:R-:W-:Y:S01]  /*61b0*/  BSSY B0, `(.L_x_76) ;  /* 0x000003d000007945 */ /* 0x000fe20003800000 */
[----:B----4-:R-:W-:-:S02]  /*61c0*/  HADD2.F32 R14, -RZ, R4.H0_H0 ;  /* 0x20000004ff0e7230 */ /* 0x010fc40000004100 */
        /* <DEDUP_REMOVED lines=38> */
[----:B------:R-:W-:Y:S02]  /*6430*/  F2FP.F16.F32.PACK_AB R18, R28, R25 ;  /* 0x000000191c12723e */ /* 0x000fe400000000ff */
        /* <DEDUP_REMOVED lines=13> */
[----:B------:R-:W-:Y:S02]  /*6510*/  UIADD3 UR9, UR45, 0xc0, URZ ;  /* 0x000000c02d097890 */ /* 0x000fe4000fffe03f */
[----:B------:R-:W-:Y:S01]  /*6520*/  UIADD3 UR8, UR47, 0x37000, URZ ;  /* 0x000370002f087890 */ /* 0x000fe2000fffe03f */
[----:B------:R-:W-:-:S04]  /*6530*/  UMOV UR10, UR6 ;  /* 0x00000006000a7c82 */ /* 0x000fc80008000000 */
[----:B------:R3:W-:Y:S04]  /*6540*/  UTMASTG.2D [UR4], [UR60] ;  /* 0x000000043c0073b5 */ /* 0x0007e80008008000 */
[----:B------:R3:W-:Y:S01]  /*6550*/  UTMASTG.2D [UR8], [UR60] ;  /* 0x000000083c0073b5 */ /* 0x0007e20008008000 */
[----:B------:R0:W-:Y:S01]  /*6560*/  UTMACMDFLUSH ;  /* 0x00000000000079b7 */ /* 0x0001e20000000000 */
[----:B---3--:R-:W-:-:S04]  /*6570*/  DEPBAR.LE SB0, 0x1 ;  /* 0x000080400000791a */ /* 0x008fc80000000000 */
.L_x_77:
[----:B------:R-:W-:Y:S05]  /*6580*/  BSYNC B0 ;  /* 0x0000000000007941 */ /* 0x000fea0003800000 */
.L_x_76:
[----:B------:R-:W-:Y:S06]  /*6590*/  BAR.SYNC.DEFER_BLOCKING 0x1, 0x100 ;  /* 0x0044000000007b1d */ /* 0x000fec0000010000 */
[----:B------:R-:W-:Y:S05]  /*65a0*/  @!P1 BRA `(.L_x_78) ;  /* 0x0000000000049947 */ /* 0x000fea0003800000 */
[----:B------:R-:W-:Y:S01]  /*65b0*/  BPT.TRAP 0x1 ;  /* 0x000000040000795c */ /* 0x000fe20000300000 */
.L_x_78:
        /* <DEDUP_REMOVED lines=9> */
.L_x_79:
[----:B------:R-:W-:-:S05]  /*6650*/  IMAD.MOV.U32 R3, RZ, RZ, 0x1 ;  /* 0x00000001ff037424 */ /* 0x000fca00078e00ff */
[----:B------:R-:W-:-:S04]  /*6660*/  SHF.L.U32 R3, R3, 0x1f, RZ ;  /* 0x0000001f03037819 */ /* 0x000fc800000006ff */
[----:B------:R-:W3:Y:S02]  /*6670*/  SYNCS.PHASECHK.TRANS64.TRYWAIT P3, [UR47+0x384c0], R3 ;  /* 0x0384c003ff0075a7 */ /* 0x000ee4000806016f */
[----:B---3--:R-:W-:Y:S05]  /*6680*/  @!P3 BRA `(.L_x_80) ;  /* 0x00000080001cb947 */ /* 0x008fea0003800000 */
.L_x_270:
[----:B------:R-:W-:Y:S05]  /*6690*/  @P0 WARPSYNC.ALL ;  /* 0x0000000000000948 */ /* 0x000fea0003800000 */
[----:B------:R-:W3:Y:S01]  /*66a0*/  @P0 LDSM.16.MT88.4 R4, [R12+0x30000] ;  /* 0x030000000c04083b */ /* 0x000ee20000004200 */
[-C--:B------:R-:W-:Y:S01]  /*66b0*/  FMUL R13, R120, R2.reuse ;  /* 0x00000002780d7220 */ /* 0x080fe20000400000 */
[-C--:B------:R-:W-:Y:S01]  /*66c0*/  FMUL R121, R121, R2.reuse ;  /* 0x0000000279797220 */ /* 0x080fe20000400000 */
[-C--:B------:R-:W-:Y:S01]  /*66d0*/  FMUL R15, R122, R2.reuse ;  /* 0x000000027a0f7220 */ /* 0x080fe20000400000 */
[----:B------:R-:W4:Y:S01]  /*66e0*/  @P0 LDSM.16.MT88.4 R8, [R12+0x30800] ;  /* 0x030800000c08083b */ /* 0x000f220000004200 */
[-C--:B------:R-:W-:Y:S01]  /*66f0*/  FMUL R123, R123, R2.reuse ;  /* 0x000000027b7b7220 */ /* 0x080fe20000400000 */
[-C--:B--2---:R-:W-:Y:S01]  /*6700*/  FMUL R17, R124, R2.reuse ;  /* 0x000000027c117220 */ /* 0x084fe20000400000 */
        /* <DEDUP_REMOVED lines=73> */
.L_x_82:
[----:B------:R-:W-:Y:S05]  /*6ba0*/  BSYNC B0 ;  /* 0x0000000000007941 */ /* 0x000fea0003800000 */
.L_x_81:
[----:B------:R-:W-:Y:S06]  /*6bb0*/  BAR.SYNC.DEFER_BLOCKING 0x1, 0x100 ;  /* 0x0044000000007b1d */ /* 0x000fec0000010000 */
[----:B------:R-:W-:Y:S05]  /*6bc0*/  @!P1 BRA `(.L_x_83) ;  /* 0x0000000000049947 */ /* 0x000fea0003800000 */
[----:B------:R-:W-:Y:S01]  /*6bd0*/  BPT.TRAP 0x1 ;  /* 0x000000040000795c */ /* 0x000fe20000300000 */
.L_x_83:
        /* <DEDUP_REMOVED lines=9> */
.L_x_84:
[----:B------:R-:W3:Y:S02]  /*6c70*/  SYNCS.PHASECHK.TRANS64.TRYWAIT P3, [UR47+0x384c8], R3 ;  /* 0x0384c803ff0075a7 */ /* 0x000ee4000806016f */
[----:B---3--:R-:W-:Y:S05]  /*6c80*/  @!P3 BRA `(.L_x_85) ;  /* 0x0000007800b4b947 */ /* 0x008fea0003800000 */
.L_x_271:
        /* <DEDUP_REMOVED lines=81> */
.L_x_87:
[----:B------:R-:W-:Y:S05]  /*71a0*/  BSYNC B0 ;  /* 0x0000000000007941 */ /* 0x000fea0003800000 */
.L_x_86:
[----:B------:R-:W-:Y:S06]  /*71b0*/  BAR.SYNC.DEFER_BLOCKING 0x1, 0x100 ;  /* 0x0044000000007b1d */ /* 0x000fec0000010000 */
[----:B------:R-:W-:Y:S05]  /*71c0*/  @!P1 BRA `(.L_x_88) ;  /* 0x0000000000049947 */ /* 0x000fea0003800000 */
[----:B------:R-:W-:Y:S01]  /*71d0*/  BPT.TRAP 0x1 ;  /* 0x000000040000795c */ /* 0x000fe20000300000 */
.L_x_88:
        /* <DEDUP_REMOVED lines=9> */
.L_x_89:
[----:B------:R-:W3:Y:S02]  /*7270*/  SYNCS.PHASECHK.TRANS64.TRYWAIT P3, [UR47+0x384d0], R3 ;  /* 0x0384d003ff0075a7 */ /* 0x000ee4000806016f */
[----:B---3--:R-:W-:Y:S05]  /*7280*/  @!P3 BRA `(.L_x_90) ;  /* 0x00000074004cb947 */ /* 0x008fea0003800000 */
.L_x_272:
[----:B------:R-:W-:Y:S05]  /*7290*/  @P0 WARPSYNC.ALL ;  /* 0x0000000000000948 */ /* 0x000fea0003800000 */
[----:B------:R-:W4:Y:S01]  /*72a0*/  @P0 LDSM.16.MT88.4 R4, [R12+0x34000] ;  /* 0x034000000c04083b */ /* 0x000f220000004200 */
[-C--:B------:R-:W-:Y:S01]  /*72b0*/  FMUL R15, R138, R2.reuse ;  /* 0x000000028a0f7220 */ /* 0x080fe20000400000 */
[-C--:B------:R-:W-:Y:S01]  /*72c0*/  FMUL R139, R139, R2.reuse ;  /* 0x000000028b8b7220 */ /* 0x080fe20000400000 */
[-C--:B------:R-:W-:Y:S01]  /*72d0*/  FMUL R17, R140, R2.reuse ;  /* 0x000000028c117220 */ /* 0x080fe20000400000 */
[----:B------:R-:W5:Y:S01]  /*72e0*/  @P0 LDSM.16.MT88.4 R8, [R12+0x34800] ;  /* 0x034800000c08083b */ /* 0x000f620000004200 */
        /* <DEDUP_REMOVED lines=21> */
[----:B-----5:R-:W-:Y:S02]  /*7440*/  HADD2.F32 R26, -RZ, R8.H0_H0 ;  /* 0x20000008ff1a7230 */ /* 0x020fe40000004100 */
        /* <DEDUP_REMOVED lines=13> */
[----:B------:R-:W-:Y:S02]  /*7520*/  HADD2.F32 R28, -RZ, R10.H0_H0 ;  /* 0x2000000aff1c7230 */ /* 0x000fe40000004100 */
[-C--:B------:R-:W-:Y:S01]  /*7530*/  FFMA R25, R30, R0.reuse, R25 ;  /* 0x000000001e197223 */ /* 0x080fe20000000019 */
[----:B------:R-:W-:Y:S02]  /*7540*/  HADD2.F32 R14, -RZ, R4.H1_H1 ;  /* 0x30000004ff0e7230 */ /* 0x000fe40000004100 */
[----:B------:R-:W-:Y:S01]  /*7550*/  FFMA R26, R26, R0, R147 ;  /* 0x000000001a1a7223 */ /* 0x000fe20000000093 */
[----:B------:R-:W-:-:S02]  /*7560*/  HADD2.F32 R30, -RZ, R10.H1_H1 ;  /* 0x3000000aff1e7230 */ /* 0x000fc40000004100 */
[-C--:B------:R-:W-:Y:S01]  /*7570*/  FFMA R27, R28, R0.reuse, R27 ;  /* 0x000000001c1b7223 */ /* 0x080fe2000000001b */
        /* <DEDUP_REMOVED lines=34> */
.L_x_92:
[----:B------:R-:W-:Y:S05]  /*77a0*/  BSYNC B0 ;  /* 0x0000000000007941 */ /* 0x000fea0003800000 */
.L_x_91:
[----:B------:R-:W-:Y:S06]  /*77b0*/  BAR.SYNC.DEFER_BLOCKING 0x1, 0x100 ;  /* 0x0044000000007b1d */ /* 0x000fec0000010000 */
[----:B------:R-:W-:Y:S05]  /*77c0*/  @!P1 BRA `(.L_x_93) ;  /* 0x0000000000049947 */ /* 0x000fea0003800000 */
[----:B------:R-:W-:Y:S01]  /*77d0*/  BPT.TRAP 0x1 ;  /* 0x000000040000795c */ /* 0x000fe20000300000 */
.L_x_93:
        /* <DEDUP_REMOVED lines=9> */
.L_x_94:
[----:B------:R-:W3:Y:S02]  /*7870*/  SYNCS.PHASECHK.TRANS64.TRYWAIT P3, [UR47+0x384d8], R3 ;  /* 0x0384d803ff0075a7 */ /* 0x000ee4000806016f */
[----:B---3--:R-:W-:Y:S05]  /*7880*/  @!P3 BRA `(.L_x_95) ;  /* 0x0000006c00e4b947 */ /* 0x008fea0003800000 */
.L_x_273:
[----:B------:R-:W-:Y:S05]  /*7890*/  @P0 WARPSYNC.ALL ;  /* 0x0000000000000948 */ /* 0x000fea0003800000 */
[----:B------:R-:W4:Y:S01]  /*78a0*/  @P0 LDSM.16.MT88.4 R4, [R12+0x36000] ;  /* 0x036000000c04083b */ /* 0x000f220000004200 */
[-C--:B------:R-:W-:Y:S01]  /*78b0*/  FMUL R80, R80, R2.reuse ;  /* 0x0000000250507220 */ /* 0x080fe20000400000 */
[-C--:B--2---:R-:W-:Y:S01]  /*78c0*/  FMUL R24, R81, R2.reuse ;  /* 0x0000000251187220 */ /* 0x084fe20000400000 */
[-C--:B------:R-:W-:Y:S01]  /*78d0*/  FMUL R72, R72, R2.reuse ;  /* 0x0000000248487220 */ /* 0x080fe20000400000 */
[----:B------:R-:W2:Y:S01]  /*78e0*/  @P0 LDSM.16.MT88.4 R8, [R12+0x36800] ;  /* 0x036800000c08083b */ /* 0x000ea20000004200 */
[-C--:B---3--:R-:W-:Y:S01]  /*78f0*/  FMUL R14, R73, R2.reuse ;  /* 0x00000002490e7220 */ /* 0x088fe20000400000 */
        /* <DEDUP_REMOVED lines=15> */
[----:B------:R-:W-:Y:S02]  /*79f0*/  HADD2.F32 R21, -RZ, R7.H0_H0 ;  /* 0x20000007ff157230 */ /* 0x000fe40000004100 */
[--C-:B--2---:R-:W-:Y:S02]  /*7a00*/  HADD2.F32 R25, -RZ, R8.reuse.H0_H0 ;  /* 0x20000008ff197230 */ /* 0x104fe40000004100 */
        /* <DEDUP_REMOVED lines=11> */
[--C-:B------:R-:W-:Y:S02]  /*7ac0*/  HADD2.F32 R17, -RZ, R6.reuse.H0_H0 ;  /* 0x20000006ff117230 */ /* 0x100fe40000004100 */
[----:B------:R-:W-:Y:S01]  /*7ad0*/  FFMA R14, R13, R0, R14 ;  /* 0x000000000d0e7223 */ /* 0x000fe2000000000e */
[----:B------:R-:W-:-:S02]  /*7ae0*/  HADD2.F32 R19, -RZ, R6.H1_H1 ;  /* 0x30000006ff137230 */ /* 0x000fc40000004100 */
        /* <DEDUP_REMOVED lines=40> */
[----:B------:R3:W-:Y:S02]  /*7d70*/  UTMASTG.2D [UR8], [UR60] ;  /* 0x000000083c0073b5 */ /* 0x0007e40008008000 */
[----:B---3--:R0:W-:Y:S02]  /*7d80*/  UTMACMDFLUSH ;  /* 0x00000000000079b7 */ /* 0x0081e40000000000 */
.L_x_97:
[----:B------:R-:W-:Y:S05]  /*7d90*/  BSYNC B0 ;  /* 0x0000000000007941 */ /* 0x000fea0003800000 */
.L_x_96:
[----:B------:R-:W-:Y:S04]  /*7da0*/  BSSY B0, `(.L_x_98) ;  /* 0x0000003000007945 */ /* 0x000fe80003800000 */
[----:B------:R-:W-:Y:S05]  /*7db0*/  @!P2 BRA `(.L_x_99) ;  /* 0x000000000004a947 */ /* 0x000fea0003800000 */
[----:B------:R-:W-:-:S04]  /*7dc0*/  DEPBAR.LE SB0, 0x1 ;  /* 0x000080400000791a */ /* 0x000fc80000000000 */
.L_x_99:
[----:B------:R-:W-:Y:S05]  /*7dd0*/  BSYNC B0 ;  /* 0x0000000000007941 */ /* 0x000fea0003800000 */
.L_x_98:
[----:B------:R-:W-:Y:S06]  /*7de0*/  BAR.SYNC.DEFER_BLOCKING 0x1, 0x100 ;  /* 0x0044000000007b1d */ /* 0x000fec0000010000 */
[----:B------:R-:W-:Y:S05]  /*7df0*/  @!P1 BRA `(.L_x_100) ;  /* 0x0000000000049947 */ /* 0x000fea0003800000 */
[----:B------:R-:W-:Y:S01]  /*7e00*/  BPT.TRAP 0x1 ;  /* 0x000000040000795c */ /* 0x000fe20000300000 */
.L_x_100:
[----:B------:R-:W-:Y:S02]  /*7e10*/  UIADD3 UR4, UR7, 0x1, URZ ;  /* 0x0000000107047890 */ /* 0x000fe4000fffe03f */
[----:B------:R-:W-:Y:S02]  /*7e20*/  UISETP.NE.AND UP1, UPT, UR50, 0x3, UPT ;  /* 0x000000033200788c */ /* 0x000fe4000bf25270 */
[----:B------:R-:W-:-:S04]  /*7e30*/  UISETP.NE.AND UP0, UPT, UR4, 0x4, UPT ;  /* 0x000000040400788c */ /* 0x000fc8000bf05270 */
[----:B------:R-:W-:Y:S01]  /*7e40*/  USEL UR4, UR4, URZ, UP0 ;  /* 0x0000003f04047287 */ /* 0x000fe20008000000 */
[----:B------:R-:W-:-:S03]  /*7e50*/  PLOP3.LUT P2, PT, PT, PT, UP1, 0x80, 0x0 ;  /* 0x000000000000781c */ /* 0x000fc60003f4f018 */
[----:B------:R-:W-:Y:S02]  /*7e60*/  ULEA UR5, UR4, UR47, 0x3 ;  /* 0x0000002f04057291 */ /* 0x000fe4000f8e183f */
[----:B------:R-:W-:Y:S02]  /*7e70*/  UIADD3 UR4, UR4, 0x1, URZ ;  /* 0x0000000104047890 */ /* 0x000fe4000fffe03f */
[----:B------:R-:W-:Y:S02]  /*7e80*/  UIADD3 UR5, UR5, 0x384e0, URZ ;  /* 0x000384e005057890 */ /* 0x000fe4000fffe03f */
[----:B------:R-:W-:Y:S02]  /*7e90*/  UISETP.NE.AND UP0, UPT, UR4, 0x4, UPT ;  /* 0x000000040400788c */ /* 0x000fe4000bf05270 */
[----:B------:R-:W-:Y:S02]  /*7ea0*/  UPRMT UR5, UR43, 0x654, UR5 ;  /* 0x000006542b057896 */ /* 0x000fe40008000005 */
[----:B------:R-:W-:-:S07]  /*7eb0*/  USEL UR56, UR4, URZ, UP0 ;  /* 0x0000003f04387287 */ /* 0x000fce0008000000 */
[----:B------:R-:W-:Y:S01]  /*7ec0*/  SYNCS.ARRIVE.TRANS64.RED.A1T0 RZ, [UR5], RZ ;  /* 0x000000ffffff79a7 */ /* 0x000fe20008100405 */
[----:B------:R-:W-:Y:S05]  /*7ed0*/  @!P2 BRA `(.L_x_101) ;  /* 0x000000000004a947 */ /* 0x000fea0003800000 */
[----:B------:R-:W-:Y:S01]  /*7ee0*/  BPT.TRAP 0x1 ;  /* 0x000000040000795c */ /* 0x000fe20000300000 */
.L_x_101:
[----:B------:R-:W-:Y:S01]  /*7ef0*/  ULEA UR4, UR39, UR47, 0x3 ;  /* 0x0000002f27047291 */ /* 0x000fe2000f8e183f */
[----:B------:R-:W-:-:S08]  /*7f00*/  SHF.L.U32 R0, R154, 0x1f, RZ ;  /* 0x0000001f9a007819 */ /* 0x000fd000000006ff */
[----:B------:R-:W3:Y:S02]  /*7f10*/  SYNCS.PHASECHK.TRANS64.TRYWAIT P0, [UR4+0x38400], R0 ;  /* 0x03840000ff0075a7 */ /* 0x000ee40008000144 */
[----:B---3--:R-:W-:Y:S05]  /*7f20*/  @!P0 BRA `(.L_x_102) ;  /* 0x0000006800548947 */ /* 0x008fea0003800000 */
.L_x_274:
[----:B------:R-:W-:-:S09]  /*7f30*/  ULEA UR5, UR39, UR47, 0x4 ;  /* 0x0000002f27057291 */ /* 0x000fd2000f8e203f */
[----:B------:R-:W4:Y:S01]  /*7f40*/  LDS.128 R16, [UR5+0x38510] ;  /* 0x03851005ff107984 */ /* 0x000f220008000c00 */
[----:B------:R-:W-:Y:S01]  /*7f50*/  @!PT LDS RZ, [RZ] ;  /* 0x00000000fffff984 */ /* 0x000fe20000000800 */
[----:B------:R-:W-:Y:S01]  /*7f60*/  @!PT LDS RZ, [RZ] ;  /* 0x00000000fffff984 */ /* 0x000fe20000000800 */
[----:B------:R-:W-:Y:S01]  /*7f70*/  @!PT LDS RZ, [RZ] ;  /* 0x00000000fffff984 */ /* 0x000fe20000000800 */
[----:B------:R-:W-:Y:S01]  /*7f80*/  @!PT LDS RZ, [RZ] ;  /* 0x00000000fffff984 */ /* 0x000fe20000000800 */
[----:B------:R5:W-:Y:S06]  /*7f90*/  MEMBAR.ALL.CTA ;  /* 0x0000000000007992 */ /* 0x000bec0000008000 */
[----:B-----5:R-:W1:Y:S01]  /*7fa0*/  FENCE.VIEW.ASYNC.S ;  /* 0x00000000000073c6 */ /* 0x020e620000000000 */
[----:B------:R-:W-:Y:S05]  /*7fb0*/  @!P2 BRA `(.L_x_103) ;  /* 0x000000000004a947 */ /* 0x000fea0003800000 */
[----:B------:R-:W-:Y:S01]  /*7fc0*/  BPT.TRAP 0x1 ;  /* 0x000000040000795c */ /* 0x000fe20000300000 */
.L_x_103:
[----:B----4-:R-:W-:Y:S01]  /*7fd0*/  ISETP.NE.AND P0, PT, R19, RZ, PT ;  /* 0x000000ff1300720c */ /* 0x010fe20003f05270 */
[----:B------:R-:W-:Y:S01]  /*7fe0*/  UIADD3 UR4, UR4, 0x38440, URZ ;  /* 0x0003844004047890 */ /* 0x000fe2000fffe03f */
[CC--:B------:R-:W-:Y:S02]  /*7ff0*/  ISETP.NE.AND P2, PT, R155.reuse, R18.reuse, PT ;  /* 0x000000129b00720c */ /* 0x0c0fe40003f45270 */
[----:B------:R-:W-:Y:S01]  /*8000*/  ISETP.EQ.OR P0, PT, R155, R18, !P0 ;  /* 0x000000129b00720c */ /* 0x000fe20004702670 */
[----:B------:R-:W-:-:S09]  /*8010*/  UPRMT UR4, UR43, 0x654, UR4 ;  /* 0x000006542b047896 */ /* 0x000fd20008000004 */
[----:B-1----:R-:W-:Y:S03]  /*8020*/  SYNCS.ARRIVE.TRANS64.RED.A1T0 RZ, [UR4], RZ ;  /* 0x000000ffffff79a7 */ /* 0x002fe60008100404 */
[----:B------:R-:W-:Y:S05]  /*8030*/  @P0 BRA `(.L_x_104) ;  /* 0x0000000000fc0947 */ /* 0x000fea0003800000 */
[----:B------:R-:W-:-:S13]  /*8040*/  ISETP.NE.AND P0, PT, RZ, UR55, PT ;  /* 0x00000037ff007c0c */ /* 0x000fda000bf05270 */
[----:B------:R-:W-:Y:S05]  /*8050*/  @P0 BRA `(.L_x_104) ;  /* 0x0000000000f40947 */ /* 0x000fea0003800000 */
[----:B---3--:R-:W1:Y:S01]  /*8060*/  S2R R0, SR_LANEID ;  /* 0x0000000000007919 */ /* 0x008e620000000000 */
[----:B------:R-:W-:Y:S01]  /*8070*/  ELECT P0, URZ, PT ;  /* 0x00000000003f782f */ /* 0x000fe20003800000 */
[----:B------:R-:W-:Y:S01]  /*8080*/  BSSY B0, `(.L_x_105) ;  /* 0x000002f000007945 */ /* 0x000fe20003800000 */
[----:B-1----:R-:W-:-:S11]  /*8090*/  IMAD.SHL.U32 R15, R0, 0x4, RZ ;  /* 0x00000004000f7824 */ /* 0x002fd600078e00ff */
[----:B------:R-:W-:Y:S05]  /*80a0*/  @!P0 BRA `(.L_x_106) ;  /* 0x0000000000b08947 */ /* 0x000fea0003800000 */
[----:B------:R-:W-:Y:S01]  /*80b0*/  IMAD.SHL.U32 R0, R18, 0x8, RZ ;  /* 0x0000000812007824 */ /* 0x000fe200078e00ff */
[----:B------:R-:W-:Y:S01]  /*80c0*/  SHF.R.S32.HI R3, RZ, 0x1f, R18 ;  /* 0x0000001fff037819 */ /* 0x000fe20000011412 */
[----:B------:R-:W-:-:S03]  /*80d0*/  ULDC.64 UR4, c[0x0][0x820] ;  /* 0x0002080000047ab9 */ /* 0x000fc60000000a00 */
[----:B------:R-:W-:Y:S02]  /*80e0*/  SHF.L.U64.HI R8, R18, 0x3, R3 ;  /* 0x0000000312087819 */ /* 0x000fe40000010203 */
[----:B--2---:R-:W-:Y:S01]  /*80f0*/  IADD3 R4, P0, R0, UR4, RZ ;  /* 0x0000000400047c10 */ /* 0x004fe2000ff1e0ff */
[----:B------:R-:W1:Y:S03]  /*8100*/  LDC.64 R2, c[0x0][0x290] ;  /* 0x0000a400ff027b82 */ /* 0x000e660000000a00 */
[----:B------:R-:W-:Y:S01]  /*8110*/  IADD3.X R5, R8, UR5, RZ, P0, !PT ;  /* 0x0000000508057c10 */ /* 0x000fe200087fe4ff */
[----:B------:R-:W-:-:S05]  /*8120*/  ULDC.64 UR4, c[0x0][0x818] ;  /* 0x0002060000047ab9 */ /* 0x000fca0000000a00 */
[----:B------:R-:W2:Y:S01]  /*8130*/  LDG.E.64 R4, desc[UR58][R4.64] ;  /* 0x0000003a04047981 */ /* 0x000ea2000c1e1b00 */
[----:B-1----:R-:W-:Y:S01]  /*8140*/  IMAD.WIDE R6, R18, 0xc, R2 ;  /* 0x0000000c12067825 */ /* 0x002fe200078e0202 */
[----:B------:R-:W-:Y:S02]  /*8150*/  IADD3 R2, P0, R0, UR4, RZ ;  /* 0x0000000400027c10 */ /* 0x000fe4000ff1e0ff */
[----:B------:R-:W1:Y:S02]  /*8160*/  LDS R0, [UR49+0x1c] ;  /* 0x00001c31ff007984 */ /* 0x000e640008000800 */
[----:B------:R-:W-:Y:S02]  /*8170*/  IADD3.X R3, R8, UR5, RZ, P0, !PT ;  /* 0x0000000508037c10 */ /* 0x000fe400087fe4ff */
[----:B------:R-:W3:Y:S04]  /*8180*/  LDG.E R12, desc[UR58][R6.64] ;  /* 0x0000003a060c7981 */ /* 0x000ee8000c1e1900 */
[----:B------:R4:W5:Y:S04]  /*8190*/  LDG.E R13, desc[UR58][R6.64+0x4] ;  /* 0x0000043a060d7981 */ /* 0x000968000c1e1900 */
[----:B------:R-:W5:Y:S01]  /*81a0*/  LDG.E.64 R2, desc[UR58][R2.64] ;  /* 0x0000003a02027981 */ /* 0x000f62000c1e1b00 */
[----:B------:R-:W-:-:S03]  /*81b0*/  IMAD.U32 R8, RZ, RZ, UR49 ;  /* 0x00000031ff087e24 */ /* 0x000fc6000f8e00ff */
[----:B------:R-:W-:Y:S02]  /*81c0*/  STS [UR49+0x30], RZ ;  /* 0x000030ffff007988 */ /* 0x000fe40008000831 */
[----:B------:R-:W-:Y:S02]  /*81d0*/  SHF.R.U64 R8, R8, 0x4, RZ ;  /* 0x0000000408087819 */ /* 0x000fe400000012ff */
[----:B----4-:R-:W-:-:S03]  /*81e0*/  CS2R R6, SRZ ;  /* 0x0000000000067805 */ /* 0x010fc6000001ff00 */
[----:B------:R-:W-:Y:S04]  /*81f0*/  STS [UR49+0x10], R8 ;  /* 0x00001008ff007988 */ /* 0x000fe80008000831 */
[----:B------:R-:W-:Y:S01]  /*8200*/  STS [UR49+0x14], R8 ;  /* 0x00001408ff007988 */ /* 0x000fe20008000831 */
[C---:B--2---:R-:W-:Y:S01]  /*8210*/  SHF.L.U64.HI R11, R4.reuse, 0x1, R5 ;  /* 0x00000001040b7819 */ /* 0x044fe20000010205 */
[----:B------:R-:W-:-:S03]  /*8220*/  IMAD.SHL.U32 R10, R4, 0x2, RZ ;  /* 0x00000002040a7824 */ /* 0x000fc600078e00ff */
[----:B------:R-:W-:Y:S02]  /*8230*/  LOP3.LUT R11, R11, 0x1fffffff, RZ, 0xc0, !PT ;  /* 0x1fffffff0b0b7812 */ /* 0x000fe400078ec0ff */
[----:B------:R-:W-:Y:S02]  /*8240*/  LOP3.LUT R10, R10, 0xfffffffe, RZ, 0xc0, !PT ;  /* 0xfffffffe0a0a7812 */ /* 0x000fe400078ec0ff */
[--C-:B------:R-:W-:Y:S02]  /*8250*/  SHF.R.U32.HI R5, RZ, 0x4, R11.reuse ;  /* 0x00000004ff057819 */ /* 0x100fe4000001160b */
[----:B------:R-:W-:Y:S02]  /*8260*/  SHF.R.U64 R10, R10, 0x4, R11 ;  /* 0x000000040a0a7819 */ /* 0x000fe4000000120b */
[----:B-1----:R-:W-:-:S03]  /*8270*/  LOP3.LUT R0, R0, 0xf, R5, 0xb8, !PT ;  /* 0x0000000f00007812 */ /* 0x002fc600078eb805 */
[----:B------:R-:W-:Y:S04]  /*8280*/  STS [UR49+0xc], R10 ;  /* 0x00000c0aff007988 */ /* 0x000fe80008000831 */
[----:B------:R-:W-:Y:S01]  /*8290*/  STS [UR49+0x1c], R0 ;  /* 0x00001c00ff007988 */ /* 0x000fe20008000831 */
[----:B---3--:R-:W-:-:S03]  /*82a0*/  VIADD R4, R12, 0xffffffff ;  /* 0xffffffff0c047836 */ /* 0x008fc60000000000 */
[----:B------:R-:W1:Y:S04]  /*82b0*/  LDS R5, [UR49+0x1c] ;  /* 0x00001c31ff057984 */ /* 0x000e680008000800 */
[----:B-----5:R-:W-:Y:S01]  /*82c0*/  STS.64 [UR49], R2 ;  /* 0x00000002ff007988 */ /* 0x020fe20008000a31 */
[----:B-1----:R-:W-:-:S05]  /*82d0*/  LOP3.LUT R5, R5, 0xf0, RZ, 0xb8, !PT ;  /* 0x000000f005057812 */ /* 0x002fca00078eb8ff */
[----:B------:R1:W-:Y:S04]  /*82e0*/  STS [UR49+0x1c], R5 ;  /* 0x00001c05ff007988 */ /* 0x0003e80008000831 */
[----:B------:R-:W2:Y:S01]  /*82f0*/  LDS R9, [UR49+0x1c] ;  /* 0x00001c31ff097984 */ /* 0x000ea20008000800 */
[----:B-1----:R-:W-:-:S05]  /*8300*/  IADD3 R5, R13, -0x1, RZ ;  /* 0xffffffff0d057810 */ /* 0x002fca0007ffe0ff */
[----:B------:R-:W-:Y:S01]  /*8310*/  STS.128 [UR49+0x20], R4 ;  /* 0x00002004ff007988 */ /* 0x000fe20008000c31 */
[----:B--2---:R-:W-:-:S05]  /*8320*/  LOP3.LUT R9, R9, 0xf00, RZ, 0xb8, !PT ;  /* 0x00000f0009097812 */ /* 0x004fca00078eb8ff */
[----:B------:R-:W-:Y:S04]  /*8330*/  STS.64 [UR49+0x18], R8 ;  /* 0x00001808ff007988 */ /* 0x000fe80008000a31 */
[----:B------:R-:W1:Y:S02]  /*8340*/  LDS R14, [UR49+0x1c] ;  /* 0x00001c31ff0e7984 */ /* 0x000e640008000800 */
[----:B-1----:R-:W-:-:S05]  /*8350*/  LOP3.LUT R0, R14, 0xf000, RZ, 0xb8, !PT ;  /* 0x0000f0000e007812 */ /* 0x002fca00078eb8ff */
[----:B------:R1:W-:Y:S02]  /*8360*/  STS [UR49+0x1c], R0 ;  /* 0x00001c00ff007988 */ /* 0x0003e40008000831 */
.L_x_106:
[----:B------:R-:W-:Y:S05]  /*8370*/  BSYNC B0 ;  /* 0x0000000000007941 */ /* 0x000fea0003800000 */
.L_x_105:
[----:B------:R-:W-:Y:S01]  /*8380*/  NOP ;  /* 0x0000000000007918 */ /* 0x000fe20000000000 */
[----:B--2---:R2:W3:Y:S01]  /*8390*/  LDS R5, [R15+UR49] ;  /* 0x000000310f057984 */ /* 0x0044e20008000800 */
[----:B------:R-:W-:Y:S02]  /*83a0*/  ELECT P0, URZ, PT ;  /* 0x00000000003f782f */ /* 0x000fe40003800000 */
[----:B------:R-:W-:Y:S01]  /*83b0*/  IADD3 R2, P3, R15, UR60, RZ ;  /* 0x0000003c0f027c10 */ /* 0x000fe2000ff7e0ff */
[----:B------:R-:W-:Y:S04]  /*83c0*/  BSSY B0, `(.L_x_107) ;  /* 0x0000005000007945 */ /* 0x000fe80003800000 */
[----:B------:R-:W-:-:S06]  /*83d0*/  IMAD.X R3, RZ, RZ, UR61, P3 ;  /* 0x0000003dff037e24 */ /* 0x000fcc00098e06ff */
[----:B--2---:R-:W-:Y:S05]  /*83e0*/  @!P0 BRA `(.L_x_108) ;  /* 0x0000000000088947 */ /* 0x004fea0003800000 */
[----:B------:R0:W-:Y:S01]  /*83f0*/  UTMACMDFLUSH ;  /* 0x00000000000079b7 */ /* 0x0001e20000000000 */
[----:B------:R-:W-:-:S04]  /*8400*/  DEPBAR.LE SB0, 0x0 ;  /* 0x000080000000791a */ /* 0x000fc80000000000 */
.L_x_108:
[----:B------:R-:W-:Y:S05]  /*8410*/  BSYNC B0 ;  /* 0x0000000000007941 */ /* 0x000fea0003800000 */
.L_x_107:
[----:B---3--:R4:W5:Y:S02]  /*8420*/  ATOMG.E.EXCH.STRONG.GPU PT, RZ, [R2], R5 ;  /* 0x0000000502ff73a8 */ /* 0x00896400041ee100 */
.L_x_104:
[----:B------:R-:W-:Y:S01]  /*8430*/  R2UR UR4, R153 ;  /* 0x00000000990472ca */ /* 0x000fe200000e0000 */
[----:B------:R-:W-:Y:S01]  /*8440*/  UIADD3 UR39, UR39, 0x1, URZ ;  /* 0x0000000127277890 */ /* 0x000fe2000fffe03f */
[----:B------:R-:W-:Y:S01]  /*8450*/  ISETP.NE.AND P0, PT, R19, RZ, PT ;  /* 0x000000ff1300720c */ /* 0x000fe20003f05270 */
[----:B------:R-:W-:Y:S01]  /*8460*/  UIADD3 UR36, UR36, 0x8, URZ ;  /* 0x0000000824247890 */ /* 0x000fe2000fffe03f */
[----:B--2---:R-:W-:Y:S01]  /*8470*/  SEL R4, RZ, 0x1, !P2 ;  /* 0x00000001ff047807 */ /* 0x004fe20005000000 */
[----:B------:R-:W-:-:S04]  /*8480*/  UISETP.NE.AND UP3, UPT, UR39, 0x8, UPT ;  /* 0x000000082700788c */ /* 0x000fc8000bf65270 */
[----:B------:R-:W-:Y:S02]  /*8490*/  USEL UR6, URZ, 0x1, UP3 ;  /* 0x000000013f067887 */ /* 0x000fe40009800000 */
[----:B------:R-:W-:Y:S02]  /*84a0*/  USEL UR39, UR39, URZ, UP3 ;  /* 0x0000003f27277287 */ /* 0x000fe40009800000 */
[----:B------:R-:W-:Y:S02]  /*84b0*/  UIADD3 UR4, UR4, 0x3f, URZ ;  /* 0x0000003f04047890 */ /* 0x000fe4000fffe03f */
[----:B------:R-:W-:Y:S02]  /*84c0*/  LOP3.LUT R154, R154, UR6, RZ, 0x3c, !PT ;  /* 0x000000069a9a7c12 */ /* 0x000fe4000f8e3cff */
[----:B------:R-:W-:-:S04]  /*84d0*/  USHF.R.S32.HI UR5, URZ, 0x1f, UR4 ;  /* 0x0000001f3f057899 */ /* 0x000fc80008011404 */
[----:B------:R-:W-:-:S04]  /*84e0*/  ULEA.HI UR5, UR5, UR4, URZ, 0x6 ;  /* 0x0000000405057291 */ /* 0x000fc8000f8f303f */
[----:B------:R-:W-:-:S04]  /*84f0*/  USHF.R.S32.HI UR5, URZ, 0x6, UR5 ;  /* 0x000000063f057899 */ /* 0x000fc80008011405 */
[----:B------:R-:W-:-:S04]  /*8500*/  UIADD3 UR37, UR37, UR5, URZ ;  /* 0x0000000525257290 */ /* 0x000fc8000fffe03f */
[----:B------:R-:W-:Y:S02]  /*8510*/  USHF.R.U32.HI UR4, URZ, 0x2, UR37 ;  /* 0x000000023f047899 */ /* 0x000fe40008011625 */
[----:B------:R-:W-:Y:S02]  /*8520*/  UISETP.GT.U32.AND UP0, UPT, UR37, 0x3, UPT ;  /* 0x000000032500788c */ /* 0x000fe4000bf04070 */
[----:B------:R-:W-:Y:S02]  /*8530*/  ULOP3.LUT UR4, UR4, 0x1, URZ, 0xc0, !UPT ;  /* 0x0000000104047892 */ /* 0x000fe4000f8ec03f */
[----:B------:R-:W-:Y:S02]  /*8540*/  UISETP.LT.U32.AND UP1, UPT, UR5, 0x4, UP0 ;  /* 0x000000040500788c */ /* 0x000fe40008721070 */
[----:B------:R-:W-:Y:S02]  /*8550*/  UISETP.NE.U32.AND UP2, UPT, UR4, 0x1, UPT ;  /* 0x000000010400788c */ /* 0x000fe4000bf45070 */
[----:B------:R-:W-:-:S02]  /*8560*/  ULOP3.LUT UR37, UR37, 0x3, URZ, 0xc0, !UPT ;  /* 0x0000000325257892 */ /* 0x000fc4000f8ec03f */
[----:B------:R-:W-:Y:S02]  /*8570*/  UISETP.GT.U32.AND UP0, UPT, UR5, 0x3, !UP2 ;  /* 0x000000030500788c */ /* 0x000fe4000d704070 */
[----:B------:R-:W-:Y:S02]  /*8580*/  USEL UR5, URZ, 0x1, !UP1 ;  /* 0x000000013f057887 */ /* 0x000fe4000c800000 */
[----:B------:R-:W-:-:S04]  /*8590*/  USEL UR4, URZ, 0x1, !UP0 ;  /* 0x000000013f047887 */ /* 0x000fc8000c000000 */
[----:B------:R-:W-:Y:S01]  /*85a0*/  ULOP3.LUT UR38, UR4, UR38, UR5, 0x96, !UPT ;  /* 0x0000002604267292 */ /* 0x000fe2000f8e9605 */
[----:B------:R-:W-:Y:S11]  /*85b0*/  @P0 BRA `(.L_x_109) ;  /* 0xffffffb000200947 */ /* 0x000ff6000383ffff */
[----:B------:R-:W-:-:S04]  /*85c0*/  DEPBAR.LE SB0, 0x0 ;  /* 0x000080000000791a */ /* 0x000fc80000000000 */
[----:B------:R-:W-:Y:S05]  /*85d0*/  @!P1 BRA `(.L_x_110) ;  /* 0x0000000000049947 */ /* 0x000fea0003800000 */
[----:B------:R-:W-:Y:S01]  /*85e0*/  BPT.TRAP 0x1 ;  /* 0x000000040000795c */ /* 0x000fe20000300000 */
.L_x_110:
[----:B------:R-:W-:-:S04]  /*85f0*/  ULEA UR47, UR56, UR47, 0x3 ;  /* 0x0000002f382f7291 */ /* 0x000fc8000f8e183f */
[----:B------:R-:W-:-:S04]  /*8600*/  UIADD3 UR47, UR47, 0x384e0, URZ ;  /* 0x000384e02f2f7890 */ /* 0x000fc8000fffe03f */
[----:B------:R-:W-:-:S09]  /*8610*/  UPRMT UR47, UR43, 0x654, UR47 ;  /* 0x000006542b2f7896 */ /* 0x000fd2000800002f */
[----:B-----5:R-:W-:Y:S01]  /*8620*/  SYNCS.ARRIVE.TRANS64.RED.A1T0 RZ, [UR47], RZ ;  /* 0x000000ffffff79a7 */ /* 0x020fe2000810042f */
[----:B------:R-:W-:Y:S05]  /*8630*/  EXIT ;  /* 0x000000000000794d */ /* 0x000fea0003800000 */
.L_x_19:
[----:B------:R-:W-:-:S08]  /*8640*/  NOP ;  /* 0x0000000000007918 */ /* 0x000fd00000000000 */
[----:B----45:R-:W1:-:S00]  /*8650*/  USETMAXREG.DEALLOC.CTAPOOL 0x28 ;  /* 0x00000028000079c8 */ /* 0x030e4000080e0500 */
[----:B------:R-:W-:-:S06]  /*8660*/  UISETP.NE.AND UP1, UPT, UR55, 0x3, UPT ;  /* 0x000000033700788c */ /* 0x000fcc000bf25270 */
[----:B------:R-:W-:-:S13]  /*8670*/  PLOP3.LUT P1, PT, PT, PT, UP1, 0x80, 0x0 ;  /* 0x000000000000781c */ /* 0x000fda0003f2f018 */
[----:B-1----:R-:W-:Y:S05]  /*8680*/  @!P1 BRA `(.L_x_111) ;  /* 0x0000003800a89947 */ /* 0x002fea0003800000 */
[----:B------:R-:W-:-:S13]  /*8690*/  ISETP.NE.AND P0, PT, RZ, UR55, PT ;  /* 0x00000037ff007c0c */ /* 0x000fda000bf05270 */
[----:B------:R-:W-:Y:S05]  /*86a0*/  @!P0 BRA `(.L_x_112) ;  /* 0x0000001c00a48947 */ /* 0x000fea0003800000 */
[----:B------:R-:W-:-:S06]  /*86b0*/  UISETP.NE.AND UP0, UPT, UR55, 0x2, UPT ;  /* 0x000000023700788c */ /* 0x000fcc000bf05270 */
[----:B------:R-:W-:-:S13]  /*86c0*/  PLOP3.LUT P0, PT, PT, PT, UP0, 0x80, 0x0 ;  /* 0x000000000000781c */ /* 0x000fda0003f0f008 */
[----:B--2---:R-:W-:Y:S05]  /*86d0*/  @P0 EXIT ;  /* 0x000000000000094d */ /* 0x004fea0003800000 */
[----:B------:R-:W1:Y:S01]  /*86e0*/  S2UR UR4, SR_CTAID.Y ;  /* 0x00000000000479c3 */ /* 0x000e620000002600 */
[----:B------:R-:W-:Y:S01]  /*86f0*/  ELECT P0, URZ, PT ;  /* 0x00000000003f782f */ /* 0x000fe20003800000 */
[----:B------:R-:W-:Y:S01]  /*8700*/  BSSY B0, `(.L_x_113) ;  /* 0x000001d000007945 */ /* 0x000fe20003800000 */
[----:B-1----:R-:W-:-:S11]  /*8710*/  UIMAD UR4, UR4, UR41, UR40 ;  /* 0x00000029040472a4 */ /* 0x002fd6000f8e0228 */
[----:B------:R-:W-:Y:S05]  /*8720*/  @!P0 BRA `(.L_x_114) ;  /* 0x0000000000688947 */ /* 0x000fea0003800000 */
[----:B------:R-:W1:Y:S01]  /*8730*/  LDC.64 R4, c[0x0][0x600] ;  /* 0x00018000ff047b82 */ /* 0x000e620000000a00 */
[----:B------:R-:W-:Y:S02]  /*8740*/  UMOV UR5, 0x400 ;  /* 0x0000040000057882 */ /* 0x000fe40000000000 */
[----:B------:R-:W-:-:S05]  /*8750*/  ULEA UR5, UR42, UR5, 0x18 ;  /* 0x000000052a057291 */ /* 0x000fca000f8ec03f */
[----:B------:R-:W1:Y:S08]  /*8760*/  LDC.64 R6, c[0x0][0x608] ;  /* 0x00018200ff067b82 */ /* 0x000e700000000a00 */
[----:B------:R-:W2:Y:S08]  /*8770*/  LDC.64 R32, c[0x0][0x610] ;  /* 0x00018400ff207b82 */ /* 0x000eb00000000a00 */
[----:B------:R-:W2:Y:S01]  /*8780*/  LDC.64 R34, c[0x0][0x618] ;  /* 0x00018600ff227b82 */ /* 0x000ea20000000a00 */
[----:B-1----:R1:W-:Y:S07]  /*8790*/  STS.128 [UR5+0x38700], R4 ;  /* 0x03870004ff007988 */ /* 0x0023ee0008000c05 */
[----:B------:R-:W3:Y:S08]  /*87a0*/  LDC.64 R28, c[0x0][0x620] ;  /* 0x00018800ff1c7b82 */ /* 0x000ef00000000a00 */
[----:B------:R-:W3:Y:S01]  /*87b0*/  LDC.64 R30, c[0x0][0x628] ;  /* 0x00018a00ff1e7b82 */ /* 0x000ee20000000a00 */
[----:B--2---:R2:W-:Y:S07]  /*87c0*/  STS.128 [UR5+0x38710], R32 ;  /* 0x03871020ff007988 */ /* 0x0045ee0008000c05 */
[----:B------:R-:W4:Y:S08]  /*87d0*/  LDC.64 R24, c[0x0][0x630] ;  /* 0x00018c00ff187b82 */ /* 0x000f300000000a00 */
[----:B------:R-:W4:Y:S08]  /*87e0*/  LDC.64 R26, c[0x0][0x638] ;  /* 0x00018e00ff1a7b82 */ /* 0x000f300000000a00 */
[----:B------:R-:W5:Y:S01]  /*87f0*/  LDC.64 R20, c[0x0][0x640] ;  /* 0x00019000ff147b82 */ /* 0x000f620000000a00 */
[----:B---3--:R2:W-:Y:S07]  /*8800*/  STS.128 [UR5+0x38720], R28 ;  /* 0x0387201cff007988 */ /* 0x0085ee0008000c05 */
[----:B------:R-:W5:Y:S08]  /*8810*/  LDC.64 R22, c[0x0][0x648] ;  /* 0x00019200ff167b82 */ /* 0x000f700000000a00 */
[----:B------:R-:W3:Y:S01]  /*8820*/  LDC.64 R12, c[0x0][0x650] ;  /* 0x00019400ff0c7b82 */ /* 0x000ee20000000a00 */
[----:B----4-:R2:W-:Y:S07]  /*8830*/  STS.128 [UR5+0x38730], R24 ;  /* 0x03873018ff007988 */ /* 0x0105ee0008000c05 */
[----:B------:R-:W3:Y:S08]  /*8840*/  LDC.64 R14, c[0x0][0x658] ;  /* 0x00019600ff0e7b82 */ /* 0x000ef00000000a00 */
[----:B------:R-:W4:Y:S01]  /*8850*/  LDC.64 R8, c[0x0][0x660] ;  /* 0x00019800ff087b82 */ /* 0x000f220000000a00 */
[----:B-----5:R2:W-:Y:S07]  /*8860*/  STS.128 [UR5+0x38740], R20 ;  /* 0x03874014ff007988 */ /* 0x0205ee0008000c05 */
[----:B------:R-:W4:Y:S08]  /*8870*/  LDC.64 R10, c[0x0][0x668] ;  /* 0x00019a00ff0a7b82 */ /* 0x000f300000000a00 */
[----:B-1----:R-:W1:Y:S01]  /*8880*/  LDC.64 R4, c[0x0][0x670] ;  /* 0x00019c00ff047b82 */ /* 0x002e620000000a00 */
[----:B---3--:R2:W-:Y:S07]  /*8890*/  STS.128 [UR5+0x38750], R12 ;  /* 0x0387500cff007988 */ /* 0x0085ee0008000c05 */
[----:B------:R-:W1:Y:S01]  /*88a0*/  LDC.64 R6, c[0x0][0x678] ;  /* 0x00019e00ff067b82 */ /* 0x000e620000000a00 */
[----:B----4-:R2:W-:Y:S04]  /*88b0*/  STS.128 [UR5+0x38760], R8 ;  /* 0x03876008ff007988 */ /* 0x0105e80008000c05 */
[----:B-1----:R2:W-:Y:S02]  /*88c0*/  STS.128 [UR5+0x38770], R4 ;  /* 0x03877004ff007988 */ /* 0x0025e40008000c05 */
.L_x_114:
[----:B------:R-:W-:Y:S05]  /*88d0*/  BSYNC B0 ;  /* 0x0000000000007941 */ /* 0x000fea0003800000 */
.L_x_113:
[----:B------:R-:W-:Y:S01]  /*88e0*/  ELECT P0, URZ, PT ;  /* 0x00000000003f782f */ /* 0x000fe20003800000 */
[----:B------:R-:W-:Y:S01]  /*88f0*/  NOP ;  /* 0x0000000000007918 */ /* 0x000fe20000000000 */
[----:B------:R-:W-:Y:S01]  /*8900*/  ULDC UR5, c[0x0][0x884] ;  /* 0x0002210000057ab9 */ /* 0x000fe20000000800 */
[----:B------:R-:W-:Y:S01]  /*8910*/  ULDC.64 UR38, c[0x0][0x800] ;  /* 0x0002000000267ab9 */ /* 0x000fe20000000a00 */
[----:B------:R-:W-:Y:S01]  /*8920*/  ULEA UR4, UR5, UR4, 0x1 ;  /* 0x0000000405047291 */ /* 0x000fe2000f8e083f */
[----:B------:R-:W-:Y:S03]  /*8930*/  BSSY B0, `(.L_x_115) ;  /* 0x0000033000007945 */ /* 0x000fe60003800000 */
[----:B------:R-:W-:-:S05]  /*8940*/  UIMAD.WIDE UR38, UR4, 0x80, UR38 ;  /* 0x00000080042678a5 */ /* 0x000fca000f8e0226 */
[----:B------:R-:W-:Y:S07]  /*8950*/  @!P0 BRA `(.L_x_116) ;  /* 0x0000000000c08947 */ /* 0x000fee0003800000 */
[----:B------:R-:W-:Y:S01]  /*8960*/  ULDC.64 UR4, c[0x0][0x808] ;  /* 0x0002020000047ab9 */ /* 0x000fe20000000a00 */
[----:B------:R-:W-:Y:S01]  /*8970*/  ULDC.64 UR6, c[0x0][0x810] ;  /* 0x0002040000067ab9 */ /* 0x000fe20000000a00 */
[----:B------:R-:W-:Y:S02]  /*8980*/  ISETP.NE.U32.AND P0, PT, RZ, UR4, PT ;  /* 0x00000004ff007c0c */ /* 0x000fe4000bf05070 */
[----:B------:R-:W-:Y:S02]  /*8990*/  ISETP.NE.U32.AND P1, PT, RZ, UR6, PT ;  /* 0x00000006ff007c0c */ /* 0x000fe4000bf25070 */
[----:B------:R-:W-:Y:S02]  /*89a0*/  ISETP.NE.AND.EX P0, PT, RZ, UR5, PT, P0 ;  /* 0x00000005ff007c0c */ /* 0x000fe4000bf05300 */
[----:B------:R-:W-:-:S11]  /*89b0*/  ISETP.NE.AND.EX P1, PT, RZ, UR7, PT, P1 ;  /* 0x00000007ff007c0c */ /* 0x000fd6000bf25310 */
[----:B------:R-:W-:Y:S05]  /*89c0*/  @!P0 BRA `(.L_x_117) ;  /* 0x0000000000188947 */ /* 0x000fea0003800000 */
[----:B--2---:R-:W-:-:S04]  /*89d0*/  LEA R4, P0, R18, UR4, 0x3 ;  /* 0x0000000412047c11 */ /* 0x004fc8000f8018ff */
[----:B------:R-:W-:-:S06]  /*89e0*/  LEA.HI.X R5, R18, UR5, R3, 0x3, P0 ;  /* 0x0000000512057c11 */ /* 0x000fcc00080f1c03 */
[----:B------:R-:W2:Y:S01]  /*89f0*/  LDG.E.64 R4, desc[UR58][R4.64] ;  /* 0x0000003a04047981 */ /* 0x000ea2000c1e1b00 */
[----:B------:R-:W-:Y:S02]  /*8a00*/  UMOV UR4, 0x400 ;  /* 0x0000040000047882 */ /* 0x000fe40000000000 */
[----:B------:R-:W-:-:S09]  /*8a10*/  ULEA UR4, UR42, UR4, 0x18 ;  /* 0x000000042a047291 */ /* 0x000fd2000f8ec03f */
[----:B--2---:R1:W-:Y:S03]  /*8a20*/  STS.64 [UR4+0x38700], R4 ;  /* 0x03870004ff007988 */ /* 0x0043e60008000a04 */
.L_x_117:
[----:B------:R-:W-:Y:S05]  /*8a30*/  @!P1 BRA `(.L_x_116) ;  /* 0x0000000000889947 */ /* 0x000fea0003800000 */
[----:B-12---:R-:W-:-:S04]  /*8a40*/  LEA R4, P0, R18, UR6, 0x3 ;  /* 0x0000000612047c11 */ /* 0x006fc8000f8018ff */
[----:B------:R-:W-:-:S06]  /*8a50*/  LEA.HI.X R5, R18, UR7, R3, 0x3, P0 ;  /* 0x0000000712057c11 */ /* 0x000fcc00080f1c03 */
[----:B------:R-:W2:Y:S01]  /*8a60*/  LDG.E.64 R4, desc[UR58][R4.64] ;  /* 0x0000003a04047981 */ /* 0x000ea2000c1e1b00 */
[----:B------:R-:W-:Y:S02]  /*8a70*/  UMOV UR4, 0x400 ;  /* 0x0000040000047882 */ /* 0x000fe40000000000 */
[----:B------:R-:W-:-:S04]  /*8a80*/  ULEA UR4, UR42, UR4, 0x18 ;  /* 0x000000042a047291 */ /* 0x000fc8000f8ec03f */
[----:B------:R-:W-:-:S05]  /*8a90*/  UIADD3 UR5, UR4, 0x38700, URZ ;  /* 0x0003870004057890 */ /* 0x000fca000fffe03f */
[----:B------:R-:W1:Y:S01]  /*8aa0*/  LDS R3, [UR4+0x3871c] ;  /* 0x03871c04ff037984 */ /* 0x000e620008000800 */
[----:B------:R-:W-:-:S03]  /*8ab0*/  IMAD.U32 R8, RZ, RZ, UR5 ;  /* 0x00000005ff087e24 */ /* 0x000fc6000f8e00ff */
[----:B------:R-:W-:Y:S02]  /*8ac0*/  STS [UR4+0x38730], RZ ;  /* 0x038730ffff007988 */ /* 0x000fe40008000804 */
[----:B------:R-:W-:-:S05]  /*8ad0*/  SHF.R.U64 R8, R8, 0x4, RZ ;  /* 0x0000000408087819 */ /* 0x000fca00000012ff */
[----:B------:R-:W-:Y:S04]  /*8ae0*/  STS [UR4+0x38710], R8 ;  /* 0x03871008ff007988 */ /* 0x000fe80008000804 */
[----:B------:R-:W-:Y:S01]  /*8af0*/  STS [UR4+0x38714], R8 ;  /* 0x03871408ff007988 */ /* 0x000fe20008000804 */
[----:B--2---:R-:W-:Y:S01]  /*8b00*/  SHF.L.U64.HI R11, R4, 0x1, R5 ;  /* 0x00000001040b7819 */ /* 0x004fe20000010205 */
[----:B------:R-:W-:-:S03]  /*8b10*/  VIADD R5, R0, 0xffffffff ;  /* 0xffffffff00057836 */ /* 0x000fc60000000000 */
[----:B------:R-:W-:-:S04]  /*8b20*/  LOP3.LUT R11, R11, 0x1fffffff, RZ, 0xc0, !PT ;  /* 0x1fffffff0b0b7812 */ /* 0x000fc800078ec0ff */
[----:B------:R-:W-:-:S04]  /*8b30*/  SHF.R.U32.HI R6, RZ, 0x4, R11 ;  /* 0x00000004ff067819 */ /* 0x000fc8000001160b */
[----:B-1----:R-:W-:-:S05]  /*8b40*/  LOP3.LUT R3, R3, 0xf, R6, 0xb8, !PT ;  /* 0x0000000f03037812 */ /* 0x002fca00078eb806 */
[----:B------:R1:W-:Y:S04]  /*8b50*/  STS [UR4+0x3871c], R3 ;  /* 0x03871c03ff007988 */ /* 0x0003e80008000804 */
[----:B------:R-:W2:Y:S01]  /*8b60*/  LDS R6, [UR4+0x3871c] ;  /* 0x03871c04ff067984 */ /* 0x000ea20008000800 */
[----:B-1----:R-:W-:Y:S02]  /*8b70*/  IMAD.SHL.U32 R3, R4, 0x2, RZ ;  /* 0x0000000204037824 */ /* 0x002fe400078e00ff */
[----:B------:R-:W-:-:S03]  /*8b80*/  VIADD R4, R2, 0xffffffff ;  /* 0xffffffff02047836 */ /* 0x000fc60000000000 */
[----:B------:R-:W-:-:S04]  /*8b90*/  LOP3.LUT R2, R3, 0xfffffffe, RZ, 0xc0, !PT ;  /* 0xfffffffe03027812 */ /* 0x000fc800078ec0ff */
[----:B------:R-:W-:-:S05]  /*8ba0*/  SHF.R.U64 R2, R2, 0x4, R11 ;  /* 0x0000000402027819 */ /* 0x000fca000000120b */
[----:B------:R-:W-:Y:S01]  /*8bb0*/  STS [UR4+0x3870c], R2 ;  /* 0x03870c02ff007988 */ /* 0x000fe20008000804 */
[----:B--2---:R-:W-:-:S05]  /*8bc0*/  LOP3.LUT R6, R6, 0xf0, RZ, 0xb8, !PT ;  /* 0x000000f006067812 */ /* 0x004fca00078eb8ff */
[----:B------:R1:W-:Y:S04]  /*8bd0*/  STS [UR4+0x3871c], R6 ;  /* 0x03871c06ff007988 */ /* 0x0003e80008000804 */
[----:B------:R-:W2:Y:S01]  /*8be0*/  LDS R9, [UR4+0x3871c] ;  /* 0x03871c04ff097984 */ /* 0x000ea20008000800 */
[----:B-1----:R-:W-:-:S05]  /*8bf0*/  CS2R R6, SRZ ;  /* 0x0000000000067805 */ /* 0x002fca000001ff00 */
[----:B------:R-:W-:Y:S01]  /*8c00*/  STS.128 [UR4+0x38720], R4 ;  /* 0x03872004ff007988 */ /* 0x000fe20008000c04 */
[----:B--2---:R-:W-:-:S05]  /*8c10*/  LOP3.LUT R9, R9, 0xf00, RZ, 0xb8, !PT ;  /* 0x00000f0009097812 */ /* 0x004fca00078eb8ff */
[----:B------:R-:W-:Y:S04]  /*8c20*/  STS.64 [UR4+0x38718], R8 ;  /* 0x03871808ff007988 */ /* 0x000fe80008000a04 */
[----:B------:R-:W1:Y:S02]  /*8c30*/  LDS R10, [UR4+0x3871c] ;  /* 0x03871c04ff0a7984 */ /* 0x000e640008000800 */
[----:B-1----:R-:W-:-:S05]  /*8c40*/  LOP3.LUT R0, R10, 0xf000, RZ, 0xb8, !PT ;  /* 0x0000f0000a007812 */ /* 0x002fca00078eb8ff */
[----:B------:R3:W-:Y:S02]  /*8c50*/  STS [UR4+0x3871c], R0 ;  /* 0x03871c00ff007988 */ /* 0x0007e40008000804 */
.L_x_116:
[----:B------:R-:W-:Y:S05]  /*8c60*/  BSYNC B0 ;  /* 0x0000000000007941 */ /* 0x000fea0003800000 */
.L_x_115:
[----:B---3--:R-:W3:Y:S01]  /*8c70*/  S2R R0, SR_LANEID ;  /* 0x0000000000007919 */ /* 0x008ee20000000000 */
[----:B------:R-:W-:Y:S01]  /*8c80*/  ELECT P0, URZ, PT ;  /* 0x00000000003f782f */ /* 0x000fe20003800000 */
[----:B------:R-:W-:Y:S01]  /*8c90*/  NOP ;  /* 0x0000000000007918 */ /* 0x000fe20000000000 */
[----:B------:R-:W-:Y:S01]  /*8ca0*/  UMOV UR34, URZ ;  /* 0x0000003f00227c82 */ /* 0x000fe20008000000 */
[----:B------:R-:W-:Y:S10]  /*8cb0*/  BSSY B0, `(.L_x_118) ;  /* 0x0000004000007945 */ /* 0x000ff40003800000 */
[----:B------:R-:W-:Y:S05]  /*8cc0*/  @!P0 BRA `(.L_x_119) ;  /* 0x0000000000088947 */ /* 0x000fea0003800000 */
[----:B------:R0:W-:Y:S01]  /*8cd0*/  UTMACMDFLUSH ;  /* 0x00000000000079b7 */ /* 0x0001e20000000000 */
[----:B------:R-:W-:-:S04]  /*8ce0*/  DEPBAR.LE SB0, 0x0 ;  /* 0x000080000000791a */ /* 0x000fc80000000000 */
.L_x_119:
[----:B------:R-:W-:Y:S05]  /*8cf0*/  BSYNC B0 ;  /* 0x0000000000007941 */ /* 0x000fea0003800000 */
.L_x_118:
[----:B------:R-:W-:Y:S01]  /*8d00*/  UMOV UR31, 0x400 ;  /* 0x00000400001f7882 */ /* 0x000fe20000000000 */
[----:B-123--:R-:W-:Y:S01]  /*8d10*/  IMAD.SHL.U32 R4, R0, 0x4, RZ ;  /* 0x0000000400047824 */ /* 0x00efe200078e00ff */
[----:B------:R-:W-:-:S04]  /*8d20*/  ULEA UR31, UR42, UR31, 0x18 ;  /* 0x0000001f2a1f7291 */ /* 0x000fc8000f8ec03f */
[----:B------:R-:W-:Y:S01]  /*8d30*/  UIADD3 UR30, UR31, 0x38700, URZ ;  /* 0x000387001f1e7890 */ /* 0x000fe2000fffe03f */
[----:B------:R-:W-:Y:S01]  /*8d40*/  IADD3 R2, P0, R4, UR38, RZ ;  /* 0x0000002604027c10 */ /* 0x000fe2000ff1e0ff */
[----:B------:R-:W-:-:S04]  /*8d50*/  IMAD.MOV.U32 R0, RZ, RZ, RZ ;  /* 0x000000ffff007224 */ /* 0x000fc800078e00ff */
[----:B------:R-:W-:-:S03]  /*8d60*/  IMAD.X R3, RZ, RZ, UR39, P0 ;  /* 0x00000027ff037e24 */ /* 0x000fc600080e06ff */
[----:B------:R-:W1:Y:S01]  /*8d70*/  LDS R5, [R4+UR30] ;  /* 0x0000001e04057984 */ /* 0x000e620008000800 */
[----:B------:R-:W-:-:S03]  /*8d80*/  SHF.L.U32 R0, R0, 0x1f, RZ ;  /* 0x0000001f00007819 */ /* 0x000fc600000006ff */
[----:B-1----:R1:W2:Y:S02]  /*8d90*/  ATOMG.E.EXCH.STRONG.GPU PT, RZ, [R2], R5 ;  /* 0x0000000502ff73a8 */ /* 0x0022a400041ee100 */
[----:B--2---:R-:W2:Y:S01]  /*8da0*/  SYNCS.PHASECHK.TRANS64.TRYWAIT P0, [UR31+0x38508], R0 ;  /* 0x03850800ff0075a7 */ /* 0x004ea2000800015f */
[----:B------:R-:W-:Y:S02]  /*8db0*/  ULOP3.LUT UR29, UR54, 0x1, URZ, 0xfc, !UPT ;  /* 0x00000001361d7892 */ /* 0x000fe4000f8efc3f */
[----:B------:R-:W-:Y:S01]  /*8dc0*/  ULOP3.LUT UR33, UR52, 0x2, URZ, 0xfc, !UPT ;  /* 0x0000000234217892 */ /* 0x000fe2000f8efc3f */
[----:B-12---:R-:W-:Y:S11]  /*8dd0*/  @!P0 BRA `(.L_x_120) ;  /* 0x0000005800c08947 */ /* 0x006ff60003800000 */
.L_x_275:
[----:B------:R-:W-:Y:S01]  /*8de0*/  IMAD.MOV.U32 R2, RZ, RZ, 0x1 ;  /* 0x00000001ff027424 */ /* 0x000fe200078e00ff */
[----:B------:R-:W-:Y:S01]  /*8df0*/  ULDC UR28, c[0x0][0x598] ;  /* 0x00016600001c7ab9 */ /* 0x000fe20000000800 */
[----:B------:R-:W-:Y:S01]  /*8e00*/  IMAD.MOV.U32 R12, RZ, RZ, RZ ;  /* 0x000000ffff0c7224 */ /* 0x000fe200078e00ff */
[----:B------:R-:W-:Y:S01]  /*8e10*/  ULDC UR32, c[0x0][0x580] ;  /* 0x0001600000207ab9 */ /* 0x000fe20000000800 */
[----:B------:R-:W-:Y:S01]  /*8e20*/  ULDC.64 UR4, c[0x0][0x590] ;  /* 0x0001640000047ab9 */ /* 0x000fe20000000a00 */
[----:B------:R-:W-:-:S05]  /*8e30*/  ULDC.64 UR6, c[0x0][0x588] ;  /* 0x0001620000067ab9 */ /* 0x000fca0000000a00 */
.L_x_181:
[----:B------:R-:W-:-:S06]  /*8e40*/  UISETP.NE.AND UP0, UPT, UR29, 0x3, UPT ;  /* 0x000000031d00788c */ /* 0x000fcc000bf05270 */
[----:B------:R-:W-:-:S13]  /*8e50*/  PLOP3.LUT P1, PT, PT, PT, UP0, 0x80, 0x0 ;  /* 0x000000000000781c */ /* 0x000fda0003f2f008 */
[----:B---345:R-:W-:Y:S05]  /*8e60*/  @!P1 BRA `(.L_x_121) ;  /* 0x0000000000049947 */ /* 0x038fea0003800000 */
[----:B------:R-:W-:Y:S01]  /*8e70*/  BPT.TRAP 0x1 ;  /* 0x000000040000795c */ /* 0x000fe20000300000 */
.L_x_121:
[----:B------:R-:W-:Y:S01]  /*8e80*/  ULEA UR8, UR34, UR31, 0x3 ;  /* 0x0000001f22087291 */ /* 0x000fe2000f8e183f */
[----:B-1----:R-:W-:-:S08]  /*8e90*/  SHF.L.U32 R0, R12, 0x1f, RZ ;  /* 0x0000001f0c007819 */ /* 0x002fd000000006ff */
[----:B------:R-:W1:Y:S02]  /*8ea0*/  SYNCS.PHASECHK.TRANS64.TRYWAIT P0, [UR8+0x38400], R0 ;  /* 0x03840000ff0075a7 */ /* 0x000e640008000148 */
[----:B-1----:R-:W-:Y:S05]  /*8eb0*/  @!P0 BRA `(.L_x_122) ;  /* 0x0000005800a08947 */ /* 0x002fea0003800000 */
.L_x_276:
[----:B------:R-:W-:-:S09]  /*8ec0*/  ULEA UR9, UR34, UR31, 0x4 ;  /* 0x0000001f22097291 */ /* 0x000fd2000f8e203f */
[----:B------:R-:W2:Y:S01]  /*8ed0*/  LDS.128 R4, [UR9+0x38510] ;  /* 0x03851009ff047984 */ /* 0x000ea20008000c00 */
[----:B------:R-:W-:Y:S01]  /*8ee0*/  @!PT LDS RZ, [RZ] ;  /* 0x00000000fffff984 */ /* 0x000fe20000000800 */
[----:B------:R-:W-:Y:S01]  /*8ef0*/  @!PT LDS RZ, [RZ] ;  /* 0x00000000fffff984 */ /* 0x000fe20000000800 */
[----:B------:R-:W-:Y:S01]  /*8f00*/  @!PT LDS RZ, [RZ] ;  /* 0x00000000fffff984 */ /* 0x000fe20000000800 */
[----:B------:R-:W-:Y:S01]  /*8f10*/  @!PT LDS RZ, [RZ] ;  /* 0x00000000fffff984 */ /* 0x000fe20000000800 */
[----:B------:R3:W-:Y:S06]  /*8f20*/  MEMBAR.ALL.CTA ;  /* 0x0000000000007992 */ /* 0x0007ec0000008000 */
[----:B---3--:R-:W3:Y:S01]  /*8f30*/  FENCE.VIEW.ASYNC.S ;  /* 0x00000000000073c6 */ /* 0x008ee20000000000 */
[----:B------:R-:W-:Y:S05]  /*8f40*/  @!P1 BRA `(.L_x_123) ;  /* 0x0000000000049947 */ /* 0x000fea0003800000 */
[----:B------:R-:W-:Y:S01]  /*8f50*/  BPT.TRAP 0x1 ;  /* 0x000000040000795c */ /* 0x000fe20000300000 */
.L_x_123:
[----:B------:R-:W-:Y:S01]  /*8f60*/  UIADD3 UR8, UR8, 0x38440, URZ ;  /* 0x0003844008087890 */ /* 0x000fe2000fffe03f */
[----:B------:R-:W-:Y:S02]  /*8f70*/  R2UR UR18, R16 ;  /* 0x00000000101272ca */ /* 0x000fe400000e0000 */
[----:B------:R-:W-:Y:S01]  /*8f80*/  R2UR UR19, R17 ;  /* 0x00000000111372ca */ /* 0x000fe200000e0000 */
[----:B------:R-:W-:Y:S01]  /*8f90*/  UPRMT UR8, UR42, 0x654, UR8 ;  /* 0x000006542a087896 */ /* 0x000fe20008000008 */
[----:B------:R-:W-:Y:S02]  /*8fa0*/  LOP3.LUT P1, RZ, R2, 0xff, RZ, 0xc0, !PT ;  /* 0x000000ff02ff7812 */ /* 0x000fe4000782c0ff */
[----:B------:R-:W-:-:S04]  /*8fb0*/  ISETP.NE.U32.AND P0, PT, RZ, UR4, PT ;  /* 0x00000004ff007c0c */ /* 0x000fc8000bf05070 */
[----:B------:R-:W-:Y:S02]  /*8fc0*/  ISETP.NE.AND.EX P0, PT, RZ, UR5, PT, P0 ;  /* 0x00000005ff007c0c */ /* 0x000fe4000bf05300 */
[----:B---3--:R-:W-:Y:S01]  /*8fd0*/  SYNCS.ARRIVE.TRANS64.RED.A1T0 RZ, [UR8], RZ ;  /* 0x000000ffffff79a7 */ /* 0x008fe20008100408 */
[----:B------:R-:W-:Y:S02]  /*8fe0*/  USHF.L.U32 UR18, UR18, 0x8, URZ ;  /* 0x0000000812127899 */ /* 0x000fe4000800063f */
[----:B------:R-:W-:Y:S02]  /*8ff0*/  USHF.L.U32 UR19, UR19, 0x7, URZ ;  /* 0x0000000713137899 */ /* 0x000fe4000800063f */
[----:B------:R-:W-:Y:S10]  /*9000*/  @!P1 BRA `(.L_x_124) ;  /* 0x00000000000c9947 */ /* 0x000ff40003800000 */
[----:B------:R-:W-:-:S04]  /*9010*/  DEPBAR {5,4,3,2,1,0} ;  /* 0x0000003f0000791a */ /* 0x000fc80000000000 */
[----:B------:R3:W-:Y:S02]  /*9020*/  UTMACCTL.IV [UR38] ;  /* 0x00000000260079b9 */ /* 0x0007e40008000000 */
[----:B---3--:R-:W-:Y:S01]  /*9030*/  NOP ;  /* 0x0000000000007918 */ /* 0x008fe20000000000 */
.L_x_124:
[----:B------:R-:W-:Y:S05]  /*9040*/  @!P0 BRA `(.L_x_125) ;  /* 0x0000000000188947 */ /* 0x000fea0003800000 */
[----:B-1----:R-:W1:Y:S02]  /*9050*/  LDC.64 R2, c[0x0][0x590] ;  /* 0x00016400ff027b82 */ /* 0x002e640000000a00 */
[----:B-1----:R-:W-:-:S06]  /*9060*/  IMAD.WIDE R2, R18, 0x8, R2 ;  /* 0x0000000812027825 */ /* 0x002fcc00078e0202 */
[----:B------:R-:W3:Y:S04]  /*9070*/  LDG.E.64 R2, desc[UR58][R2.64] ;  /* 0x0000003a02027981 */ /* 0x000ee8000c1e1b00 */
[----:B---3--:R-:W3:Y:S02]  /*9080*/  LD.E R0, desc[UR58][R2.64] ;  /* 0x0000003a02007980 */ /* 0x008ee4000c101900 */
[----:B---3--:R-:W-:Y:S01]  /*9090*/  FSETP.NEU.AND P0, PT, R0, RZ, PT ;  /* 0x000000ff0000720b */ /* 0x008fe20003f0d000 */
[----:B------:R-:W-:-:S12]  /*90a0*/  BRA `(.L_x_126) ;  /* 0x0000000000247947 */ /* 0x000fd80003800000 */
.L_x_125:
[----:B------:R-:W-:Y:S02]  /*90b0*/  ISETP.NE.U32.AND P1, PT, RZ, UR6, PT ;  /* 0x00000006ff007c0c */ /* 0x000fe4000bf25070 */
[----:B------:R-:W-:Y:S02]  /*90c0*/  FSETP.NEU.AND P0, PT, RZ, UR32, PT ;  /* 0x00000020ff007c0b */ /* 0x000fe4000bf0d000 */
[----:B------:R-:W-:-:S13]  /*90d0*/  ISETP.NE.AND.EX P1, PT, RZ, UR7, PT, P1 ;  /* 0x00000007ff007c0c */ /* 0x000fda000bf25310 */
[----:B------:R-:W-:Y:S05]  /*90e0*/  @!P1 BRA `(.L_x_126) ;  /* 0x0000000000149947 */ /* 0x000fea0003800000 */
[----:B-1----:R-:W1:Y:S01]  /*90f0*/  LDC.64 R2, c[0x0][0x588] ;  /* 0x00016200ff027b82 */ /* 0x002e620000000a00 */
[----:B------:R-:W-:-:S04]  /*9100*/  IMAD R9, R18, UR28, RZ ;  /* 0x0000001c12097c24 */ /* 0x000fc8000f8e02ff */
[----:B-1----:R-:W-:-:S06]  /*9110*/  IMAD.WIDE R2, R9, 0x4, R2 ;  /* 0x0000000409027825 */ /* 0x002fcc00078e0202 */
[----:B------:R-:W3:Y:S02]  /*9120*/  LDG.E R2, desc[UR58][R2.64] ;  /* 0x0000003a02027981 */ /* 0x000ee4000c1e1900 */
[----:B---3--:R-:W-:-:S13]  /*9130*/  FSETP.NEU.AND P0, PT, R2, RZ, PT ;  /* 0x000000ff0200720b */ /* 0x008fda0003f0d000 */
.L_x_126:
[----:B------:R-:W-:Y:S01]  /*9140*/  UISETP.NE.AND UP0, UPT, UR33, 0x3, UPT ;  /* 0x000000032100788c */ /* 0x000fe2000bf05270 */
[----:B------:R-:W-:-:S05]  /*9150*/  ELECT P1, URZ, PT ;  /* 0x00000000003f782f */ /* 0x000fca0003820000 */
[----:B------:R-:W-:Y:S02]  /*9160*/  PLOP3.LUT P2, PT, PT, PT, UP0, 0x80, 0x0 ;  /* 0x000000000000781c */ /* 0x000fe40003f4f008 */
[----:B------:R-:W-:-:S11]  /*9170*/  PLOP3.LUT P0, PT, P0, P1, PT, 0x2a, 0x0 ;  /* 0x000000000000781c */ /* 0x000fd60000702572 */
[----:B------:R-:W-:Y:S05]  /*9180*/  @!P2 BRA `(.L_x_127) ;  /* 0x000000000004a947 */ /* 0x000fea0003800000 */
[----:B------:R-:W-:Y:S01]  /*9190*/  BPT.TRAP 0x1 ;  /* 0x000000040000795c */ /* 0x000fe20000300000 */
.L_x_127:
[----:B-1----:R-:W-:-:S04]  /*91a0*/  MOV R0, 0x1 ;  /* 0x0000000100007802 */ /* 0x002fc80000000f00 */
[----:B------:R-:W-:-:S04]  /*91b0*/  SHF.L.U32 R0, R0, 0x1f, RZ ;  /* 0x0000001f00007819 */ /* 0x000fc800000006ff */
[----:B------:R-:W1:Y:S02]  /*91c0*/  SYNCS.PHASECHK.TRANS64.TRYWAIT P1, [UR31+0x384e0], R0 ;  /* 0x0384e000ff0075a7 */ /* 0x000e64000802015f */
[----:B-1----:R-:W-:Y:S05]  /*91d0*/  @!P1 BRA `(.L_x_128) ;  /* 0x0000005400f09947 */ /* 0x002fea0003800000 */
.L_x_277:
[----:B------:R-:W-:Y:S04]  /*91e0*/  BSSY B0, `(.L_x_129) ;  /* 0x0000010000007945 */ /* 0x000fe80003800000 */
[----:B------:R-:W-:Y:S05]  /*91f0*/  @P0 BRA `(.L_x_130) ;  /* 0x0000000000380947 */ /* 0x000fea0003800000 */
[----:B------:R-:W-:Y:S02]  /*9200*/  UIADD3 UR16, UR31, 0x30000, URZ ;  /* 0x000300001f107890 */ /* 0x000fe4000fffe03f */
[----:B------:R-:W-:Y:S02]  /*9210*/  UIADD3 UR17, UR31, 0x384c0, URZ ;  /* 0x000384c01f117890 */ /* 0x000fe4000fffe03f */
[----:B------:R-:W-:Y:S02]  /*9220*/  UIADD3 UR10, UR18, 0x40, URZ ;  /* 0x00000040120a7890 */ /* 0x000fe4000fffe03f */
[----:B------:R-:W-:Y:S01]  /*9230*/  UIADD3 UR8, UR31, 0x31000, URZ ;  /* 0x000310001f087890 */ /* 0x000fe2000fffe03f */
[----:B------:R-:W-:Y:S01]  /*9240*/  UMOV UR12, 0x0 ;  /* 0x00000000000c7882 */ /* 0x000fe20000000000 */
[----:B------:R-:W-:Y:S01]  /*9250*/  UMOV UR13, 0x10000000 ;  /* 0x10000000000d7882 */ /* 0x000fe20000000000 */
[----:B------:R-:W-:Y:S01]  /*9260*/  UMOV UR11, UR19 ;  /* 0x00000013000b7c82 */ /* 0x000fe20008000000 */
[----:B------:R-:W-:Y:S01]  /*9270*/  UMOV UR9, UR17 ;  /* 0x0000001100097c82 */ /* 0x000fe20008000000 */
[----:B------:R3:W-:Y:S04]  /*9280*/  UTMALDG.2D [UR16], [UR38], desc[UR12] ;  /* 0x00000c10260075b4 */ /* 0x0007e80008009000 */
[----:B------:R3:W-:Y:S02]  /*9290*/  UTMALDG.2D [UR8], [UR38], desc[UR12] ;  /* 0x00000c08260075b4 */ /* 0x0007e40008009000 */
[----:B---3--:R-:W-:Y:S05]  /*92a0*/  @!P2 BRA `(.L_x_131) ;  /* 0x000000000004a947 */ /* 0x008fea0003800000 */
[----:B------:R-:W-:Y:S01]  /*92b0*/  BPT.TRAP 0x1 ;  /* 0x000000040000795c */ /* 0x000fe20000300000 */
.L_x_131:
[----:B------:R-:W3:Y:S02]  /*92c0*/  LDC R2, c[0x0][0x828] ;  /* 0x00020a00ff027b82 */ /* 0x000ee40000000800 */
[----:B---3--:R3:W-:Y:S02]  /*92d0*/  SYNCS.ARRIVE.TRANS64.RED.A0TR RZ, [UR31+0x384c0], R2 ;  /* 0x0384c002ffff79a7 */ /* 0x0087e4000830041f */
.L_x_130:
[----:B------:R-:W-:Y:S05]  /*92e0*/  BSYNC B0 ;  /* 0x0000000000007941 */ /* 0x000fea0003800000 */
.L_x_129:
[----:B------:R-:W-:Y:S05]  /*92f0*/  @!P2 BRA `(.L_x_132) ;  /* 0x000000000004a947 */ /* 0x000fea0003800000 */
[----:B------:R-:W-:Y:S01]  /*9300*/  BPT.TRAP 0x1 ;  /* 0x000000040000795c */ /* 0x000fe20000300000 */
.L_x_132:
[----:B------:R-:W-:-:S04]  /*9310*/  UIADD3 UR13, UR31, 0x384c0, URZ ;  /* 0x000384c01f0d7890 */ /* 0x000fc8000fffe03f */
[----:B------:R-:W-:-:S09]  /*9320*/  UPRMT UR16, UR42, 0x654, UR13 ;  /* 0x000006542a107896 */ /* 0x000fd2000800000d */
[----:B------:R-:W-:Y:S01]  /*9330*/  SYNCS.ARRIVE.TRANS64.RED.A1T0 RZ, [UR16], RZ ;  /* 0x000000ffffff79a7 */ /* 0x000fe20008100410 */
[----:B------:R-:W-:Y:S05]  /*9340*/  @!P2 BRA `(.L_x_133) ;  /* 0x000000000004a947 */ /* 0x000fea0003800000 */
[----:B------:R-:W-:Y:S01]  /*9350*/  BPT.TRAP 0x1 ;  /* 0x000000040000795c */ /* 0x000fe20000300000 */
.L_x_133:
[----:B------:R-:W4:Y:S02]  /*9360*/  SYNCS.PHASECHK.TRANS64.TRYWAIT P1, [UR31+0x384e8], R0 ;  /* 0x0384e800ff0075a7 */ /* 0x000f24000802015f */
[----:B----4-:R-:W-:Y:S05]  /*9370*/  @!P1 BRA `(.L_x_134) ;  /* 0x0000005400a09947 */ /* 0x010fea0003800000 */
.L_x_278:
[----:B------:R-:W-:Y:S04]  /*9380*/  BSSY B0, `(.L_x_135) ;  /* 0x0000012000007945 */ /* 0x000fe80003800000 */
[----:B------:R-:W-:Y:S05]  /*9390*/  @P0 BRA `(.L_x_136) ;  /* 0x0000000000400947 */ /* 0x000fea0003800000 */
[----:B------:R-:W-:Y:S02]  /*93a0*/  UIADD3 UR10, UR18, 0x80, URZ ;  /* 0x00000080120a7890 */ /* 0x000fe4000fffe03f */
        /* <DEDUP_REMOVED lines=8> */
[----:B------:R-:W-:Y:S01]  /*9430*/  UMOV UR21, UR9 ;  /* 0x0000000900157c82 */ /* 0x000fe20008000000 */
[----:B------:R4:W-:Y:S03]  /*9440*/  UTMALDG.2D [UR8], [UR38], desc[UR14] ;  /* 0x00000e08260075b4 */ /* 0x0009e60008009000 */
[----:B------:R4:W-:Y:S02]  /*9450*/  UTMALDG.2D [UR20], [UR38], desc[UR14] ;  /* 0x00000e14260075b4 */ /* 0x0009e40008009000 */
[----:B----4-:R-:W-:Y:S05]  /*9460*/  @!P2 BRA `(.L_x_137) ;  /* 0x000000000004a947 */ /* 0x010fea0003800000 */
[----:B------:R-:W-:Y:S01]  /*9470*/  BPT.TRAP 0x1 ;  /* 0x000000040000795c */ /* 0x000fe20000300000 */
.L_x_137:
[----:B---3--:R-:W3:Y:S02]  /*9480*/  LDC R2, c[0x0][0x828] ;  /* 0x00020a00ff027b82 */ /* 0x008ee40000000800 */
[----:B---3--:R4:W-:Y:S02]  /*9490*/  SYNCS.ARRIVE.TRANS64.RED.A0TR RZ, [UR31+0x384c8], R2 ;  /* 0x0384c802ffff79a7 */ /* 0x0089e4000830041f */
.L_x_136:
[----:B------:R-:W-:Y:S05]  /*94a0*/  BSYNC B0 ;  /* 0x0000000000007941 */ /* 0x000fea0003800000 */
.L_x_135:
[----:B------:R-:W-:Y:S05]  /*94b0*/  @!P2 BRA `(.L_x_138) ;  /* 0x000000000004a947 */ /* 0x000fea0003800000 */
[----:B------:R-:W-:Y:S01]  /*94c0*/  BPT.TRAP 0x1 ;  /* 0x000000040000795c */ /* 0x000fe20000300000 */
.L_x_138:
[----:B------:R-:W-:Y:S02]  /*94d0*/  UIADD3 UR9, UR31, 0x384c8, URZ ;  /* 0x000384c81f097890 */ /* 0x000fe4000fffe03f */
[----:B------:R-:W-:Y:S02]  /*94e0*/  UIADD3 UR23, UR19, 0x20, URZ ;  /* 0x0000002013177890 */ /* 0x000fe4000fffe03f */
[----:B------:R-:W-:-:S09]  /*94f0*/  UPRMT UR36, UR42, 0x654, UR9 ;  /* 0x000006542a247896 */ /* 0x000fd20008000009 */
[----:B------:R-:W-:Y:S01]  /*9500*/  SYNCS.ARRIVE.TRANS64.RED.A1T0 RZ, [UR36], RZ ;  /* 0x000000ffffff79a7 */ /* 0x000fe20008100424 */
[----:B------:R-:W-:Y:S05]  /*9510*/  @!P2 BRA `(.L_x_139) ;  /* 0x000000000004a947 */ /* 0x000fea0003800000 */
[----:B------:R-:W-:Y:S01]  /*9520*/  BPT.TRAP 0x1 ;  /* 0x000000040000795c */ /* 0x000fe20000300000 */
.L_x_139:
[----:B------:R-:W5:Y:S02]  /*9530*/  SYNCS.PHASECHK.TRANS64.TRYWAIT P1, [UR31+0x384f0], R0 ;  /* 0x0384f000ff0075a7 */ /* 0x000f64000802015f */
[----:B-----5:R-:W-:Y:S05]  /*9540*/  @!P1 BRA `(.L_x_140) ;  /* 0x0000005400449947 */ /* 0x020fea0003800000 */
.L_x_279:
        /* <DEDUP_REMOVED lines=13> */
[----:B-1----:R-:W-:Y:S05]  /*9620*/  @!P2 BRA `(.L_x_143) ;  /* 0x000000000004a947 */ /* 0x002fea0003800000 */
[----:B------:R-:W-:Y:S01]  /*9630*/  BPT.TRAP 0x1 ;  /* 0x000000040000795c */ /* 0x000fe20000300000 */
.L_x_143:
[----:B---34-:R-:W1:Y:S02]  /*9640*/  LDC R2, c[0x0][0x828] ;  /* 0x00020a00ff027b82 */ /* 0x018e640000000800 */
[----:B-1----:R1:W-:Y:S02]  /*9650*/  SYNCS.ARRIVE.TRANS64.RED.A0TR RZ, [UR31+0x384d0], R2 ;  /* 0x0384d002ffff79a7 */ /* 0x0023e4000830041f */
.L_x_142:
[----:B------:R-:W-:Y:S05]  /*9660*/  BSYNC B0 ;  /* 0x0000000000007941 */ /* 0x000fea0003800000 */
.L_x_141:
[----:B------:R-:W-:Y:S05]  /*9670*/  @!P2 BRA `(.L_x_144) ;  /* 0x000000000004a947 */ /* 0x000fea0003800000 */
[----:B------:R-:W-:Y:S01]  /*9680*/  BPT.TRAP 0x1 ;  /* 0x000000040000795c */ /* 0x000fe20000300000 */
.L_x_144:
[----:B------:R-:W-:-:S04]  /*9690*/  UIADD3 UR17, UR31, 0x384d0, URZ ;  /* 0x000384d01f117890 */ /* 0x000fc8000fffe03f */
[----:B------:R-:W-:-:S09]  /*96a0*/  UPRMT UR35, UR42, 0x654, UR17 ;  /* 0x000006542a237896 */ /* 0x000fd20008000011 */
[----:B------:R-:W-:Y:S01]  /*96b0*/  SYNCS.ARRIVE.TRANS64.RED.A1T0 RZ, [UR35], RZ ;  /* 0x000000ffffff79a7 */ /* 0x000fe20008100423 */
[----:B------:R-:W-:Y:S05]  /*96c0*/  @!P2 BRA `(.L_x_145) ;  /* 0x000000000004a947 */ /* 0x000fea0003800000 */
[----:B------:R-:W-:Y:S01]  /*96d0*/  BPT.TRAP 0x1 ;  /* 0x000000040000795c */ /* 0x000fe20000300000 */
.L_x_145:
[----:B------:R-:W5:Y:S02]  /*96e0*/  SYNCS.PHASECHK.TRANS64.TRYWAIT P1, [UR31+0x384f8], R0 ;  /* 0x0384f800ff0075a7 */ /* 0x000f64000802015f */
[----:B-----5:R-:W-:Y:S05]  /*96f0*/  @!P1 BRA `(.L_x_146) ;  /* 0x0000005000f09947 */ /* 0x020fea0003800000 */
.L_x_280:
        /* <DEDUP_REMOVED lines=13> */
[----:B-1----:R-:W-:Y:S05]  /*97d0*/  @!P2 BRA `(.L_x_149) ;  /* 0x000000000004a947 */ /* 0x002fea0003800000 */
[----:B------:R-:W-:Y:S01]  /*97e0*/  BPT.TRAP 0x1 ;  /* 0x000000040000795c */ /* 0x000fe20000300000 */
.L_x_149:
[----:B---34-:R-:W1:Y:S02]  /*97f0*/  LDC R2, c[0x0][0x828] ;  /* 0x00020a00ff027b82 */ /* 0x018e640000000800 */
[----:B-1----:R1:W-:Y:S02]  /*9800*/  SYNCS.ARRIVE.TRANS64.RED.A0TR RZ, [UR31+0x384d8], R2 ;  /* 0x0384d802ffff79a7 */ /* 0x0023e4000830041f */
.L_x_148:
[----:B------:R-:W-:Y:S05]  /*9810*/  BSYNC B0 ;  /* 0x0000000000007941 */ /* 0x000fea0003800000 */
.L_x_147:
[----:B------:R-:W-:Y:S05]  /*9820*/  @!P2 BRA `(.L_x_150) ;  /* 0x000000000004a947 */ /* 0x000fea0003800000 */
[----:B------:R-:W-:Y:S01]  /*9830*/  BPT.TRAP 0x1 ;  /* 0x000000040000795c */ /* 0x000fe20000300000 */
.L_x_150:
[----:B------:R-:W-:Y:S02]  /*9840*/  UIADD3 UR25, UR31, 0x384d8, URZ ;  /* 0x000384d81f197890 */ /* 0x000fe4000fffe03f */
[----:B------:R-:W-:Y:S02]  /*9850*/  UIADD3 UR15, UR19, 0x40, URZ ;  /* 0x00000040130f7890 */ /* 0x000fe4000fffe03f */
[----:B------:R-:W-:-:S09]  /*9860*/  UPRMT UR37, UR42, 0x654, UR25 ;  /* 0x000006542a257896 */ /* 0x000fd20008000019 */
[----:B------:R-:W-:Y:S01]  /*9870*/  SYNCS.ARRIVE.TRANS64.RED.A1T0 RZ, [UR37], RZ ;  /* 0x000000ffffff79a7 */ /* 0x000fe20008100425 */
[----:B------:R-:W-:Y:S05]  /*9880*/  @!P2 BRA `(.L_x_151) ;  /* 0x000000000004a947 */ /* 0x000fea0003800000 */
[----:B------:R-:W-:Y:S01]  /*9890*/  BPT.TRAP 0x1 ;  /* 0x000000040000795c */ /* 0x000fe20000300000 */
.L_x_151:
[----:B-1-34-:R-:W-:-:S04]  /*98a0*/  SHF.L.U32 R2, RZ, 0x1f, RZ ;  /* 0x0000001fff027819 */ /* 0x01afc800000006ff */
[----:B------:R-:W1:Y:S02]  /*98b0*/  SYNCS.PHASECHK.TRANS64.TRYWAIT P1, [UR31+0x384e0], R2 ;  /* 0x0384e002ff0075a7 */ /* 0x000e64000802015f */
[----:B-1----:R-:W-:Y:S05]  /*98c0*/  @!P1 BRA `(.L_x_152) ;  /* 0x0000005000949947 */ /* 0x002fea0003800000 */
.L_x_281:
[----:B------:R-:W-:Y:S04]  /*98d0*/  BSSY B0, `(.L_x_153) ;  /* 0x0000010000007945 */ /* 0x000fe80003800000 */
[----:B------:R-:W-:Y:S05]  /*98e0*/  @P0 BRA `(.L_x_154) ;  /* 0x0000000000380947 */ /* 0x000fea0003800000 */
        /* <DEDUP_REMOVED lines=10> */
[----:B---3--:R-:W-:Y:S05]  /*9990*/  @!P2 BRA `(.L_x_155) ;  /* 0x000000000004a947 */ /* 0x008fea0003800000 */
[----:B------:R-:W-:Y:S01]  /*99a0*/  BPT.TRAP 0x1 ;  /* 0x000000040000795c */ /* 0x000fe20000300000 */
.L_x_155:
[----:B-1----:R-:W1:Y:S02]  /*99b0*/  LDC R3, c[0x0][0x828] ;  /* 0x00020a00ff037b82 */ /* 0x002e640000000800 */
[----:B-1----:R3:W-:Y:S02]  /*99c0*/  SYNCS.ARRIVE.TRANS64.RED.A0TR RZ, [UR31+0x384c0], R3 ;  /* 0x0384c003ffff79a7 */ /* 0x0027e4000830041f */
.L_x_154:
[----:B------:R-:W-:Y:S05]  /*99d0*/  BSYNC B0 ;  /* 0x0000000000007941 */ /* 0x000fea0003800000 */
.L_x_153:
[----:B------:R-:W-:Y:S05]  /*99e0*/  @!P2 BRA `(.L_x_156) ;  /* 0x000000000004a947 */ /* 0x000fea0003800000 */
[----:B------:R-:W-:Y:S01]  /*99f0*/  BPT.TRAP 0x1 ;  /* 0x000000040000795c */ /* 0x000fe20000300000 */
.L_x_156:
[----:B------:R-:W-:Y:S01]  /*9a00*/  SYNCS.ARRIVE.TRANS64.RED.A1T0 RZ, [UR16], RZ ;  /* 0x000000ffffff79a7 */ /* 0x000fe20008100410 */
[----:B------:R-:W-:Y:S05]  /*9a10*/  @!P2 BRA `(.L_x_157) ;  /* 0x000000000004a947 */ /* 0x000fea0003800000 */
[----:B------:R-:W-:Y:S01]  /*9a20*/  BPT.TRAP 0x1 ;  /* 0x000000040000795c */ /* 0x000fe20000300000 */
.L_x_157:
[----:B------:R-:W4:Y:S02]  /*9a30*/  SYNCS.PHASECHK.TRANS64.TRYWAIT P1, [UR31+0x384e8], R2 ;  /* 0x0384e802ff0075a7 */ /* 0x000f24000802015f */
[----:B----4-:R-:W-:Y:S05]  /*9a40*/  @!P1 BRA `(.L_x_158) ;  /* 0x00000050004c9947 */ /* 0x010fea0003800000 */
.L_x_282:
        /* <DEDUP_REMOVED lines=12> */
[----:B----4-:R-:W-:Y:S05]  /*9b10*/  @!P2 BRA `(.L_x_161) ;  /* 0x000000000004a947 */ /* 0x010fea0003800000 */
[----:B------:R-:W-:Y:S01]  /*9b20*/  BPT.TRAP 0x1 ;  /* 0x000000040000795c */ /* 0x000fe20000300000 */
.L_x_161:
[----:B-1-3--:R-:W1:Y:S02]  /*9b30*/  LDC R3, c[0x0][0x828] ;  /* 0x00020a00ff037b82 */ /* 0x00ae640000000800 */
[----:B-1----:R4:W-:Y:S02]  /*9b40*/  SYNCS.ARRIVE.TRANS64.RED.A0TR RZ, [UR31+0x384c8], R3 ;  /* 0x0384c803ffff79a7 */ /* 0x0029e4000830041f */
.L_x_160:
[----:B------:R-:W-:Y:S05]  /*9b50*/  BSYNC B0 ;  /* 0x0000000000007941 */ /* 0x000fea0003800000 */
.L_x_159:
[----:B------:R-:W-:Y:S05]  /*9b60*/  @!P2 BRA `(.L_x_162) ;  /* 0x000000000004a947 */ /* 0x000fea0003800000 */
[----:B------:R-:W-:Y:S01]  /*9b70*/  BPT.TRAP 0x1 ;  /* 0x000000040000795c */ /* 0x000fe20000300000 */
.L_x_162:
[----:B------:R-:W-:Y:S01]  /*9b80*/  SYNCS.ARRIVE.TRANS64.RED.A1T0 RZ, [UR36], RZ ;  /* 0x000000ffffff79a7 */ /* 0x000fe20008100424 */
[----:B------:R-:W-:Y:S01]  /*9b90*/  UIADD3 UR19, UR19, 0x60, URZ ;  /* 0x0000006013137890 */ /* 0x000fe2000fffe03f */
[----:B------:R-:W-:Y:S11]  /*9ba0*/  @!P2 BRA `(.L_x_163) ;  /* 0x000000000004a947 */ /* 0x000ff60003800000 */
[----:B------:R-:W-:Y:S01]  /*9bb0*/  BPT.TRAP 0x1 ;  /* 0x000000040000795c */ /* 0x000fe20000300000 */
.L_x_163:
[----:B------:R-:W5:Y:S02]  /*9bc0*/  SYNCS.PHASECHK.TRANS64.TRYWAIT P1, [UR31+0x384f0], R2 ;  /* 0x0384f002ff0075a7 */ /* 0x000f64000802015f */
[----:B-----5:R-:W-:Y:S05]  /*9bd0*/  @!P1 BRA `(.L_x_164) ;  /* 0x0000005000009947 */ /* 0x020fea0003800000 */
.L_x_283:
        /* <DEDUP_REMOVED lines=13> */
.L_x_167:
[----:B---34-:R-:W1:Y:S02]  /*9cb0*/  LDC R3, c[0x0][0x828] ;  /* 0x00020a00ff037b82 */ /* 0x018e640000000800 */
[----:B-1----:R1:W-:Y:S02]  /*9cc0*/  SYNCS.ARRIVE.TRANS64.RED.A0TR RZ, [UR31+0x384d0], R3 ;  /* 0x0384d003ffff79a7 */ /* 0x0023e4000830041f */
.L_x_166:
[----:B------:R-:W-:Y:S05]  /*9cd0*/  BSYNC B0 ;  /* 0x0000000000007941 */ /* 0x000fea0003800000 */
.L_x_165:
[----:B------:R-:W-:Y:S05]  /*9ce0*/  @!P2 BRA `(.L_x_168) ;  /* 0x000000000004a947 */ /* 0x000fea0003800000 */
[----:B------:R-:W-:Y:S01]  /*9cf0*/  BPT.TRAP 0x1 ;  /* 0x000000040000795c */ /* 0x000fe20000300000 */
.L_x_168:
[----:B------:R-:W-:Y:S01]  /*9d00*/  SYNCS.ARRIVE.TRANS64.RED.A1T0 RZ, [UR35], RZ ;  /* 0x000000ffffff79a7 */ /* 0x000fe20008100423 */
[----:B------:R-:W-:Y:S05]  /*9d10*/  @!P2 BRA `(.L_x_169) ;  /* 0x000000000004a947 */ /* 0x000fea0003800000 */
[----:B------:R-:W-:Y:S01]  /*9d20*/  BPT.TRAP 0x1 ;  /* 0x000000040000795c */ /* 0x000fe20000300000 */
.L_x_169:
[----:B------:R-:W5:Y:S02]  /*9d30*/  SYNCS.PHASECHK.TRANS64.TRYWAIT P1, [UR31+0x384f8], R2 ;  /* 0x0384f802ff0075a7 */ /* 0x000f64000802015f */
[----:B-----5:R-:W-:Y:S05]  /*9d40*/  @!P1 BRA `(.L_x_170) ;  /* 0x0000004c00bc9947 */ /* 0x020fea0003800000 */
.L_x_284:
        /* <DEDUP_REMOVED lines=15> */
.L_x_173:
[----:B------:R-:W1:Y:S02]  /*9e40*/  LDC R2, c[0x0][0x828] ;  /* 0x00020a00ff027b82 */ /* 0x000e640000000800 */
[----:B-1----:R1:W-:Y:S02]  /*9e50*/  SYNCS.ARRIVE.TRANS64.RED.A0TR RZ, [UR31+0x384d8], R2 ;  /* 0x0384d802ffff79a7 */ /* 0x0023e4000830041f */
.L_x_172:
[----:B------:R-:W-:Y:S05]  /*9e60*/  BSYNC B0 ;  /* 0x0000000000007941 */ /* 0x000fea0003800000 */
.L_x_171:
[----:B------:R-:W-:Y:S05]  /*9e70*/  @!P2 BRA `(.L_x_174) ;  /* 0x000000000004a947 */ /* 0x000fea0003800000 */
[----:B------:R-:W-:Y:S01]  /*9e80*/  BPT.TRAP 0x1 ;  /* 0x000000040000795c */ /* 0x000fe20000300000 */
.L_x_174:
[----:B--2---:R-:W-:Y:S01]  /*9e90*/  ISETP.NE.AND P0, PT, R7, RZ, PT ;  /* 0x000000ff0700720c */ /* 0x004fe20003f05270 */
[----:B------:R-:W-:Y:S01]  /*9ea0*/  SYNCS.ARRIVE.TRANS64.RED.A1T0 RZ, [UR37], RZ ;  /* 0x000000ffffff79a7 */ /* 0x000fe20008100425 */
[CC--:B------:R-:W-:Y:S02]  /*9eb0*/  ISETP.NE.AND P3, PT, R18.reuse, R6.reuse, PT ;  /* 0x000000061200720c */ /* 0x0c0fe40003f65270 */
[----:B------:R-:W-:-:S13]  /*9ec0*/  ISETP.EQ.OR P0, PT, R18, R6, !P0 ;  /* 0x000000061200720c */ /* 0x000fda0004702670 */
[----:B------:R-:W-:Y:S05]  /*9ed0*/  @P0 BRA `(.L_x_175) ;  /* 0x0000000400040947 */ /* 0x000fea0003800000 */
[----:B------:R-:W-:Y:S01]  /*9ee0*/  ELECT P0, URZ, PT ;  /* 0x00000000003f782f */ /* 0x000fe20003800000 */
[----:B------:R-:W-:-:S12]  /*9ef0*/  BSSY B0, `(.L_x_176) ;  /* 0x0000032000007945 */ /* 0x000fd80003800000 */
[----:B------:R-:W-:Y:S05]  /*9f00*/  @!P0 BRA `(.L_x_177) ;  /* 0x0000000000c08947 */ /* 0x000fea0003800000 */
[----:B-1-34-:R-:W1:Y:S08]  /*9f10*/  LDC.64 R2, c[0x0][0x290] ;  /* 0x0000a400ff027b82 */ /* 0x01ae700000000a00 */
[----:B------:R-:W2:Y:S08]  /*9f20*/  LDC.64 R14, c[0x0][0x808] ;  /* 0x00020200ff0e7b82 */ /* 0x000eb00000000a00 */
[----:B------:R-:W3:Y:S01]  /*9f30*/  LDC.64 R16, c[0x0][0x810] ;  /* 0x00020400ff107b82 */ /* 0x000ee20000000a00 */
[----:B-1----:R-:W-:-:S05]  /*9f40*/  IMAD.WIDE R2, R6, 0xc, R2 ;  /* 0x0000000c06027825 */ /* 0x002fca00078e0202 */
[----:B------:R1:W5:Y:S04]  /*9f50*/  LDG.E R10, desc[UR58][R2.64] ;  /* 0x0000003a020a7981 */ /* 0x000368000c1e1900 */
[----:B------:R1:W5:Y:S01]  /*9f60*/  LDG.E R13, desc[UR58][R2.64+0x4] ;  /* 0x0000043a020d7981 */ /* 0x000362000c1e1900 */
[----:B--2---:R-:W-:Y:S02]  /*9f70*/  ISETP.NE.U32.AND P0, PT, R14, RZ, PT ;  /* 0x000000ff0e00720c */ /* 0x004fe40003f05070 */
[----:B------:R-:W-:Y:S02]  /*9f80*/  SHF.R.S32.HI R8, RZ, 0x1f, R6 ;  /* 0x0000001fff087819 */ /* 0x000fe40000011406 */
[----:B------:R-:W-:Y:S02]  /*9f90*/  ISETP.NE.AND.EX P0, PT, R15, RZ, PT, P0 ;  /* 0x000000ff0f00720c */ /* 0x000fe40003f05300 */
[----:B---3--:R-:W-:-:S04]  /*9fa0*/  ISETP.NE.U32.AND P1, PT, R16, RZ, PT ;  /* 0x000000ff1000720c */ /* 0x008fc80003f25070 */
[----:B------:R-:W-:-:S07]  /*9fb0*/  ISETP.NE.AND.EX P1, PT, R17, RZ, PT, P1 ;  /* 0x000000ff1100720c */ /* 0x000fce0003f25310 */
[----:B-1----:R-:W-:Y:S06]  /*9fc0*/  @!P0 BRA `(.L_x_178) ;  /* 0x0000000000108947 */ /* 0x002fec0003800000 */
[----:B------:R-:W-:-:S04]  /*9fd0*/  LEA R2, P0, R6, R14, 0x3 ;  /* 0x0000000e06027211 */ /* 0x000fc800078018ff */
[----:B------:R-:W-:-:S06]  /*9fe0*/  LEA.HI.X R3, R6, R15, R8, 0x3, P0 ;  /* 0x0000000f06037211 */ /* 0x000fcc00000f1c08 */
[----:B------:R-:W2:Y:S04]  /*9ff0*/  LDG.E.64 R2, desc[UR58][R2.64] ;  /* 0x0000003a02027981 */ /* 0x000ea8000c1e1b00 */
[----:B--2---:R1:W-:Y:S02]  /*a000*/  STS.64 [UR30], R2 ;  /* 0x00000002ff007988 */ /* 0x0043e40008000a1e */
.L_x_178:
[----:B------:R-:W-:Y:S05]  /*a010*/  @!P1 BRA `(.L_x_177) ;  /* 0x00000000007c9947 */ /* 0x000fea0003800000 */
[----:B-1----:R-:W-:-:S04]  /*a020*/  LEA R2, P0, R6, R16, 0x3 ;  /* 0x0000001006027211 */ /* 0x002fc800078018ff */
[----:B------:R-:W-:Y:S02]  /*a030*/  LEA.HI.X R3, R6, R17, R8, 0x3, P0 ;  /* 0x0000001106037211 */ /* 0x000fe400000f1c08 */
[----:B------:R-:W1:Y:S04]  /*a040*/  LDS R8, [UR30+0x1c] ;  /* 0x00001c1eff087984 */ /* 0x000e680008000800 */
[----:B------:R-:W2:Y:S01]  /*a050*/  LDG.E.64 R2, desc[UR58][R2.64] ;  /* 0x0000003a02027981 */ /* 0x000ea2000c1e1b00 */
        /* <DEDUP_REMOVED lines=13> */
[----:B------:R1:W-:Y:S04]  /*a130*/  STS [UR30+0x1c], R8 ;  /* 0x00001c08ff007988 */ /* 0x0003e8000800081e */
[----:B------:R-:W2:Y:S01]  /*a140*/  LDS R11, [UR30+0x1c] ;  /* 0x00001c1eff0b7984 */ /* 0x000ea20008000800 */
[----:B-1---5:R-:W-:Y:S01]  /*a150*/  VIADD R8, R10, 0xffffffff ;  /* 0xffffffff0a087836 */ /* 0x022fe20000000000 */
[----:B--2---:R-:W-:-:S05]  /*a160*/  LOP3.LUT R11, R11, 0xf0, RZ, 0xb8, !PT ;  /* 0x000000f00b0b7812 */ /* 0x004fca00078eb8ff */
[----:B------:R1:W-:Y:S04]  /*a170*/  STS [UR30+0x1c], R11 ;  /* 0x00001c0bff007988 */ /* 0x0003e8000800081e */
[----:B------:R-:W2:Y:S01]  /*a180*/  LDS R9, [UR30+0x1c] ;  /* 0x00001c1eff097984 */ /* 0x000ea20008000800 */
[----:B-1----:R-:W-:Y:S02]  /*a190*/  CS2R R10, SRZ ;  /* 0x00000000000a7805 */ /* 0x002fe4000001ff00 */
[----:B--2---:R-:W-:Y:S01]  /*a1a0*/  LOP3.LUT R17, R9, 0xf00, RZ, 0xb8, !PT ;  /* 0x00000f0009117812 */ /* 0x004fe200078eb8ff */
[----:B------:R-:W-:-:S04]  /*a1b0*/  VIADD R9, R13, 0xffffffff ;  /* 0xffffffff0d097836 */ /* 0x000fc80000000000 */
[----:B------:R-:W-:Y:S04]  /*a1c0*/  STS.64 [UR30+0x18], R16 ;  /* 0x00001810ff007988 */ /* 0x000fe80008000a1e */
[----:B------:R-:W1:Y:S04]  /*a1d0*/  LDS R15, [UR30+0x1c] ;  /* 0x00001c1eff0f7984 */ /* 0x000e680008000800 */
[----:B------:R2:W-:Y:S01]  /*a1e0*/  STS.128 [UR30+0x20], R8 ;  /* 0x00002008ff007988 */ /* 0x0005e20008000c1e */
[----:B-1----:R-:W-:-:S05]  /*a1f0*/  LOP3.LUT R2, R15, 0xf000, RZ, 0xb8, !PT ;  /* 0x0000f0000f027812 */ /* 0x002fca00078eb8ff */
[----:B------:R2:W-:Y:S02]  /*a200*/  STS [UR30+0x1c], R2 ;  /* 0x00001c02ff007988 */ /* 0x0005e4000800081e */
.L_x_177:
[----:B------:R-:W-:Y:S05]  /*a210*/  BSYNC B0 ;  /* 0x0000000000007941 */ /* 0x000fea0003800000 */
.L_x_176:
[----:B-12---:R-:W1:Y:S01]  /*a220*/  S2R R2, SR_LANEID ;  /* 0x0000000000027919 */ /* 0x006e620000000000 */
[----:B------:R-:W-:Y:S01]  /*a230*/  NOP ;  /* 0x0000000000007918 */ /* 0x000fe20000000000 */
[----:B------:R-:W-:Y:S01]  /*a240*/  ELECT P0, URZ, PT ;  /* 0x00000000003f782f */ /* 0x000fe20003800000 */
[----:B------:R-:W-:Y:S01]  /*a250*/  BSSY B0, `(.L_x_179) ;  /* 0x0000008000007945 */ /* 0x000fe20003800000 */
[----:B-1----:R-:W-:-:S05]  /*a260*/  IMAD.SHL.U32 R8, R2, 0x4, RZ ;  /* 0x0000000402087824 */ /* 0x002fca00078e00ff */
[----:B------:R1:W2:Y:S01]  /*a270*/  LDS R9, [R8+UR30] ;  /* 0x0000001e08097984 */ /* 0x0002a20008000800 */
[----:B------:R-:W-:-:S05]  /*a280*/  IADD3 R2, P1, R8, UR38, RZ ;  /* 0x0000002608027c10 */ /* 0x000fca000ff3e0ff */
[----:B---34-:R-:W-:Y:S01]  /*a290*/  IMAD.X R3, RZ, RZ, UR39, P1 ;  /* 0x00000027ff037e24 */ /* 0x018fe200088e06ff */
[----:B------:R-:W-:Y:S07]  /*a2a0*/  @!P0 BRA `(.L_x_180) ;  /* 0x0000000000088947 */ /* 0x000fee0003800000 */
[----:B------:R0:W-:Y:S01]  /*a2b0*/  UTMACMDFLUSH ;  /* 0x00000000000079b7 */ /* 0x0001e20000000000 */
[----:B------:R-:W-:-:S04]  /*a2c0*/  DEPBAR.LE SB0, 0x0 ;  /* 0x000080000000791a */ /* 0x000fc80000000000 */
.L_x_180:
[----:B------:R-:W-:Y:S05]  /*a2d0*/  BSYNC B0 ;  /* 0x0000000000007941 */ /* 0x000fea0003800000 */
.L_x_179:
[----:B--2---:R2:W5:Y:S02]  /*a2e0*/  ATOMG.E.EXCH.STRONG.GPU PT, RZ, [R2], R9 ;  /* 0x0000000902ff73a8 */ /* 0x00456400041ee100 */
.L_x_175:
[----:B------:R-:W-:Y:S01]  /*a2f0*/  UIADD3 UR34, UR34, 0x1, URZ ;  /* 0x0000000122227890 */ /* 0x000fe2000fffe03f */
[----:B------:R-:W-:Y:S01]  /*a300*/  ISETP.NE.AND P0, PT, R7, RZ, PT ;  /* 0x000000ff0700720c */ /* 0x000fe20003f05270 */
[----:B------:R-:W-:Y:S01]  /*a310*/  IMAD.MOV.U32 R16, RZ, RZ, R4 ;  /* 0x000000ffff107224 */ /* 0x000fe200078e0004 */
[----:B-12---:R-:W-:Y:S01]  /*a320*/  SEL R2, RZ, 0x1, !P3 ;  /* 0x00000001ff027807 */ /* 0x006fe20005800000 */
[----:B------:R-:W-:Y:S01]  /*a330*/  UISETP.NE.AND UP0, UPT, UR34, 0x8, UPT ;  /* 0x000000082200788c */ /* 0x000fe2000bf05270 */
[----:B------:R-:W-:Y:S02]  /*a340*/  IMAD.MOV.U32 R17, RZ, RZ, R5 ;  /* 0x000000ffff117224 */ /* 0x000fe400078e0005 */
[----:B------:R-:W-:Y:S01]  /*a350*/  IMAD.MOV.U32 R18, RZ, RZ, R6 ;  /* 0x000000ffff127224 */ /* 0x000fe200078e0006 */
[----:B------:R-:W-:Y:S02]  /*a360*/  USEL UR8, URZ, 0x1, UP0 ;  /* 0x000000013f087887 */ /* 0x000fe40008000000 */
[----:B------:R-:W-:-:S04]  /*a370*/  USEL UR34, UR34, URZ, UP0 ;  /* 0x0000003f22227287 */ /* 0x000fc80008000000 */
[----:B------:R-:W-:Y:S01]  /*a380*/  LOP3.LUT R12, R12, UR8, RZ, 0x3c, !PT ;  /* 0x000000080c0c7c12 */ /* 0x000fe2000f8e3cff */
[----:B------:R-:W-:Y:S07]  /*a390*/  @P0 BRA `(.L_x_181) ;  /* 0xffffffe800a80947 */ /* 0x000fee000383ffff */
[----:B-----5:R-:W-:Y:S01]  /*a3a0*/  ELECT P0, URZ, PT ;  /* 0x00000000003f782f */ /* 0x020fe20003800000 */
[----:B------:R-:W-:-:S12]  /*a3b0*/  BSSY B0, `(.L_x_182) ;  /* 0x0000017000007945 */ /* 0x000fd80003800000 */
[----:B------:R-:W-:Y:S05]  /*a3c0*/  @!P0 BRA `(.L_x_183) ;  /* 0x0000000000548947 */ /* 0x000fea0003800000 */
[----:B------:R-:W-:Y:S05]  /*a3d0*/  @!P2 BRA `(.L_x_184) ;  /* 0x000000000004a947 */ /* 0x000fea0003800000 */
[----:B------:R-:W-:Y:S01]  /*a3e0*/  BPT.TRAP 0x1 ;  /* 0x000000040000795c */ /* 0x000fe20000300000 */
.L_x_184:
[----:B------:R-:W1:Y:S02]  /*a3f0*/  SYNCS.PHASECHK.TRANS64.TRYWAIT P0, [UR31+0x384e0], R0 ;  /* 0x0384e000ff0075a7 */ /* 0x000e64000800015f */
[----:B-1----:R-:W-:Y:S05]  /*a400*/  @!P0 BRA `(.L_x_185) ;  /* 0x0000004800248947 */ /* 0x002fea0003800000 */
.L_x_285:
[----:B------:R-:W-:Y:S05]  /*a410*/  @!P2 BRA `(.L_x_186) ;  /* 0x000000000004a947 */ /* 0x000fea0003800000 */
[----:B------:R-:W-:Y:S01]  /*a420*/  BPT.TRAP 0x1 ;  /* 0x000000040000795c */ /* 0x000fe20000300000 */
.L_x_186:
[----:B------:R-:W2:Y:S02]  /*a430*/  SYNCS.PHASECHK.TRANS64.TRYWAIT P0, [UR31+0x384e8], R0 ;  /* 0x0384e800ff0075a7 */ /* 0x000ea4000800015f */
[----:B--2---:R-:W-:Y:S05]  /*a440*/  @!P0 BRA `(.L_x_187) ;  /* 0x00000048002c8947 */ /* 0x004fea0003800000 */
.L_x_286:
[----:B------:R-:W-:Y:S05]  /*a450*/  @!P2 BRA `(.L_x_188) ;  /* 0x000000000004a947 */ /* 0x000fea0003800000 */
[----:B------:R-:W-:Y:S01]  /*a460*/  BPT.TRAP 0x1 ;  /* 0x000000040000795c */ /* 0x000fe20000300000 */
.L_x_188:
[----:B------:R-:W2:Y:S02]  /*a470*/  SYNCS.PHASECHK.TRANS64.TRYWAIT P0, [UR31+0x384f0], R0 ;  /* 0x0384f000ff0075a7 */ /* 0x000ea4000800015f */
[----:B--2---:R-:W-:Y:S05]  /*a480*/  @!P0 BRA `(.L_x_189) ;  /* 0x0000004800348947 */ /* 0x004fea0003800000 */
.L_x_287:
[----:B------:R-:W-:Y:S05]  /*a490*/  @!P2 BRA `(.L_x_190) ;  /* 0x000000000004a947 */ /* 0x000fea0003800000 */
[----:B------:R-:W-:Y:S01]  /*a4a0*/  BPT.TRAP 0x1 ;  /* 0x000000040000795c */ /* 0x000fe20000300000 */
.L_x_190:
[----:B-1----:R-:W-:-:S05]  /*a4b0*/  IMAD.MOV.U32 R0, RZ, RZ, 0x1 ;  /* 0x00000001ff007424 */ /* 0x002fca00078e00ff */
[----:B------:R-:W-:-:S07]  /*a4c0*/  SHF.L.U32 R0, R0, 0x1f, RZ ;  /* 0x0000001f00007819 */ /* 0x000fce00000006ff */
.L_x_191:
[----:B-1-34-:R-:W-:-:S04]  /*a4d0*/  MOV R3, UR31 ;  /* 0x0000001f00037c02 */ /* 0x01afc80008000f00 */
[----:B------:R1:W2:Y:S03]  /*a4e0*/  SYNCS.PHASECHK.TRANS64.TRYWAIT P0, [R3+URZ+0x384f8], R0 ;  /* 0x0384f800030075a7 */ /* 0x0002a6000800017f */
[----:B--2---:R-:W-:Y:S05]  /*a4f0*/  @!P0 NANOSLEEP.SYNCS 0x989680 ;  /* 0x009896800000895d */ /* 0x004fea0003900000 */
[----:B------:R-:W2:Y:S02]  /*a500*/  @!P0 SYNCS.PHASECHK.TRANS64 P0, [R3+URZ+0x384f8], R0 ;  /* 0x0384f800030085a7 */ /* 0x000ea4000800007f */
[----:B--2---:R-:W-:Y:S05]  /*a510*/  @!P0 BRA `(.L_x_191) ;  /* 0xfffffffc00ec8947 */ /* 0x004fea000383ffff */
.L_x_183:
[----:B------:R-:W-:Y:S05]  /*a520*/  BSYNC B0 ;  /* 0x0000000000007941 */ /* 0x000fea0003800000 */
.L_x_182:
[----:B------:R-:W-:Y:S05]  /*a530*/  EXIT ;  /* 0x000000000000794d */ /* 0x000fea0003800000 */
.L_x_112:
[----:B------:R-:W1:Y:S01]  /*a540*/  S2UR UR4, SR_CTAID.Y ;  /* 0x00000000000479c3 */ /* 0x000e620000002600 */
[----:B------:R-:W3:Y:S01]  /*a550*/  S2R R32, SR_LANEID ;  /* 0x0000000000207919 */ /* 0x000ee20000000000 */
[----:B------:R-:W-:Y:S01]  /*a560*/  ELECT P0, URZ, PT ;  /* 0x00000000003f782f */ /* 0x000fe20003800000 */
[----:B------:R-:W-:Y:S01]  /*a570*/  BSSY B0, `(.L_x_192) ;  /* 0x0000037000007945 */ /* 0x000fe20003800000 */
[----:B------:R-:W-:Y:S01]  /*a580*/  ULDC.64 UR12, c[0x0][0x508] ;  /* 0x00014200000c7ab9 */ /* 0x000fe20000000a00 */
[----:B-1----:R-:W-:-:S04]  /*a590*/  UIMAD UR4, UR4, UR41, UR40 ;  /* 0x00000029040472a4 */ /* 0x002fc8000f8e0228 */
[----:B------:R-:W-:-:S06]  /*a5a0*/  UIMAD.WIDE UR12, UR4, 0x80, UR12 ;  /* 0x00000080040c78a5 */ /* 0x000fcc000f8e020c */
[----:B------:R-:W-:Y:S06]  /*a5b0*/  @!P0 BRA `(.L_x_193) ;  /* 0x0000000000c88947 */ /* 0x000fec0003800000 */
[----:B------:R-:W1:Y:S01]  /*a5c0*/  LDC.64 R20, c[0x0][0x300] ;  /* 0x0000c000ff147b82 */ /* 0x000e620000000a00 */
[----:B------:R-:W-:Y:S02]  /*a5d0*/  UMOV UR4, 0x400 ;  /* 0x0000040000047882 */ /* 0x000fe40000000000 */
[----:B--2---:R-:W-:-:S05]  /*a5e0*/  ULEA UR4, UR42, UR4, 0x18 ;  /* 0x000000042a047291 */ /* 0x004fca000f8ec03f */
[----:B------:R-:W1:Y:S08]  /*a5f0*/  LDC.64 R22, c[0x0][0x308] ;  /* 0x0000c200ff167b82 */ /* 0x000e700000000a00 */
[----:B------:R-:W2:Y:S08]  /*a600*/  LDC.64 R12, c[0x0][0x310] ;  /* 0x0000c400ff0c7b82 */ /* 0x000eb00000000a00 */
[----:B------:R-:W2:Y:S08]  /*a610*/  LDC.64 R14, c[0x0][0x318] ;  /* 0x0000c600ff0e7b82 */ /* 0x000eb00000000a00 */
[----:B------:R-:W4:Y:S01]  /*a620*/  LDC.64 R8, c[0x0][0x320] ;  /* 0x0000c800ff087b82 */ /* 0x000f220000000a00 */
[----:B-1----:R1:W-:Y:S07]  /*a630*/  STS.128 [UR4+0x38600], R20 ;  /* 0x03860014ff007988 */ /* 0x0023ee0008000c04 */
[----:B------:R-:W4:Y:S08]  /*a640*/  LDC.64 R10, c[0x0][0x328] ;  /* 0x0000ca00ff0a7b82 */ /* 0x000f300000000a00 */
[----:B------:R-:W5:Y:S01]  /*a650*/  LDC.64 R4, c[0x0][0x330] ;  /* 0x0000cc00ff047b82 */ /* 0x000f620000000a00 */
[----:B--2---:R2:W-:Y:S07]  /*a660*/  STS.128 [UR4+0x38610], R12 ;  /* 0x0386100cff007988 */ /* 0x0045ee0008000c04 */
[----:B------:R-:W5:Y:S01]  /*a670*/  LDC.64 R6, c[0x0][0x338] ;  /* 0x0000ce00ff067b82 */ /* 0x000f620000000a00 */
[----:B----4-:R4:W-:Y:S07]  /*a680*/  STS.128 [UR4+0x38620], R8 ;  /* 0x03862008ff007988 */ /* 0x0109ee0008000c04 */
[----:B------:R-:W3:Y:S08]  /*a690*/  LDC.64 R28, c[0x0][0x340] ;  /* 0x0000d000ff1c7b82 */ /* 0x000ef00000000a00 */
[----:B------:R-:W3:Y:S01]  /*a6a0*/  LDC.64 R30, c[0x0][0x348] ;  /* 0x0000d200ff1e7b82 */ /* 0x000ee20000000a00 */
[----:B-----5:R5:W-:Y:S07]  /*a6b0*/  STS.128 [UR4+0x38630], R4 ;  /* 0x03863004ff007988 */ /* 0x020bee0008000c04 */
[----:B------:R-:W4:Y:S08]  /*a6c0*/  LDC.64 R24, c[0x0][0x350] ;  /* 0x0000d400ff187b82 */ /* 0x000f300000000a00 */
[----:B------:R-:W4:Y:S08]  /*a6d0*/  LDC.64 R26, c[0x0][0x358] ;  /* 0x0000d600ff1a7b82 */ /* 0x000f300000000a00 */
[----:B-1----:R-:W1:Y:S01]  /*a6e0*/  LDC.64 R20, c[0x0][0x360] ;  /* 0x0000d800ff147b82 */ /* 0x002e620000000a00 */
[----:B---3--:R3:W-:Y:S07]  /*a6f0*/  STS.128 [UR4+0x38640], R28 ;  /* 0x0386401cff007988 */ /* 0x0087ee0008000c04 */
[----:B------:R-:W1:Y:S08]  /*a700*/  LDC.64 R22, c[0x0][0x368] ;  /* 0x0000da00ff167b82 */ /* 0x000e700000000a00 */
[----:B--2---:R-:W2:Y:S01]  /*a710*/  LDC.64 R12, c[0x0][0x370] ;  /* 0x0000dc00ff0c7b82 */ /* 0x004ea20000000a00 */
[----:B----4-:R4:W-:Y:S07]  /*a720*/  STS.128 [UR4+0x38650], R24 ;  /* 0x03865018ff007988 */ /* 0x0109ee0008000c04 */
[----:B------:R-:W2:Y:S08]  /*a730*/  LDC.64 R14, c[0x0][0x378] ;  /* 0x0000de00ff0e7b82 */ /* 0x000eb00000000a00 */
[----:B------:R-:W3:Y:S01]  /*a740*/  LDC.64 R8, c[0x0][0x400] ;  /* 0x00010000ff087b82 */ /* 0x000ee20000000a00 */
[----:B-1----:R1:W-:Y:S07]  /*a750*/  STS.128 [UR4+0x38660], R20 ;  /* 0x03866014ff007988 */ /* 0x0023ee0008000c04 */
[----:B------:R-:W3:Y:S08]  /*a760*/  LDC.64 R10, c[0x0][0x408] ;  /* 0x00010200ff0a7b82 */ /* 0x000ef00000000a00 */
[----:B-----5:R-:W5:Y:S01]  /*a770*/  LDC.64 R4, c[0x0][0x410] ;  /* 0x00010400ff047b82 */ /* 0x020f620000000a00 */
[----:B--2---:R2:W-:Y:S07]  /*a780*/  STS.128 [UR4+0x38670], R12 ;  /* 0x0386700cff007988 */ /* 0x0045ee0008000c04 */
[----:B------:R-:W5:Y:S01]  /*a790*/  LDC.64 R6, c[0x0][0x418] ;  /* 0x00010600ff067b82 */ /* 0x000f620000000a00 */
[----:B---3--:R3:W-:Y:S07]  /*a7a0*/  STS.128 [UR4+0x38680], R8 ;  /* 0x03868008ff007988 */ /* 0x0087ee0008000c04 */
[----:B------:R-:W2:Y:S08]  /*a7b0*/  LDC.64 R28, c[0x0][0x420] ;  /* 0x00010800ff1c7b82 */ /* 0x000eb00000000a00 */
[----:B------:R-:W2:Y:S01]  /*a7c0*/  LDC.64 R30, c[0x0][0x428] ;  /* 0x00010a00ff1e7b82 */ /* 0x000ea20000000a00 */
[----:B-----5:R5:W-:Y:S07]  /*a7d0*/  STS.128 [UR4+0x38690], R4 ;  /* 0x03869004ff007988 */ /* 0x020bee0008000c04 */
[----:B----4-:R-:W4:Y:S08]  /*a7e0*/  LDC.64 R24, c[0x0][0x430] ;  /* 0x00010c00ff187b82 */ /* 0x010f300000000a00 */
[----:B------:R-:W4:Y:S08]  /*a7f0*/  LDC.64 R26, c[0x0][0x438] ;  /* 0x00010e00ff1a7b82 */ /* 0x000f300000000a00 */
[----:B-1----:R-:W1:Y:S01]  /*a800*/  LDC.64 R20, c[0x0][0x440] ;  /* 0x00011000ff147b82 */ /* 0x002e620000000a00 */
[----:B--2---:R2:W-:Y:S07]  /*a810*/  STS.128 [UR4+0x386a0], R28 ;  /* 0x0386a01cff007988 */ /* 0x0045ee0008000c04 */
[----:B------:R-:W1:Y:S08]  /*a820*/  LDC.64 R22, c[0x0][0x448] ;  /* 0x00011200ff167b82 */ /* 0x000e700000000a00 */
[----:B------:R-:W2:Y:S01]  /*a830*/  LDC.64 R12, c[0x0][0x450] ;  /* 0x00011400ff0c7b82 */ /* 0x000ea20000000a00 */
[----:B----4-:R4:W-:Y:S07]  /*a840*/  STS.128 [UR4+0x386b0], R24 ;  /* 0x0386b018ff007988 */ /* 0x0109ee0008000c04 */
[----:B------:R-:W2:Y:S08]  /*a850*/  LDC.64 R14, c[0x0][0x458] ;  /* 0x00011600ff0e7b82 */ /* 0x000eb00000000a00 */
[----:B---3--:R-:W3:Y:S01]  /*a860*/  LDC.64 R8, c[0x0][0x460] ;  /* 0x00011800ff087b82 */ /* 0x008ee20000000a00 */
[----:B-1----:R4:W-:Y:S07]  /*a870*/  STS.128 [UR4+0x386c0], R20 ;  /* 0x0386c014ff007988 */ /* 0x0029ee0008000c04 */
[----:B------:R-:W3:Y:S08]  /*a880*/  LDC.64 R10, c[0x0][0x468] ;  /* 0x00011a00ff0a7b82 */ /* 0x000ef00000000a00 */
[----:B-----5:R-:W1:Y:S01]  /*a890*/  LDC.64 R4, c[0x0][0x470] ;  /* 0x00011c00ff047b82 */ /* 0x020e620000000a00 */
[----:B--2---:R4:W-:Y:S07]  /*a8a0*/  STS.128 [UR4+0x386d0], R12 ;  /* 0x0386d00cff007988 */ /* 0x0049ee0008000c04 */
[----:B------:R-:W1:Y:S01]  /*a8b0*/  LDC.64 R6, c[0x0][0x478] ;  /* 0x00011e00ff067b82 */ /* 0x000e620000000a00 */
[----:B---3--:R4:W-:Y:S04]  /*a8c0*/  STS.128 [UR4+0x386e0], R8 ;  /* 0x0386e008ff007988 */ /* 0x0089e80008000c04 */
[----:B-1----:R4:W-:Y:S02]  /*a8d0*/  STS.128 [UR4+0x386f0], R4 ;  /* 0x0386f004ff007988 */ /* 0x0029e40008000c04 */
.L_x_193:
[----:B--2---:R-:W-:Y:S05]  /*a8e0*/  BSYNC B0 ;  /* 0x0000000000007941 */ /* 0x004fea0003800000 */
.L_x_192:
[----:B------:R-:W-:Y:S01]  /*a8f0*/  ELECT P0, URZ, PT ;  /* 0x00000000003f782f */ /* 0x000fe20003800000 */
[----:B------:R-:W-:Y:S01]  /*a900*/  NOP ;  /* 0x0000000000007918 */ /* 0x000fe20000000000 */
[----:B------:R-:W-:Y:S11]  /*a910*/  BSSY B0, `(.L_x_194) ;  /* 0x0000050000007945 */ /* 0x000ff60003800000 */
[----:B------:R-:W-:Y:S05]  /*a920*/  @!P0 BRA `(.L_x_195) ;  /* 0x0000000400388947 */ /* 0x000fea0003800000 */
[C---:B----4-:R-:W-:Y:S01]  /*a930*/  IMAD.SHL.U32 R12, R18.reuse, 0x8, RZ ;  /* 0x00000008120c7824 */ /* 0x050fe200078e00ff */
[----:B------:R-:W-:Y:S01]  /*a940*/  ULDC.64 UR4, c[0x0][0x518] ;  /* 0x0001460000047ab9 */ /* 0x000fe20000000a00 */
[----:B------:R-:W-:Y:S01]  /*a950*/  ULDC.64 UR6, c[0x0][0x528] ;  /* 0x00014a0000067ab9 */ /* 0x000fe20000000a00 */
[----:B------:R-:W-:Y:S02]  /*a960*/  SHF.L.U64.HI R3, R18, 0x3, R3 ;  /* 0x0000000312037819 */ /* 0x000fe40000010203 */
[C---:B------:R-:W-:Y:S02]  /*a970*/  IADD3 R10, P0, R12.reuse, UR4, RZ ;  /* 0x000000040c0a7c10 */ /* 0x040fe4000ff1e0ff */
[----:B------:R-:W-:Y:S02]  /*a980*/  IADD3 R8, P1, R12, UR6, RZ ;  /* 0x000000060c087c10 */ /* 0x000fe4000ff3e0ff */
[C---:B------:R-:W-:Y:S01]  /*a990*/  IADD3.X R11, R3.reuse, UR5, RZ, P0, !PT ;  /* 0x00000005030b7c10 */ /* 0x040fe200087fe4ff */
[----:B------:R-:W-:Y:S01]  /*a9a0*/  ULDC.64 UR4, c[0x0][0x510] ;  /* 0x0001440000047ab9 */ /* 0x000fe20000000a00 */
[----:B------:R-:W-:Y:S01]  /*a9b0*/  IADD3.X R9, R3, UR7, RZ, P1, !PT ;  /* 0x0000000703097c10 */ /* 0x000fe20008ffe4ff */
[----:B------:R-:W-:-:S03]  /*a9c0*/  ULDC.64 UR6, c[0x0][0x520] ;  /* 0x0001480000067ab9 */ /* 0x000fc60000000a00 */
[----:B------:R-:W2:Y:S04]  /*a9d0*/  LDG.E.64 R10, desc[UR58][R10.64] ;  /* 0x0000003a0a0a7981 */ /* 0x000ea8000c1e1b00 */
[----:B------:R-:W4:Y:S01]  /*a9e0*/  LDG.E.64 R8, desc[UR58][R8.64] ;  /* 0x0000003a08087981 */ /* 0x000f22000c1e1b00 */
[C---:B------:R-:W-:Y:S02]  /*a9f0*/  IADD3 R14, P0, R12.reuse, UR4, RZ ;  /* 0x000000040c0e7c10 */ /* 0x040fe4000ff1e0ff */
[----:B------:R-:W-:Y:S02]  /*aa00*/  IADD3 R12, P1, R12, UR6, RZ ;  /* 0x000000060c0c7c10 */ /* 0x000fe4000ff3e0ff */
[C---:B------:R-:W-:Y:S02]  /*aa10*/  IADD3.X R15, R3.reuse, UR5, RZ, P0, !PT ;  /* 0x00000005030f7c10 */ /* 0x040fe400087fe4ff */
[----:B------:R-:W-:-:S04]  /*aa20*/  IADD3.X R13, R3, UR7, RZ, P1, !PT ;  /* 0x00000007030d7c10 */ /* 0x000fc80008ffe4ff */
[----:B------:R-:W5:Y:S04]  /*aa30*/  LDG.E.64 R14, desc[UR58][R14.64] ;  /* 0x0000003a0e0e7981 */ /* 0x000f68000c1e1b00 */
[----:B------:R-:W3:Y:S01]  /*aa40*/  LDG.E.64 R12, desc[UR58][R12.64] ;  /* 0x0000003a0c0c7981 */ /* 0x000ee2000c1e1b00 */
[----:B------:R-:W-:Y:S02]  /*aa50*/  UMOV UR4, 0x400 ;  /* 0x0000040000047882 */ /* 0x000fe40000000000 */
[----:B------:R-:W-:-:S04]  /*aa60*/  ULEA UR4, UR42, UR4, 0x18 ;  /* 0x000000042a047291 */ /* 0x000fc8000f8ec03f */
[----:B------:R-:W-:Y:S02]  /*aa70*/  UIADD3 UR5, UR4, 0x38600, URZ ;  /* 0x0003860004057890 */ /* 0x000fe4000fffe03f */
[----:B------:R-:W-:-:S03]  /*aa80*/  UIADD3 UR6, UR4, 0x38680, URZ ;  /* 0x0003868004067890 */ /* 0x000fc6000fffe03f */
[----:B------:R-:W1:Y:S01]  /*aa90*/  LDS R4, [UR4+0x3861c] ;  /* 0x03861c04ff047984 */ /* 0x000e620008000800 */
[----:B------:R-:W-:Y:S02]  /*aaa0*/  IMAD.U32 R20, RZ, RZ, UR5 ;  /* 0x00000005ff147e24 */ /* 0x000fe4000f8e00ff */
[----:B------:R-:W-:Y:S01]  /*aab0*/  IMAD.U32 R22, RZ, RZ, UR6 ;  /* 0x00000006ff167e24 */ /* 0x000fe2000f8e00ff */
[----:B------:R-:W5:Y:S02]  /*aac0*/  LDS R5, [UR4+0x3869c] ;  /* 0x03869c04ff057984 */ /* 0x000f640008000800 */
[----:B------:R-:W-:Y:S02]  /*aad0*/  SHF.R.U64 R20, R20, 0x4, RZ ;  /* 0x0000000414147819 */ /* 0x000fe400000012ff */
[----:B------:R-:W-:Y:S01]  /*aae0*/  SHF.R.U64 R22, R22, 0x4, RZ ;  /* 0x0000000416167819 */ /* 0x000fe200000012ff */
[----:B------:R-:W-:Y:S04]  /*aaf0*/  STS [UR4+0x38630], RZ ;  /* 0x038630ffff007988 */ /* 0x000fe80008000804 */
[----:B------:R-:W-:Y:S04]  /*ab00*/  STS [UR4+0x38610], R20 ;  /* 0x03861014ff007988 */ /* 0x000fe80008000804 */
[----:B------:R-:W-:Y:S04]  /*ab10*/  STS [UR4+0x38614], R20 ;  /* 0x03861414ff007988 */ /* 0x000fe80008000804 */
[----:B------:R-:W-:Y:S04]  /*ab20*/  STS [UR4+0x38690], R22 ;  /* 0x03869016ff007988 */ /* 0x000fe80008000804 */
[----:B------:R-:W-:Y:S04]  /*ab30*/  STS [UR4+0x38694], R22 ;  /* 0x03869416ff007988 */ /* 0x000fe80008000804 */
[----:B------:R-:W-:Y:S01]  /*ab40*/  STS [UR4+0x386b0], RZ ;  /* 0x0386b0ffff007988 */ /* 0x000fe20008000804 */
[----:B--2---:R-:W-:-:S02]  /*ab50*/  SHF.L.U64.HI R11, R10, 0x1, R11 ;  /* 0x000000010a0b7819 */ /* 0x004fc4000001020b */
[----:B----4-:R-:W-:Y:S02]  /*ab60*/  SHF.L.U64.HI R3, R8, 0x1, R9 ;  /* 0x0000000108037819 */ /* 0x010fe40000010209 */
[----:B------:R-:W-:Y:S02]  /*ab70*/  LOP3.LUT R11, R11, 0x1fffffff, RZ, 0xc0, !PT ;  /* 0x1fffffff0b0b7812 */ /* 0x000fe400078ec0ff */
[----:B------:R-:W-:Y:S02]  /*ab80*/  LOP3.LUT R3, R3, 0x1fffffff, RZ, 0xc0, !PT ;  /* 0x1fffffff03037812 */ /* 0x000fe400078ec0ff */
[----:B------:R-:W-:Y:S02]  /*ab90*/  SHF.R.U32.HI R7, RZ, 0x4, R11 ;  /* 0x00000004ff077819 */ /* 0x000fe4000001160b */
[----:B------:R-:W-:Y:S02]  /*aba0*/  SHF.R.U32.HI R6, RZ, 0x4, R3 ;  /* 0x00000004ff067819 */ /* 0x000fe40000011603 */
[----:B-1----:R-:W-:Y:S01]  /*abb0*/  LOP3.LUT R4, R4, 0xf, R7, 0xb8, !PT ;  /* 0x0000000f04047812 */ /* 0x002fe200078eb807 */
[----:B-----5:R-:W-:Y:S01]  /*abc0*/  STS.64 [UR4+0x38600], R14 ;  /* 0x0386000eff007988 */ /* 0x020fe20008000a04 */
[----:B------:R-:W-:-:S03]  /*abd0*/  LOP3.LUT R6, R5, 0xf, R6, 0xb8, !PT ;  /* 0x0000000f05067812 */ /* 0x000fc600078eb806 */
[----:B------:R1:W-:Y:S04]  /*abe0*/  STS [UR4+0x3861c], R4 ;  /* 0x03861c04ff007988 */ /* 0x0003e80008000804 */
[----:B------:R-:W-:Y:S04]  /*abf0*/  STS [UR4+0x3869c], R6 ;  /* 0x03869c06ff007988 */ /* 0x000fe80008000804 */
[----:B------:R-:W2:Y:S01]  /*ac00*/  LDS R5, [UR4+0x3861c] ;  /* 0x03861c04ff057984 */ /* 0x000ea20008000800 */
[----:B-1----:R-:W-:-:S03]  /*ac10*/  VIADD R4, R19, 0xffffffff ;  /* 0xffffffff13047836 */ /* 0x002fc60000000000 */
[----:B------:R-:W1:Y:S04]  /*ac20*/  LDS R7, [UR4+0x3869c] ;  /* 0x03869c04ff077984 */ /* 0x000e680008000800 */
[----:B---3--:R-:W-:Y:S01]  /*ac30*/  STS.64 [UR4+0x38680], R12 ;  /* 0x0386800cff007988 */ /* 0x008fe20008000a04 */
[----:B--2---:R-:W-:Y:S02]  /*ac40*/  LOP3.LUT R5, R5, 0xf0, RZ, 0xb8, !PT ;  /* 0x000000f005057812 */ /* 0x004fe400078eb8ff */
[----:B-1----:R-:W-:-:S03]  /*ac50*/  LOP3.LUT R7, R7, 0xf0, RZ, 0xb8, !PT ;  /* 0x000000f007077812 */ /* 0x002fc600078eb8ff */
[----:B------:R1:W-:Y:S04]  /*ac60*/  STS [UR4+0x3861c], R5 ;  /* 0x03861c05ff007988 */ /* 0x0003e80008000804 */
[----:B------:R2:W-:Y:S04]  /*ac70*/  STS [UR4+0x3869c], R7 ;  /* 0x03869c07ff007988 */ /* 0x0005e80008000804 */
[----:B------:R-:W3:Y:S01]  /*ac80*/  LDS R21, [UR4+0x3861c] ;  /* 0x03861c04ff157984 */ /* 0x000ee20008000800 */
[----:B-1----:R-:W-:Y:S02]  /*ac90*/  VIADD R5, R2, 0xffffffff ;  /* 0xffffffff02057836 */ /* 0x002fe40000000000 */
[----:B------:R-:W-:Y:S01]  /*aca0*/  IMAD.SHL.U32 R2, R10, 0x2, RZ ;  /* 0x000000020a027824 */ /* 0x000fe200078e00ff */
[----:B------:R-:W1:Y:S01]  /*acb0*/  LDS R23, [UR4+0x3869c] ;  /* 0x03869c04ff177984 */ /* 0x000e620008000800 */
[----:B--2---:R-:W-:-:S03]  /*acc0*/  CS2R R6, SRZ ;  /* 0x0000000000067805 */ /* 0x004fc6000001ff00 */
[----:B------:R-:W-:Y:S02]  /*acd0*/  LOP3.LUT R2, R2, 0xfffffffe, RZ, 0xc0, !PT ;  /* 0xfffffffe02027812 */ /* 0x000fe400078ec0ff */
[----:B------:R2:W-:Y:S02]  /*ace0*/  STS.128 [UR4+0x38620], R4 ;  /* 0x03862004ff007988 */ /* 0x0005e40008000c04 */
[----:B------:R-:W-:-:S05]  /*acf0*/  SHF.R.U64 R11, R2, 0x4, R11 ;  /* 0x00000004020b7819 */ /* 0x000fca000000120b */
[----:B------:R-:W-:Y:S01]  /*ad00*/  STS [UR4+0x3860c], R11 ;  /* 0x03860c0bff007988 */ /* 0x000fe20008000804 */
[----:B--2---:R-:W-:Y:S02]  /*ad10*/  VIADD R5, R0, 0xffffffff ;  /* 0xffffffff00057836 */ /* 0x004fe40000000000 */
[----:B------:R-:W-:-:S03]  /*ad20*/  IMAD.SHL.U32 R0, R8, 0x2, RZ ;  /* 0x0000000208007824 */ /* 0x000fc600078e00ff */
[----:B------:R-:W-:Y:S02]  /*ad30*/  STS.128 [UR4+0x386a0], R4 ;  /* 0x0386a004ff007988 */ /* 0x000fe40008000c04 */
[----:B------:R-:W-:-:S04]  /*ad40*/  LOP3.LUT R0, R0, 0xfffffffe, RZ, 0xc0, !PT ;  /* 0xfffffffe00007812 */ /* 0x000fc800078ec0ff */
[----:B------:R-:W-:Y:S02]  /*ad50*/  SHF.R.U64 R3, R0, 0x4, R3 ;  /* 0x0000000400037819 */ /* 0x000fe40000001203 */
[----:B---3--:R-:W-:-:S03]  /*ad60*/  LOP3.LUT R21, R21, 0xf00, RZ, 0xb8, !PT ;  /* 0x00000f0015157812 */ /* 0x008fc600078eb8ff */
[----:B------:R-:W-:Y:S01]  /*ad70*/  STS [UR4+0x3868c], R3 ;  /* 0x03868c03ff007988 */ /* 0x000fe20008000804 */
[----:B-1----:R-:W-:-:S03]  /*ad80*/  LOP3.LUT R23, R23, 0xf00, RZ, 0xb8, !PT ;  /* 0x00000f0017177812 */ /* 0x002fc600078eb8ff */
[----:B------:R-:W-:Y:S04]  /*ad90*/  STS.64 [UR4+0x38618], R20 ;  /* 0x03861814ff007988 */ /* 0x000fe80008000a04 */
[----:B------:R-:W-:Y:S04]  /*ada0*/  STS.64 [UR4+0x38698], R22 ;  /* 0x03869816ff007988 */ /* 0x000fe80008000a04 */
[----:B------:R-:W1:Y:S04]  /*adb0*/  LDS R24, [UR4+0x3861c] ;  /* 0x03861c04ff187984 */ /* 0x000e680008000800 */
[----:B------:R-:W2:Y:S01]  /*adc0*/  LDS R9, [UR4+0x3869c] ;  /* 0x03869c04ff097984 */ /* 0x000ea20008000800 */
[----:B-1----:R-:W-:-:S02]  /*add0*/  LOP3.LUT R0, R24, 0xf000, RZ, 0xb8, !PT ;  /* 0x0000f00018007812 */ /* 0x002fc400078eb8ff */
[----:B--2---:R-:W-:-:S03]  /*ade0*/  LOP3.LUT R9, R9, 0xf000, RZ, 0xb8, !PT ;  /* 0x0000f00009097812 */ /* 0x004fc600078eb8ff */
[----:B------:R1:W-:Y:S04]  /*adf0*/  STS [UR4+0x3861c], R0 ;  /* 0x03861c00ff007988 */ /* 0x0003e80008000804 */
[----:B------:R1:W-:Y:S02]  /*ae00*/  STS [UR4+0x3869c], R9 ;  /* 0x03869c09ff007988 */ /* 0x0003e40008000804 */
.L_x_195:
[----:B------:R-:W-:Y:S05]  /*ae10*/  BSYNC B0 ;  /* 0x0000000000007941 */ /* 0x000fea0003800000 */
.L_x_194:
[----:B------:R-:W-:Y:S01]  /*ae20*/  ELECT P0, URZ, PT ;  /* 0x00000000003f782f */ /* 0x000fe20003800000 */
[----:B------:R-:W-:Y:S01]  /*ae30*/  NOP ;  /* 0x0000000000007918 */ /* 0x000fe20000000000 */
[----:B------:R-:W-:Y:S11]  /*ae40*/  BSSY B0, `(.L_x_196) ;  /* 0x0000004000007945 */ /* 0x000ff60003800000 */
[----:B------:R-:W-:Y:S05]  /*ae50*/  @!P0 BRA `(.L_x_197) ;  /* 0x0000000000088947 */ /* 0x000fea0003800000 */
[----:B------:R0:W-:Y:S01]  /*ae60*/  UTMACMDFLUSH ;  /* 0x00000000000079b7 */ /* 0x0001e20000000000 */
[----:B------:R-:W-:-:S04]  /*ae70*/  DEPBAR.LE SB0, 0x0 ;  /* 0x000080000000791a */ /* 0x000fc80000000000 */
.L_x_197:
[----:B------:R-:W-:Y:S05]  /*ae80*/  BSYNC B0 ;  /* 0x0000000000007941 */ /* 0x000fea0003800000 */
.L_x_196:
[----:B------:R-:W-:Y:S01]  /*ae90*/  UMOV UR4, 0x400 ;  /* 0x0000040000047882 */ /* 0x000fe20000000000 */
[----:B---3--:R-:W-:Y:S01]  /*aea0*/  IMAD.SHL.U32 R32, R32, 0x4, RZ ;  /* 0x0000000420207824 */ /* 0x008fe200078e00ff */
[----:B------:R-:W-:Y:S01]  /*aeb0*/  ULEA UR16, UR42, UR4, 0x18 ;  /* 0x000000042a107291 */ /* 0x000fe2000f8ec03f */
[----:B------:R-:W-:-:S03]  /*aec0*/  ULDC UR14, c[0x0][0x884] ;  /* 0x00022100000e7ab9 */ /* 0x000fc60000000800 */
[----:B------:R-:W-:Y:S01]  /*aed0*/  UIADD3 UR18, UR16, 0x38600, URZ ;  /* 0x0003860010127890 */ /* 0x000fe2000fffe03f */
[----:B----4-:R-:W-:Y:S01]  /*aee0*/  IADD3 R4, P0, R32, UR12, RZ ;  /* 0x0000000c20047c10 */ /* 0x010fe2000ff1e0ff */
[----:B------:R-:W-:Y:S01]  /*aef0*/  UIMAD.WIDE UR14, UR14, 0x80, UR12 ;  /* 0x000000800e0e78a5 */ /* 0x000fe2000f8e020c */
[----:B------:R-:W-:-:S03]  /*af00*/  IMAD.MOV.U32 R6, RZ, RZ, 0x1 ;  /* 0x00000001ff067424 */ /* 0x000fc600078e00ff */
[----:B------:R-:W-:Y:S02]  /*af10*/  IMAD.X R5, RZ, RZ, UR13, P0 ;  /* 0x0000000dff057e24 */ /* 0x000fe400080e06ff */
[----:B------:R-:W-:Y:S01]  /*af20*/  IADD3 R2, P1, R32, UR14, RZ ;  /* 0x0000000e20027c10 */ /* 0x000fe2000ff3e0ff */
[----:B------:R-:W2:Y:S01]  /*af30*/  LDS R7, [R32+UR18] ;  /* 0x0000001220077984 */ /* 0x000ea20008000800 */
[----:B------:R-:W-:Y:S02]  /*af40*/  IMAD.MOV.U32 R8, RZ, RZ, 0x1 ;  /* 0x00000001ff087424 */ /* 0x000fe400078e00ff */
[----:B------:R-:W-:Y:S01]  /*af50*/  IADD3.X R3, RZ, UR15, RZ, P1, !PT ;  /* 0x0000000fff037c10 */ /* 0x000fe20008ffe4ff */
[----:B-1----:R-:W1:Y:S01]  /*af60*/  LDS R9, [R32+UR18+0x80] ;  /* 0x0000801220097984 */ /* 0x002e620008000800 */
[----:B------:R-:W-:Y:S01]  /*af70*/  LOP3.LUT P1, RZ, R33, 0x7f, RZ, 0xc0, !PT ;  /* 0x0000007f21ff7812 */ /* 0x000fe2000782c0ff */
[----:B------:R-:W-:Y:S01]  /*af80*/  BSSY B0, `(.L_x_198) ;  /* 0x00000eb000007945 */ /* 0x000fe20003800000 */
[----:B------:R-:W-:-:S02]  /*af90*/  IMAD.MOV.U32 R0, RZ, RZ, RZ ;  /* 0x000000ffff007224 */ /* 0x000fc400078e00ff */
[----:B------:R-:W-:Y:S01]  /*afa0*/  ISETP.EQ.OR P2, PT, R34, RZ, P1 ;  /* 0x000000ff2200720c */ /* 0x000fe20000f42670 */
[----:B------:R-:W-:Y:S02]  /*afb0*/  IMAD.MOV.U32 R20, RZ, RZ, 0x1 ;  /* 0x00000001ff147424 */ /* 0x000fe400078e00ff */
[----:B------:R-:W-:Y:S02]  /*afc0*/  IMAD.MOV.U32 R21, RZ, RZ, RZ ;  /* 0x000000ffff157224 */ /* 0x000fe400078e00ff */
[----:B------:R-:W-:Y:S01]  /*afd0*/  IMAD.MOV.U32 R22, RZ, RZ, RZ ;  /* 0x000000ffff167224 */ /* 0x000fe200078e00ff */
[----:B------:R-:W-:Y:S02]  /*afe0*/  ULOP3.LUT UR20, UR54, 0x1, URZ, 0xfc, !UPT ;  /* 0x0000000136147892 */ /* 0x000fe4000f8efc3f */
[----:B------:R-:W-:Y:S02]  /*aff0*/  ULOP3.LUT UR17, UR53, 0x2, URZ, 0xfc, !UPT ;  /* 0x0000000235117892 */ /* 0x000fe4000f8efc3f */
[----:B------:R-:W-:Y:S01]  /*b000*/  UIADD3 UR19, UR16, 0x38680, URZ ;  /* 0x0003868010137890 */ /* 0x000fe2000fffe03f */
[----:B--2---:R-:W5:Y:S04]  /*b010*/  ATOMG.E.EXCH.STRONG.GPU PT, RZ, [R4], R7 ;  /* 0x0000000704ff73a8 */ /* 0x004f6800041ee100 */
[----:B-1----:R1:W5:Y:S02]  /*b020*/  ATOMG.E.EXCH.STRONG.GPU PT, RZ, [R2], R9 ;  /* 0x0000000902ff73a8 */ /* 0x00236400041ee100 */
[----:B-1----:R-:W-:-:S02]  /*b030*/  PRMT R2, R6, 0x7610, R2 ;  /* 0x0000761006027816 */ /* 0x002fc40000000002 */
[----:B------:R-:W-:-:S07]  /*b040*/  PRMT R3, R8, 0x7610, R3 ;  /* 0x0000761008037816 */ /* 0x000fce0000000003 */
.L_x_218:
[----:B------:R-:W-:Y:S01]  /*b050*/  LOP3.LUT P0, RZ, R3, 0xff, RZ, 0xc0, !PT ;  /* 0x000000ff03ff7812 */ /* 0x000fe2000780c0ff */
[----:B-----5:R-:W-:Y:S01]  /*b060*/  VIADD R4, R19, 0x3f ;  /* 0x0000003f13047836 */ /* 0x020fe20000000000 */
[----:B------:R-:W-:Y:S05]  /*b070*/  YIELD ;  /* 0x0000000000007946 */ /* 0x000fea0003800000 */
[----:B------:R-:W-:Y:S01]  /*b080*/  SHF.R.S32.HI R5, RZ, 0x1f, R4 ;  /* 0x0000001fff057819 */ /* 0x000fe20000011404 */
[----:B------:R-:W-:Y:S03]  /*b090*/  BSSY B1, `(.L_x_199) ;  /* 0x0000008000017945 */ /* 0x000fe60003800000 */
[----:B------:R-:W-:-:S02]  /*b0a0*/  LEA.HI R5, R5, R4, RZ, 0x6 ;  /* 0x0000000405057211 */ /* 0x000fc400078f30ff */
[----:B------:R-:W-:Y:S05]  /*b0b0*/  @!P0 BRA `(.L_x_200) ;  /* 0x0000000000148947 */ /* 0x000fea0003800000 */
[----:B------:R-:W-:-:S04]  /*b0c0*/  DEPBAR {5,4,3,2,1,0} ;  /* 0x0000003f0000791a */ /* 0x000fc80000000000 */
[----:B------:R1:W-:Y:S01]  /*b0d0*/  UTMACCTL.IV [UR12] ;  /* 0x000000000c0079b9 */ /* 0x0003e20008000000 */
[----:B------:R-:W-:-:S04]  /*b0e0*/  DEPBAR {5,4,3,2,1,0} ;  /* 0x0000003f0000791a */ /* 0x000fc80000000000 */
[----:B------:R1:W-:Y:S02]  /*b0f0*/  UTMACCTL.IV [UR14] ;  /* 0x000000000e0079b9 */ /* 0x0003e40008000000 */
[----:B-1----:R-:W-:Y:S01]  /*b100*/  NOP ;  /* 0x0000000000007918 */ /* 0x002fe20000000000 */
.L_x_200:
[----:B------:R-:W-:Y:S05]  /*b110*/  BSYNC B1 ;  /* 0x0000000000017941 */ /* 0x000fea0003800000 */
.L_x_199:
[----:B------:R-:W-:Y:S01]  /*b120*/  UMOV UR4, 0xffffffff ;  /* 0xffffffff00047882 */ /* 0x000fe20000000000 */
[----:B------:R-:W-:Y:S02]  /*b130*/  SHF.R.S32.HI R7, RZ, 0x6, R5 ;  /* 0x00000006ff077819 */ /* 0x000fe40000011405 */
[----:B------:R-:W-:Y:S05]  /*b140*/  BRA.DIV UR4, `(.L_x_201) ;  /* 0x0000003e041c7947 */ /* 0x000fea000b800000 */
[----:B-----5:R-:W-:-:S13]  /*b150*/  ELECT P6, URZ, PT ;  /* 0x00000000003f782f */ /* 0x020fda00038c0000 */
.L_x_290:
[----:B------:R-:W-:Y:S01]  /*b160*/  ISETP.LT.OR P6, PT, R19, 0x1, !P6 ;  /* 0x000000011300780c */ /* 0x000fe200077c1670 */
[----:B------:R-:W-:-:S12]  /*b170*/  BSSY B1, `(.L_x_202) ;  /* 0x000002e000017945 */ /* 0x000fd80003800000 */
[----:B------:R-:W-:Y:S05]  /*b180*/  @P6 BRA `(.L_x_203) ;  /* 0x0000000000b06947 */ /* 0x000fea0003800000 */
[----:B------:R-:W-:Y:S01]  /*b190*/  IMAD.SHL.U32 R17, R17, 0x80, RZ ;  /* 0x0000008011117824 */ /* 0x000fe200078e00ff */
[----:B------:R-:W-:Y:S01]  /*b1a0*/  MOV R10, RZ ;  /* 0x000000ff000a7202 */ /* 0x000fe20000000f00 */
[----:B------:R-:W-:Y:S02]  /*b1b0*/  IMAD.SHL.U32 R16, R16, 0x100, RZ ;  /* 0x0000010010107824 */ /* 0x000fe400078e00ff */
[----:B------:R-:W-:Y:S02]  /*b1c0*/  VIADD R9, R7, 0x1 ;  /* 0x0000000107097836 */ /* 0x000fe40000000000 */
[----:B------:R-:W-:Y:S02]  /*b1d0*/  IMAD.MOV.U32 R3, RZ, RZ, R20 ;  /* 0x000000ffff037224 */ /* 0x000fe400078e0014 */
[----:B------:R-:W-:-:S07]  /*b1e0*/  IMAD.MOV.U32 R4, RZ, RZ, R0 ;  /* 0x000000ffff047224 */ /* 0x000fce00078e0000 */
.L_x_207:
[----:B--2---:R-:W-:Y:S01]  /*b1f0*/  LEA R8, R4, UR16, 0x3 ;  /* 0x0000001004087c11 */ /* 0x004fe2000f8e18ff */
[----:B------:R-:W-:Y:S05]  /*b200*/  YIELD ;  /* 0x0000000000007946 */ /* 0x000fea0003800000 */
[----:B------:R-:W-:Y:S01]  /*b210*/  SHF.L.U32 R5, R3, 0x1f, RZ ;  /* 0x0000001f03057819 */ /* 0x000fe200000006ff */
[----:B------:R-:W1:Y:S03]  /*b220*/  @!P1 LDC R6, c[0x0][0x500] ;  /* 0x00014000ff069b82 */ /* 0x000e660000000800 */
[----:B------:R-:W2:Y:S02]  /*b230*/  SYNCS.PHASECHK.TRANS64.TRYWAIT P0, [R8+URZ+0x384a0], R5 ;  /* 0x0384a005080075a7 */ /* 0x000ea4000800017f */
[----:B--2---:R-:W-:Y:S05]  /*b240*/  @!P0 BRA `(.L_x_204) ;  /* 0x0000003800fc8947 */ /* 0x004fea0003800000 */
.L_x_291:
[----:B------:R-:W-:Y:S01]  /*b250*/  UPRMT UR4, UR17, 0x9910, URZ ;  /* 0x0000991011047896 */ /* 0x000fe2000800003f */
[----:B-1----:R1:W-:Y:S03]  /*b260*/  @!P1 SYNCS.ARRIVE.TRANS64 RZ, [R8+URZ+0x38480], R6 ;  /* 0x0384800608ff99a7 */ /* 0x0023e6000800003f */
[----:B------:R-:W-:-:S06]  /*b270*/  UISETP.NE.AND UP0, UPT, UR4, 0x2, UPT ;  /* 0x000000020400788c */ /* 0x000fcc000bf05270 */
[----:B------:R-:W-:-:S13]  /*b280*/  PLOP3.LUT P0, PT, PT, PT, UP0, 0x80, 0x0 ;  /* 0x000000000000781c */ /* 0x000fda0003f0f008 */
[----:B-1----:R-:W-:Y:S05]  /*b290*/  @P0 BRA `(.L_x_205) ;  /* 0x0000000000040947 */ /* 0x002fea0003800000 */
[----:B------:R-:W-:Y:S01]  /*b2a0*/  BPT.TRAP 0x1 ;  /* 0x000000040000795c */ /* 0x000fe20000300000 */
.L_x_205:
[----:B------:R-:W-:Y:S05]  /*b2b0*/  @P2 BRA `(.L_x_206) ;  /* 0x0000000000042947 */ /* 0x000fea0003800000 */
[----:B------:R-:W-:Y:S01]  /*b2c0*/  BPT.TRAP 0x1 ;  /* 0x000000040000795c */ /* 0x000fe20000300000 */
.L_x_206:
[----:B------:R-:W-:Y:S01]  /*b2d0*/  R2UR UR8, R4 ;  /* 0x00000000040872ca */ /* 0x000fe200000e0000 */
[----:B------:R-:W-:Y:S01]  /*b2e0*/  VIADD R9, R9, 0xffffffff ;  /* 0xffffffff09097836 */ /* 0x000fe20000000000 */
[----:B------:R-:W-:Y:S01]  /*b2f0*/  R2UR UR9, R8 ;  /* 0x00000000080972ca */ /* 0x000fe200000e0000 */
[----:B------:R-:W-:Y:S01]  /*b300*/  VIADD R4, R4, 0x1 ;  /* 0x0000000104047836 */ /* 0x000fe20000000000 */
[----:B------:R-:W-:Y:S01]  /*b310*/  R2UR UR10, R10 ;  /* 0x000000000a0a72ca */ /* 0x000fe200000e0000 */
[----:B------:R-:W-:Y:S01]  /*b320*/  UMOV UR22, 0x0 ;  /* 0x0000000000167882 */ /* 0x000fe20000000000 */
[----:B------:R-:W-:Y:S01]  /*b330*/  R2UR UR11, R16 ;  /* 0x00000000100b72ca */ /* 0x000fe200000e0000 */
[----:B------:R-:W-:Y:S01]  /*b340*/  UMOV UR23, 0x10000000 ;  /* 0x1000000000177882 */ /* 0x000fe20000000000 */
[----:B------:R-:W-:Y:S01]  /*b350*/  R2UR UR7, R17 ;  /* 0x00000000110772ca */ /* 0x000fe200000e0000 */
[----:B------:R-:W-:Y:S01]  /*b360*/  VIADD R10, R10, 0x40 ;  /* 0x000000400a0a7836 */ /* 0x000fe20000000000 */
[----:B------:R-:W-:-:S02]  /*b370*/  ISETP.GT.AND P3, PT, R9, 0x1, PT ;  /* 0x000000010900780c */ /* 0x000fc40003f64270 */
[C---:B------:R-:W-:Y:S01]  /*b380*/  ISETP.NE.AND P0, PT, R4.reuse, 0x4, PT ;  /* 0x000000040400780c */ /* 0x040fe20003f05270 */
[----:B------:R-:W-:Y:S02]  /*b390*/  ULEA UR4, UR8, UR16, 0xe ;  /* 0x0000001008047291 */ /* 0x000fe4000f8e703f */
[----:B------:R-:W-:Y:S01]  /*b3a0*/  ULEA UR8, UR8, UR16, 0xf ;  /* 0x0000001008087291 */ /* 0x000fe2000f8e783f */
[----:B------:R-:W-:Y:S01]  /*b3b0*/  SEL R6, RZ, 0x1, P0 ;  /* 0x00000001ff067807 */ /* 0x000fe20000000000 */
[----:B------:R-:W-:Y:S01]  /*b3c0*/  UIADD3 UR9, UR9, 0x38480, URZ ;  /* 0x0003848009097890 */ /* 0x000fe2000fffe03f */
[----:B------:R-:W-:Y:S01]  /*b3d0*/  SEL R4, R4, RZ, P0 ;  /* 0x000000ff04047207 */ /* 0x000fe20000000000 */
[----:B------:R-:W-:Y:S01]  /*b3e0*/  UIADD3 UR4, UR4, 0x20000, URZ ;  /* 0x0002000004047890 */ /* 0x000fe2000fffe03f */
[----:B------:R-:W-:Y:S01]  /*b3f0*/  LOP3.LUT R3, R3, R6, RZ, 0x3c, !PT ;  /* 0x0000000603037212 */ /* 0x000fe200078e3cff */
[----:B------:R-:W-:-:S03]  /*b400*/  UMOV UR6, UR10 ;  /* 0x0000000a00067c82 */ /* 0x000fc60008000000 */
[----:B------:R-:W-:Y:S02]  /*b410*/  UMOV UR5, UR9 ;  /* 0x0000000900057c82 */ /* 0x000fe40008000000 */
[----:B------:R1:W-:Y:S02]  /*b420*/  UTMALDG.2D [UR8], [UR12], desc[UR22] ;  /* 0x000016080c0075b4 */ /* 0x0003e40008009000 */
[----:B------:R1:W-:Y:S02]  /*b430*/  UTMALDG.2D [UR4], [UR14], desc[UR22] ;  /* 0x000016040e0075b4 */ /* 0x0003e40008009000 */
[----:B-1----:R-:W-:Y:S05]  /*b440*/  @P3 BRA `(.L_x_207) ;  /* 0xfffffffc00683947 */ /* 0x002fea000383ffff */
.L_x_203:
[----:B------:R-:W-:Y:S05]  /*b450*/  BSYNC B1 ;  /* 0x0000000000017941 */ /* 0x000fea0003800000 */
.L_x_202:
[----:B------:R-:W-:Y:S01]  /*b460*/  IMAD.IADD R0, R7, 0x1, R0 ;  /* 0x0000000107007824 */ /* 0x000fe200078e0200 */
[----:B------:R-:W-:-:S04]  /*b470*/  LOP3.LUT P0, RZ, R2, 0xff, RZ, 0xc0, !PT ;  /* 0x000000ff02ff7812 */ /* 0x000fc8000780c0ff */
[----:B------:R-:W-:-:S04]  /*b480*/  SHF.R.U32.HI R2, RZ, 0x2, R0 ;  /* 0x00000002ff027819 */ /* 0x000fc80000011600 */
[----:B------:R-:W-:-:S04]  /*b490*/  LOP3.LUT R2, R2, 0x1, RZ, 0xc0, !PT ;  /* 0x0000000102027812 */ /* 0x000fc800078ec0ff */
[----:B------:R-:W-:Y:S01]  /*b4a0*/  ISETP.NE.U32.AND P3, PT, R2, 0x1, PT ;  /* 0x000000010200780c */ /* 0x000fe20003f65070 */
[----:B------:R-:W-:Y:S01]  /*b4b0*/  IMAD.U32 R2, RZ, RZ, UR20 ;  /* 0x00000014ff027e24 */ /* 0x000fe2000f8e00ff */
[----:B------:R-:W-:Y:S01]  /*b4c0*/  @P0 SYNCS.ARRIVE.TRANS64.A1T0 RZ, [UR16+0x38508], RZ ;  /* 0x038508ffffff09a7 */ /* 0x000fe20008100010 */
[----:B------:R-:W-:Y:S02]  /*b4d0*/  ISETP.GT.U32.AND P0, PT, R0, 0x3, PT ;  /* 0x000000030000780c */ /* 0x000fe40003f04070 */
[C---:B------:R-:W-:Y:S02]  /*b4e0*/  ISETP.GT.U32.AND P3, PT, R7.reuse, 0x3, !P3 ;  /* 0x000000030700780c */ /* 0x040fe40005f64070 */
[----:B------:R-:W-:Y:S02]  /*b4f0*/  ISETP.NE.AND P4, PT, R2, 0x3, PT ;  /* 0x000000030200780c */ /* 0x000fe40003f85270 */
[----:B------:R-:W-:Y:S02]  /*b500*/  ISETP.LT.U32.AND P0, PT, R7, 0x4, P0 ;  /* 0x000000040700780c */ /* 0x000fe40000701070 */
[----:B------:R-:W-:-:S02]  /*b510*/  SEL R2, RZ, 0x1, !P3 ;  /* 0x00000001ff027807 */ /* 0x000fc40005800000 */
[----:B------:R-:W-:Y:S02]  /*b520*/  SEL R3, RZ, 0x1, !P0 ;  /* 0x00000001ff037807 */ /* 0x000fe40004000000 */
[----:B------:R-:W-:Y:S02]  /*b530*/  LOP3.LUT R0, R0, 0x3, RZ, 0xc0, !PT ;  /* 0x0000000300007812 */ /* 0x000fe400078ec0ff */
[----:B------:R-:W-:-:S03]  /*b540*/  LOP3.LUT R20, R2, R20, R3, 0x96, !PT ;  /* 0x0000001402147212 */ /* 0x000fc600078e9603 */
[----:B------:R-:W-:Y:S05]  /*b550*/  @!P4 BRA `(.L_x_208) ;  /* 0x000000000004c947 */ /* 0x000fea0003800000 */
[----:B------:R-:W-:Y:S01]  /*b560*/  BPT.TRAP 0x1 ;  /* 0x000000040000795c */ /* 0x000fe20000300000 */
.L_x_208:
[C---:B------:R-:W-:Y:S01]  /*b570*/  LEA R3, R21.reuse, UR16, 0x3 ;  /* 0x0000001015037c11 */ /* 0x040fe2000f8e18ff */
[----:B------:R-:W-:Y:S01]  /*b580*/  BSSY B1, `(.L_x_209) ;  /* 0x0000005000017945 */ /* 0x000fe20003800000 */
[----:B------:R-:W-:Y:S02]  /*b590*/  SHF.L.U32 R2, R22, 0x1f, RZ ;  /* 0x0000001f16027819 */ /* 0x000fe400000006ff */
[----:B--2---:R-:W-:Y:S02]  /*b5a0*/  LEA R8, R21, UR16, 0x4 ;  /* 0x0000001015087c11 */ /* 0x004fe4000f8e20ff */
[----:B------:R-:W1:Y:S02]  /*b5b0*/  SYNCS.PHASECHK.TRANS64.TRYWAIT P0, [R3+URZ+0x38400], R2 ;  /* 0x03840002030075a7 */ /* 0x000e64000800017f */
[----:B-1----:R-:W-:Y:S05]  /*b5c0*/  @!P0 BRA `(.L_x_210) ;  /* 0x0000003800308947 */ /* 0x002fea0003800000 */
.L_x_292:
[----:B------:R-:W-:Y:S05]  /*b5d0*/  BSYNC B1 ;  /* 0x0000000000017941 */ /* 0x000fea0003800000 */
.L_x_209:
[----:B------:R-:W2:Y:S01]  /*b5e0*/  LDS.128 R8, [R8+0x38510] ;  /* 0x0385100008087984 */ /* 0x000ea20000000c00 */
[----:B------:R-:W-:Y:S01]  /*b5f0*/  @!PT LDS RZ, [RZ] ;  /* 0x00000000fffff984 */ /* 0x000fe20000000800 */
[----:B------:R-:W-:Y:S01]  /*b600*/  @!PT LDS RZ, [RZ] ;  /* 0x00000000fffff984 */ /* 0x000fe20000000800 */
[----:B------:R-:W-:Y:S01]  /*b610*/  @!PT LDS RZ, [RZ] ;  /* 0x00000000fffff984 */ /* 0x000fe20000000800 */
[----:B------:R-:W-:Y:S01]  /*b620*/  @!PT LDS RZ, [RZ] ;  /* 0x00000000fffff984 */ /* 0x000fe20000000800 */
[----:B------:R3:W-:Y:S06]  /*b630*/  MEMBAR.ALL.CTA ;  /* 0x0000000000007992 */ /* 0x0007ec0000008000 */
[----:B---3--:R-:W3:Y:S01]  /*b640*/  FENCE.VIEW.ASYNC.S ;  /* 0x00000000000073c6 */ /* 0x008ee20000000000 */
[----:B--2---:R-:W-:Y:S02]  /*b650*/  IMAD.MOV.U32 R17, RZ, RZ, R9 ;  /* 0x000000ffff117224 */ /* 0x004fe400078e0009 */
[----:B------:R-:W-:Y:S01]  /*b660*/  IMAD.MOV.U32 R16, RZ, RZ, R8 ;  /* 0x000000ffff107224 */ /* 0x000fe200078e0008 */
[----:B---3--:R-:W-:Y:S06]  /*b670*/  @!P4 BRA `(.L_x_211) ;  /* 0x000000000004c947 */ /* 0x008fec0003800000 */
[----:B------:R-:W-:Y:S01]  /*b680*/  BPT.TRAP 0x1 ;  /* 0x000000040000795c */ /* 0x000fe20000300000 */
.L_x_211:
[----:B------:R-:W2:Y:S01]  /*b690*/  S2R R5, SR_CgaCtaId ;  /* 0x0000000000057919 */ /* 0x000ea20000008800 */
[----:B------:R-:W-:Y:S01]  /*b6a0*/  ISETP.NE.AND P0, PT, R11, RZ, PT ;  /* 0x000000ff0b00720c */ /* 0x000fe20003f05270 */
[----:B-1----:R-:W-:Y:S01]  /*b6b0*/  VIADD R2, R3, 0x38440 ;  /* 0x0003844003027836 */ /* 0x002fe20000000000 */
[CC--:B------:R-:W-:Y:S02]  /*b6c0*/  ISETP.NE.AND P3, PT, R10.reuse, R18.reuse, PT ;  /* 0x000000120a00720c */ /* 0x0c0fe40003f65270 */
[----:B------:R-:W-:Y:S02]  /*b6d0*/  ISETP.EQ.OR P0, PT, R10, R18, !P0 ;  /* 0x000000120a00720c */ /* 0x000fe40004702670 */
[----:B--2---:R-:W-:-:S04]  /*b6e0*/  PRMT R2, R5, 0x654, R2 ;  /* 0x0000065405027816 */ /* 0x004fc80000000002 */
[----:B------:R1:W-:Y:S07]  /*b6f0*/  SYNCS.ARRIVE.TRANS64.RED.A1T0 RZ, [R2+URZ], RZ ;  /* 0x000000ff02ff79a7 */ /* 0x0003ee000810043f */
[----:B------:R-:W-:Y:S05]  /*b700*/  @P0 BRA `(.L_x_212) ;  /* 0x0000000400a40947 */ /* 0x000fea0003800000 */
[----:B-1----:R-:W1:Y:S02]  /*b710*/  LDC.64 R2, c[0x0][0x290] ;  /* 0x0000a400ff027b82 */ /* 0x002e640000000a00 */
[----:B-1----:R-:W-:-:S05]  /*b720*/  IMAD.WIDE R2, R10, 0xc, R2 ;  /* 0x0000000c0a027825 */ /* 0x002fca00078e0202 */
[----:B------:R1:W5:Y:S01]  /*b730*/  LDG.E R19, desc[UR58][R2.64+0x8] ;  /* 0x0000083a02137981 */ /* 0x000362000c1e1900 */
[----:B------:R-:W-:-:S03]  /*b740*/  UMOV UR4, 0xffffffff ;  /* 0xffffffff00047882 */ /* 0x000fc60000000000 */
[----:B------:R-:W-:Y:S05]  /*b750*/  BRA.DIV UR4, `(.L_x_213) ;  /* 0x0000003604e07947 */ /* 0x000fea000b800000 */
[----:B------:R-:W-:-:S13]  /*b760*/  ELECT P6, URZ, PT ;  /* 0x00000000003f782f */ /* 0x000fda00038c0000 */
.L_x_295:
[----:B------:R-:W-:Y:S04]  /*b770*/  BSSY B1, `(.L_x_214) ;  /* 0x000004f000017945 */ /* 0x000fe80003800000 */
[----:B------:R-:W-:Y:S05]  /*b780*/  @!P6 BRA `(.L_x_215) ;  /* 0x000000040034e947 */ /* 0x000fea0003800000 */
[----:B------:R-:W-:Y:S01]  /*b790*/  SHF.R.S32.HI R5, RZ, 0x1f, R10 ;  /* 0x0000001fff057819 */ /* 0x000fe2000001140a */
[----:B------:R-:W-:Y:S01]  /*b7a0*/  ULDC.64 UR4, c[0x0][0x510] ;  /* 0x0001440000047ab9 */ /* 0x000fe20000000a00 */
[C---:B------:R-:W-:Y:S01]  /*b7b0*/  SHF.L.U32 R4, R10.reuse, 0x3, RZ ;  /* 0x000000030a047819 */ /* 0x040fe200000006ff */
[----:B------:R-:W-:Y:S01]  /*b7c0*/  ULDC.64 UR6, c[0x0][0x520] ;  /* 0x0001480000067ab9 */ /* 0x000fe20000000a00 */
[----:B------:R-:W-:Y:S01]  /*b7d0*/  SHF.L.U64.HI R5, R10, 0x3, R5 ;  /* 0x000000030a057819 */ /* 0x000fe20000010205 */
[----:B------:R-:W2:Y:S01]  /*b7e0*/  LDG.E R18, desc[UR58][R2.64] ;  /* 0x0000003a02127981 */ /* 0x000ea2000c1e1900 */
[C---:B------:R-:W-:Y:S02]  /*b7f0*/  IADD3 R12, P0, R4.reuse, UR4, RZ ;  /* 0x00000004040c7c10 */ /* 0x040fe4000ff1e0ff */
[C---:B------:R-:W-:Y:S02]  /*b800*/  IADD3 R8, P4, R4.reuse, UR6, RZ ;  /* 0x0000000604087c10 */ /* 0x040fe4000ff9e0ff */
[C---:B------:R-:W-:Y:S01]  /*b810*/  IADD3.X R13, R5.reuse, UR5, RZ, P0, !PT ;  /* 0x00000005050d7c10 */ /* 0x040fe200087fe4ff */
[----:B------:R-:W-:Y:S01]  /*b820*/  ULDC.64 UR4, c[0x0][0x518] ;  /* 0x0001460000047ab9 */ /* 0x000fe20000000a00 */
[----:B------:R-:W-:Y:S01]  /*b830*/  IADD3.X R9, R5, UR7, RZ, P4, !PT ;  /* 0x0000000705097c10 */ /* 0x000fe2000a7fe4ff */
[----:B-1----:R1:W3:Y:S04]  /*b840*/  LDG.E R2, desc[UR58][R2.64+0x4] ;  /* 0x0000043a02027981 */ /* 0x0022e8000c1e1900 */
[----:B------:R-:W4:Y:S04]  /*b850*/  LDG.E.64 R12, desc[UR58][R12.64] ;  /* 0x0000003a0c0c7981 */ /* 0x000f28000c1e1b00 */
[----:B------:R-:W2:Y:S01]  /*b860*/  LDG.E.64 R8, desc[UR58][R8.64] ;  /* 0x0000003a08087981 */ /* 0x000ea2000c1e1b00 */
[----:B------:R-:W-:-:S04]  /*b870*/  IADD3 R6, P0, R4, UR4, RZ ;  /* 0x0000000404067c10 */ /* 0x000fc8000ff1e0ff */
[----:B------:R-:W-:Y:S01]  /*b880*/  IADD3.X R7, R5, UR5, RZ, P0, !PT ;  /* 0x0000000505077c10 */ /* 0x000fe200087fe4ff */
[----:B------:R-:W-:-:S05]  /*b890*/  ULDC.64 UR4, c[0x0][0x528] ;  /* 0x00014a0000047ab9 */ /* 0x000fca0000000a00 */
[----:B------:R-:W3:Y:S01]  /*b8a0*/  LDG.E.64 R6, desc[UR58][R6.64] ;  /* 0x0000003a06067981 */ /* 0x000ee2000c1e1b00 */
[----:B------:R-:W-:-:S04]  /*b8b0*/  IADD3 R4, P0, R4, UR4, RZ ;  /* 0x0000000404047c10 */ /* 0x000fc8000ff1e0ff */
[----:B------:R-:W-:-:S06]  /*b8c0*/  IADD3.X R5, R5, UR5, RZ, P0, !PT ;  /* 0x0000000505057c10 */ /* 0x000fcc00087fe4ff */
[----:B------:R-:W3:Y:S04]  /*b8d0*/  LDG.E.64 R4, desc[UR58][R4.64] ;  /* 0x0000003a04047981 */ /* 0x000ee8000c1e1b00 */
[----:B----4-:R-:W-:Y:S04]  /*b8e0*/  STS.64 [UR18], R12 ;  /* 0x0000000cff007988 */ /* 0x010fe80008000a12 */
[----:B--2---:R-:W-:Y:S04]  /*b8f0*/  STS.64 [UR19], R8 ;  /* 0x00000008ff007988 */ /* 0x004fe80008000a13 */
[----:B------:R-:W2:Y:S01]  /*b900*/  LDS R14, [UR18+0x1c] ;  /* 0x00001c12ff0e7984 */ /* 0x000ea20008000800 */
[----:B---3--:R-:W-:-:S04]  /*b910*/  SHF.L.U64.HI R24, R6, 0x1, R7 ;  /* 0x0000000106187819 */ /* 0x008fc80000010207 */
[----:B------:R-:W-:-:S04]  /*b920*/  LOP3.LUT R24, R24, 0x1fffffff, RZ, 0xc0, !PT ;  /* 0x1fffffff18187812 */ /* 0x000fc800078ec0ff */
[----:B------:R-:W-:-:S04]  /*b930*/  SHF.R.U32.HI R7, RZ, 0x4, R24 ;  /* 0x00000004ff077819 */ /* 0x000fc80000011618 */
[----:B--2---:R-:W-:-:S05]  /*b940*/  LOP3.LUT R14, R14, 0xf, R7, 0xb8, !PT ;  /* 0x0000000f0e0e7812 */ /* 0x004fca00078eb807 */
[----:B------:R-:W-:Y:S04]  /*b950*/  STS [UR18+0x1c], R14 ;  /* 0x00001c0eff007988 */ /* 0x000fe80008000812 */
[----:B------:R-:W2:Y:S02]  /*b960*/  LDS R7, [UR18+0x1c] ;  /* 0x00001c12ff077984 */ /* 0x000ea40008000800 */
[----:B--2---:R-:W-:-:S05]  /*b970*/  LOP3.LUT R7, R7, 0xf0, RZ, 0xb8, !PT ;  /* 0x000000f007077812 */ /* 0x004fca00078eb8ff */
[----:B------:R-:W-:Y:S04]  /*b980*/  STS [UR18+0x1c], R7 ;  /* 0x00001c07ff007988 */ /* 0x000fe80008000812 */
[----:B------:R-:W2:Y:S01]  /*b990*/  LDS R9, [UR18+0x1c] ;  /* 0x00001c12ff097984 */ /* 0x000ea20008000800 */
[----:B------:R-:W-:-:S05]  /*b9a0*/  IMAD.U32 R8, RZ, RZ, UR18 ;  /* 0x00000012ff087e24 */ /* 0x000fca000f8e00ff */
[----:B------:R-:W-:Y:S02]  /*b9b0*/  SHF.R.U64 R8, R8, 0x4, RZ ;  /* 0x0000000408087819 */ /* 0x000fe400000012ff */
[----:B--2---:R-:W-:-:S05]  /*b9c0*/  LOP3.LUT R9, R9, 0xf00, RZ, 0xb8, !PT ;  /* 0x00000f0009097812 */ /* 0x004fca00078eb8ff */
[----:B------:R-:W-:Y:S04]  /*b9d0*/  STS.64 [UR18+0x18], R8 ;  /* 0x00001808ff007988 */ /* 0x000fe80008000a12 */
[----:B------:R-:W1:Y:S01]  /*b9e0*/  LDS R25, [UR18+0x1c] ;  /* 0x00001c12ff197984 */ /* 0x000e620008000800 */
[----:B------:R-:W-:Y:S01]  /*b9f0*/  IMAD.SHL.U32 R23, R6, 0x2, RZ ;  /* 0x0000000206177824 */ /* 0x000fe200078e00ff */
[----:B------:R-:W-:-:S04]  /*ba00*/  CS2R R14, SRZ ;  /* 0x00000000000e7805 */ /* 0x000fc8000001ff00 */
[----:B------:R-:W-:Y:S01]  /*ba10*/  LOP3.LUT R23, R23, 0xfffffffe, RZ, 0xc0, !PT ;  /* 0xfffffffe17177812 */ /* 0x000fe200078ec0ff */
[----:B-----5:R-:W-:Y:S02]  /*ba20*/  VIADD R12, R19, 0xffffffff ;  /* 0xffffffff130c7836 */ /* 0x020fe40000000000 */
[----:B------:R-:W-:Y:S01]  /*ba30*/  VIADD R13, R18, 0xffffffff ;  /* 0xffffffff120d7836 */ /* 0x000fe20000000000 */
[----:B------:R-:W-:Y:S01]  /*ba40*/  SHF.R.U64 R23, R23, 0x4, R24 ;  /* 0x0000000417177819 */ /* 0x000fe20000001218 */
[----:B------:R-:W-:Y:S04]  /*ba50*/  STS [UR18+0x10], R8 ;  /* 0x00001008ff007988 */ /* 0x000fe80008000812 */
[----:B------:R-:W-:Y:S04]  /*ba60*/  STS [UR18+0x14], R8 ;  /* 0x00001408ff007988 */ /* 0x000fe80008000812 */
[----:B------:R-:W-:Y:S04]  /*ba70*/  STS.128 [UR18+0x20], R12 ;  /* 0x0000200cff007988 */ /* 0x000fe80008000c12 */
[----:B------:R-:W-:Y:S04]  /*ba80*/  STS [UR18+0xc], R23 ;  /* 0x00000c17ff007988 */ /* 0x000fe80008000812 */
[----:B------:R-:W-:Y:S01]  /*ba90*/  STS [UR18+0x30], RZ ;  /* 0x000030ffff007988 */ /* 0x000fe20008000812 */
[----:B-1----:R-:W-:-:S05]  /*baa0*/  LOP3.LUT R3, R25, 0xf000, RZ, 0xb8, !PT ;  /* 0x0000f00019037812 */ /* 0x002fca00078eb8ff */
[----:B------:R-:W-:Y:S04]  /*bab0*/  STS [UR18+0x1c], R3 ;  /* 0x00001c03ff007988 */ /* 0x000fe80008000812 */
[----:B------:R-:W1:Y:S01]  /*bac0*/  LDS R6, [UR19+0x1c] ;  /* 0x00001c13ff067984 */ /* 0x000e620008000800 */
[----:B------:R-:W-:-:S04]  /*bad0*/  SHF.L.U64.HI R18, R4, 0x1, R5 ;  /* 0x0000000104127819 */ /* 0x000fc80000010205 */
[----:B------:R-:W-:-:S04]  /*bae0*/  LOP3.LUT R18, R18, 0x1fffffff, RZ, 0xc0, !PT ;  /* 0x1fffffff12127812 */ /* 0x000fc800078ec0ff */
[----:B------:R-:W-:-:S04]  /*baf0*/  SHF.R.U32.HI R5, RZ, 0x4, R18 ;  /* 0x00000004ff057819 */ /* 0x000fc80000011612 */
[----:B-1----:R-:W-:-:S05]  /*bb00*/  LOP3.LUT R5, R6, 0xf, R5, 0xb8, !PT ;  /* 0x0000000f06057812 */ /* 0x002fca00078eb805 */
[----:B------:R-:W-:Y:S04]  /*bb10*/  STS [UR19+0x1c], R5 ;  /* 0x00001c05ff007988 */ /* 0x000fe80008000813 */
[----:B------:R-:W1:Y:S02]  /*bb20*/  LDS R8, [UR19+0x1c] ;  /* 0x00001c13ff087984 */ /* 0x000e640008000800 */
[----:B-1----:R-:W-:-:S05]  /*bb30*/  LOP3.LUT R8, R8, 0xf0, RZ, 0xb8, !PT ;  /* 0x000000f008087812 */ /* 0x002fca00078eb8ff */
[----:B------:R-:W-:Y:S04]  /*bb40*/  STS [UR19+0x1c], R8 ;  /* 0x00001c08ff007988 */ /* 0x000fe80008000813 */
[----:B------:R-:W1:Y:S01]  /*bb50*/  LDS R7, [UR19+0x1c] ;  /* 0x00001c13ff077984 */ /* 0x000e620008000800 */
[----:B------:R-:W-:-:S05]  /*bb60*/  IMAD.U32 R6, RZ, RZ, UR19 ;  /* 0x00000013ff067e24 */ /* 0x000fca000f8e00ff */
[----:B------:R-:W-:Y:S02]  /*bb70*/  SHF.R.U64 R6, R6, 0x4, RZ ;  /* 0x0000000406067819 */ /* 0x000fe400000012ff */
[----:B-1----:R-:W-:-:S05]  /*bb80*/  LOP3.LUT R7, R7, 0xf00, RZ, 0xb8, !PT ;  /* 0x00000f0007077812 */ /* 0x002fca00078eb8ff */
[----:B------:R-:W-:Y:S04]  /*bb90*/  STS.64 [UR19+0x18], R6 ;  /* 0x00001806ff007988 */ /* 0x000fe80008000a13 */
[----:B------:R-:W1:Y:S01]  /*bba0*/  LDS R9, [UR19+0x1c] ;  /* 0x00001c13ff097984 */ /* 0x000e620008000800 */
[----:B------:R-:W-:Y:S02]  /*bbb0*/  IMAD.SHL.U32 R3, R4, 0x2, RZ ;  /* 0x0000000204037824 */ /* 0x000fe400078e00ff */
[----:B------:R-:W-:-:S03]  /*bbc0*/  VIADD R13, R2, 0xffffffff ;  /* 0xffffffff020d7836 */ /* 0x000fc60000000000 */
[----:B------:R-:W-:-:S04]  /*bbd0*/  LOP3.LUT R3, R3, 0xfffffffe, RZ, 0xc0, !PT ;  /* 0xfffffffe03037812 */ /* 0x000fc800078ec0ff */
[----:B------:R-:W-:Y:S01]  /*bbe0*/  SHF.R.U64 R3, R3, 0x4, R18 ;  /* 0x0000000403037819 */ /* 0x000fe20000001212 */
[----:B------:R2:W-:Y:S04]  /*bbf0*/  STS.128 [UR19+0x20], R12 ;  /* 0x0000200cff007988 */ /* 0x0005e80008000c13 */
[----:B------:R2:W-:Y:S04]  /*bc00*/  STS [UR19+0xc], R3 ;  /* 0x00000c03ff007988 */ /* 0x0005e80008000813 */
[----:B------:R2:W-:Y:S04]  /*bc10*/  STS [UR19+0x10], R6 ;  /* 0x00001006ff007988 */ /* 0x0005e80008000813 */
[----:B------:R2:W-:Y:S04]  /*bc20*/  STS [UR19+0x14], R6 ;  /* 0x00001406ff007988 */ /* 0x0005e80008000813 */
[----:B------:R-:W-:Y:S01]  /*bc30*/  STS [UR19+0x30], RZ ;  /* 0x000030ffff007988 */ /* 0x000fe20008000813 */
[----:B-1----:R-:W-:-:S05]  /*bc40*/  LOP3.LUT R2, R9, 0xf000, RZ, 0xb8, !PT ;  /* 0x0000f00009027812 */ /* 0x002fca00078eb8ff */
[----:B------:R2:W-:Y:S02]  /*bc50*/  STS [UR19+0x1c], R2 ;  /* 0x00001c02ff007988 */ /* 0x0005e40008000813 */
.L_x_215:
[----:B------:R-:W-:Y:S05]  /*bc60*/  BSYNC B1 ;  /* 0x0000000000017941 */ /* 0x000fea0003800000 */
.L_x_214:
[----:B------:R-:W-:-:S03]  /*bc70*/  UMOV UR4, 0xffffffff ;  /* 0xffffffff00047882 */ /* 0x000fc60000000000 */
[----:B------:R-:W-:Y:S05]  /*bc80*/  BRA.DIV UR4, `(.L_x_216) ;  /* 0x0000003204b47947 */ /* 0x000fea000b800000 */
[----:B------:R-:W-:Y:S01]  /*bc90*/  ELECT P6, URZ, PT ;  /* 0x00000000003f782f */ /* 0x000fe200038c0000 */
[----:B------:R-:W-:-:S12]  /*bca0*/  NOP ;  /* 0x0000000000007918 */ /* 0x000fd80000000000 */
.L_x_299:
[----:B-12---:R-:W1:Y:S02]  /*bcb0*/  S2R R2, SR_LANEID ;  /* 0x0000000000027919 */ /* 0x006e640000000000 */
[----:B-1----:R-:W-:-:S05]  /*bcc0*/  IMAD.SHL.U32 R6, R2, 0x4, RZ ;  /* 0x0000000402067824 */ /* 0x002fca00078e00ff */
[----:B------:R1:W2:Y:S01]  /*bcd0*/  LDS R7, [R6+UR18] ;  /* 0x0000001206077984 */ /* 0x0002a20008000800 */
[C---:B------:R-:W-:Y:S02]  /*bce0*/  IADD3 R4, P0, R6.reuse, UR12, RZ ;  /* 0x0000000c06047c10 */ /* 0x040fe4000ff1e0ff */
[----:B------:R-:W-:Y:S01]  /*bcf0*/  IADD3 R2, P4, R6, UR14, RZ ;  /* 0x0000000e06027c10 */ /* 0x000fe2000ff9e0ff */
[----:B------:R1:W3:Y:S01]  /*bd00*/  LDS R9, [R6+UR18+0x80] ;  /* 0x0000801206097984 */ /* 0x0002e20008000800 */
[----:B------:R-:W-:Y:S11]  /*bd10*/  @!P6 BRA `(.L_x_217) ;  /* 0x000000000008e947 */ /* 0x000ff60003800000 */
[----:B------:R0:W-:Y:S01]  /*bd20*/  UTMACMDFLUSH ;  /* 0x00000000000079b7 */ /* 0x0001e20000000000 */
[----:B------:R-:W-:-:S04]  /*bd30*/  DEPBAR.LE SB0, 0x0 ;  /* 0x000080000000791a */ /* 0x000fc80000000000 */
.L_x_217:
[----:B------:R-:W-:Y:S01]  /*bd40*/  IMAD.X R5, RZ, RZ, UR13, P0 ;  /* 0x0000000dff057e24 */ /* 0x000fe200080e06ff */
[----:B------:R-:W-:Y:S05]  /*bd50*/  WARPSYNC.ALL ;  /* 0x0000000000007948 */ /* 0x000fea0003800000 */
[----:B------:R-:W-:Y:S01]  /*bd60*/  IMAD.X R3, RZ, RZ, UR15, P4 ;  /* 0x0000000fff037e24 */ /* 0x000fe2000a0e06ff */
[----:B--2---:R2:W5:Y:S04]  /*bd70*/  ATOMG.E.EXCH.STRONG.GPU PT, RZ, [R4], R7 ;  /* 0x0000000704ff73a8 */ /* 0x00456800041ee100 */
[----:B---3--:R2:W5:Y:S01]  /*bd80*/  ATOMG.E.EXCH.STRONG.GPU PT, RZ, [R2], R9 ;  /* 0x0000000902ff73a8 */ /* 0x00856200041ee100 */
[----:B------:R-:W-:-:S07]  /*bd90*/  MOV R18, R10 ;  /* 0x0000000a00127202 */ /* 0x000fce0000000f00 */
.L_x_212:
[----:B------:R-:W-:Y:S01]  /*bda0*/  ISETP.NE.AND P4, PT, R11, RZ, PT ;  /* 0x000000ff0b00720c */ /* 0x000fe20003f85270 */
[----:B------:R-:W-:Y:S01]  /*bdb0*/  VIADD R21, R21, 0x1 ;  /* 0x0000000115157836 */ /* 0x000fe20000000000 */
[----:B--2---:R-:W-:Y:S02]  /*bdc0*/  SEL R3, RZ, 0x1, !P3 ;  /* 0x00000001ff037807 */ /* 0x004fe40005800000 */
[----:B-1----:R-:W-:Y:S02]  /*bdd0*/  PRMT R2, RZ, 0x7610, R2 ;  /* 0x00007610ff027816 */ /* 0x002fe40000000002 */
[----:B------:R-:W-:-:S04]  /*bde0*/  ISETP.NE.AND P0, PT, R21, 0x8, PT ;  /* 0x000000081500780c */ /* 0x000fc80003f05270 */
[----:B------:R-:W-:Y:S02]  /*bdf0*/  SEL R5, RZ, 0x1, P0 ;  /* 0x00000001ff057807 */ /* 0x000fe40000000000 */
[----:B------:R-:W-:Y:S02]  /*be00*/  SEL R21, R21, RZ, P0 ;  /* 0x000000ff15157207 */ /* 0x000fe40000000000 */
[----:B------:R-:W-:Y:S01]  /*be10*/  LOP3.LUT R22, R22, R5, RZ, 0x3c, !PT ;  /* 0x0000000516167212 */ /* 0x000fe200078e3cff */
[----:B------:R-:W-:Y:S06]  /*be20*/  @P4 BRA `(.L_x_218) ;  /* 0xfffffff000884947 */ /* 0x000fec000383ffff */
[----:B------:R-:W-:Y:S05]  /*be30*/  BSYNC B0 ;  /* 0x0000000000007941 */ /* 0x000fea0003800000 */
.L_x_198:
[----:B------:R-:W-:-:S03]  /*be40*/  UMOV UR4, 0xffffffff ;  /* 0xffffffff00047882 */ /* 0x000fc60000000000 */
[----:B------:R-:W-:Y:S05]  /*be50*/  BRA.DIV UR4, `(.L_x_219) ;  /* 0x0000003204707947 */ /* 0x000fea000b800000 */
[----:B-----5:R-:W-:-:S13]  /*be60*/  ELECT P6, URZ, PT ;  /* 0x00000000003f782f */ /* 0x020fda00038c0000 */
.L_x_302:
[----:B------:R-:W-:Y:S04]  /*be70*/  BSSY B0, `(.L_x_220) ;  /* 0x000002a000007945 */ /* 0x000fe80003800000 */
[----:B------:R-:W-:Y:S05]  /*be80*/  @!P6 BRA `(.L_x_221) ;  /* 0x0000000000a0e947 */ /* 0x000fea0003800000 */
[----:B------:R-:W-:-:S04]  /*be90*/  ULOP3.LUT UR4, UR53, 0x2, URZ, 0xfc, !UPT ;  /* 0x0000000235047892 */ /* 0x000fc8000f8efc3f */
[----:B------:R-:W-:-:S06]  /*bea0*/  UISETP.NE.AND UP0, UPT, UR4, 0x3, UPT ;  /* 0x000000030400788c */ /* 0x000fcc000bf05270 */
[----:B------:R-:W-:-:S13]  /*beb0*/  PLOP3.LUT P0, PT, PT, PT, UP0, 0x80, 0x0 ;  /* 0x000000000000781c */ /* 0x000fda0003f0f008 */
[----:B------:R-:W-:Y:S05]  /*bec0*/  @!P0 BRA `(.L_x_222) ;  /* 0x0000000000048947 */ /* 0x000fea0003800000 */
[----:B------:R-:W-:Y:S01]  /*bed0*/  BPT.TRAP 0x1 ;  /* 0x000000040000795c */ /* 0x000fe20000300000 */
.L_x_222:
[----:B------:R-:W-:Y:S01]  /*bee0*/  IMAD.U32 R3, RZ, RZ, UR16 ;  /* 0x00000010ff037e24 */ /* 0x000fe2000f8e00ff */
[----:B------:R-:W-:-:S03]  /*bef0*/  SHF.L.U32 R2, R20, 0x1f, RZ ;  /* 0x0000001f14027819 */ /* 0x000fc600000006ff */
[----:B------:R-:W-:-:S04]  /*bf00*/  VIADD R3, R3, 0x384a0 ;  /* 0x000384a003037836 */ /* 0x000fc80000000000 */
[C---:B------:R-:W-:Y:S02]  /*bf10*/  IMAD R7, R0.reuse, 0x8, R3 ;  /* 0x0000000800077824 */ /* 0x040fe400078e0203 */
[----:B------:R-:W-:Y:S02]  /*bf20*/  VIADD R0, R0, 0x1 ;  /* 0x0000000100007836 */ /* 0x000fe40000000000 */
[----:B------:R-:W1:Y:S03]  /*bf30*/  SYNCS.PHASECHK.TRANS64.TRYWAIT P0, [R7+URZ], R2 ;  /* 0x00000002070075a7 */ /* 0x000e66000800017f */
[----:B------:R-:W-:-:S04]  /*bf40*/  ISETP.NE.AND P1, PT, R0, 0x4, PT ;  /* 0x000000040000780c */ /* 0x000fc80003f25270 */
[----:B------:R-:W-:Y:S02]  /*bf50*/  SEL R5, RZ, 0x1, P1 ;  /* 0x00000001ff057807 */ /* 0x000fe40000800000 */
[----:B------:R-:W-:Y:S02]  /*bf60*/  SEL R0, R0, RZ, P1 ;  /* 0x000000ff00007207 */ /* 0x000fe40000800000 */
[----:B------:R-:W-:-:S03]  /*bf70*/  LOP3.LUT R5, R20, R5, RZ, 0x3c, !PT ;  /* 0x0000000514057212 */ /* 0x000fc600078e3cff */
[----:B------:R-:W-:Y:S01]  /*bf80*/  IMAD R9, R0, 0x8, R3 ;  /* 0x0000000800097824 */ /* 0x000fe200078e0203 */
[----:B------:R-:W-:Y:S01]  /*bf90*/  SHF.L.U32 R4, R5, 0x1f, RZ ;  /* 0x0000001f05047819 */ /* 0x000fe200000006ff */
[----:B-1----:R-:W-:Y:S06]  /*bfa0*/  @!P0 BRA `(.L_x_223) ;  /* 0x00000030003c8947 */ /* 0x002fec0003800000 */
.L_x_303:
[----:B------:R-:W2:Y:S01]  /*bfb0*/  SYNCS.PHASECHK.TRANS64.TRYWAIT P0, [R9+URZ], R4 ;  /* 0x00000004090075a7 */ /* 0x000ea2000800017f */
[----:B------:R-:W-:-:S05]  /*bfc0*/  VIADD R0, R0, 0x1 ;  /* 0x0000000100007836 */ /* 0x000fca0000000000 */
[----:B------:R-:W-:-:S04]  /*bfd0*/  ISETP.NE.AND P1, PT, R0, 0x4, PT ;  /* 0x000000040000780c */ /* 0x000fc80003f25270 */
[----:B-1----:R-:W-:Y:S02]  /*bfe0*/  SEL R2, RZ, 0x1, P1 ;  /* 0x00000001ff027807 */ /* 0x002fe40000800000 */
[----:B------:R-:W-:Y:S02]  /*bff0*/  SEL R0, R0, RZ, P1 ;  /* 0x000000ff00007207 */ /* 0x000fe40000800000 */
[----:B------:R-:W-:-:S03]  /*c000*/  LOP3.LUT R7, R5, R2, RZ, 0x3c, !PT ;  /* 0x0000000205077212 */ /* 0x000fc600078e3cff */
[----:B------:R-:W-:Y:S01]  /*c010*/  IMAD R6, R0, 0x8, R3 ;  /* 0x0000000800067824 */ /* 0x000fe200078e0203 */
[----:B------:R-:W-:Y:S01]  /*c020*/  SHF.L.U32 R5, R7, 0x1f, RZ ;  /* 0x0000001f07057819 */ /* 0x000fe200000006ff */
[----:B--2---:R-:W-:Y:S06]  /*c030*/  @!P0 BRA `(.L_x_224) ;  /* 0x00000030002c8947 */ /* 0x004fec0003800000 */
.L_x_304:
[----:B------:R-:W2:Y:S01]  /*c040*/  SYNCS.PHASECHK.TRANS64.TRYWAIT P0, [R6+URZ], R5 ;  /* 0x00000005060075a7 */ /* 0x000ea2000800017f */
[----:B------:R-:W-:-:S05]  /*c050*/  VIADD R0, R0, 0x1 ;  /* 0x0000000100007836 */ /* 0x000fca0000000000 */
[----:B------:R-:W-:-:S04]  /*c060*/  ISETP.NE.AND P1, PT, R0, 0x4, PT ;  /* 0x000000040000780c */ /* 0x000fc80003f25270 */
[----:B------:R-:W-:Y:S02]  /*c070*/  SEL R2, RZ, 0x1, P1 ;  /* 0x00000001ff027807 */ /* 0x000fe40000800000 */
[----:B------:R-:W-:Y:S02]  /*c080*/  SEL R0, R0, RZ, P1 ;  /* 0x000000ff00007207 */ /* 0x000fe40000800000 */
[----:B------:R-:W-:Y:S01]  /*c090*/  LOP3.LUT R2, R7, R2, RZ, 0x3c, !PT ;  /* 0x0000000207027212 */ /* 0x000fe200078e3cff */
[----:B--2---:R-:W-:Y:S06]  /*c0a0*/  @!P0 BRA `(.L_x_225) ;  /* 0x0000003000248947 */ /* 0x004fec0003800000 */
.L_x_305:
[----:B------:R-:W-:Y:S01]  /*c0b0*/  IMAD R3, R0, 0x8, R3 ;  /* 0x0000000800037824 */ /* 0x000fe200078e0203 */
[----:B------:R-:W-:-:S07]  /*c0c0*/  SHF.L.U32 R0, R2, 0x1f, RZ ;  /* 0x0000001f02007819 */ /* 0x000fce00000006ff */
.L_x_226:
[----:B---3--:R3:W4:Y:S02]  /*c0d0*/  SYNCS.PHASECHK.TRANS64.TRYWAIT P0, [R3+URZ], R0 ;  /* 0x00000000030075a7 */ /* 0x008724000800017f */
[----:B----4-:R-:W-:Y:S05]  /*c0e0*/  @!P0 NANOSLEEP.SYNCS 0x989680 ;  /* 0x009896800000895d */ /* 0x010fea0003900000 */
[----:B------:R-:W4:Y:S02]  /*c0f0*/  @!P0 SYNCS.PHASECHK.TRANS64 P0, [R3+URZ], R0 ;  /* 0x00000000030085a7 */ /* 0x000f24000800007f */
[----:B----4-:R-:W-:Y:S05]  /*c100*/  @!P0 BRA `(.L_x_226) ;  /* 0xfffffffc00f08947 */ /* 0x010fea000383ffff */
.L_x_221:
[----:B------:R-:W-:Y:S05]  /*c110*/  BSYNC B0 ;  /* 0x0000000000007941 */ /* 0x000fea0003800000 */
.L_x_220:
[----:B------:R-:W-:Y:S05]  /*c120*/  EXIT ;  /* 0x000000000000794d */ /* 0x000fea0003800000 */
.L_x_111:
[----:B------:R-:W-:Y:S01]  /*c130*/  PLOP3.LUT P1, PT, PT, PT, UP3, 0x80, 0x0 ;  /* 0x000000000000781c */ /* 0x000fe20003f2f038 */
[----:B------:R-:W-:Y:S01]  /*c140*/  ULDC UR20, c[0x0][0x10] ;  /* 0x0000040000147ab9 */ /* 0x000fe20000000800 */
[----:B------:R-:W-:Y:S01]  /*c150*/  ULDC UR24, c[0x0][0x904] ;  /* 0x0002410000187ab9 */ /* 0x000fe20000000800 */
[----:B------:R-:W-:Y:S01]  /*c160*/  UMOV UR19, 0xffffffff ;  /* 0xffffffff00137882 */ /* 0x000fe20000000000 */
[----:B------:R-:W-:Y:S01]  /*c170*/  P2R R0, PR, RZ, 0x2 ;  /* 0x00000002ff007803 */ /* 0x000fe20000000000 */
[----:B------:R-:W-:Y:S01]  /*c180*/  ULDC.64 UR12, c[0x0][0x8c8] ;  /* 0x00023200000c7ab9 */ /* 0x000fe20000000a00 */
[----:B------:R-:W-:Y:S01]  /*c190*/  UIMAD.WIDE.U32 UR20, UR41, UR20, URZ ;  /* 0x00000014291472a5 */ /* 0x000fe2000f8e003f */
[----:B------:R-:W-:Y:S01]  /*c1a0*/  IMAD.MOV.U32 R16, RZ, RZ, RZ ;  /* 0x000000ffff107224 */ /* 0x000fe200078e00ff */
[----:B------:R-:W-:Y:S01]  /*c1b0*/  ULDC.64 UR14, c[0x0][0x8e0] ;  /* 0x00023800000e7ab9 */ /* 0x000fe20000000a00 */
[----:B------:R-:W-:Y:S02]  /*c1c0*/  USHF.L.U32 UR25, UR19, UR24, URZ ;  /* 0x0000001813197299 */ /* 0x000fe4000800063f */
[----:B------:R-:W-:-:S02]  /*c1d0*/  UIADD3 UR11, UP1, UR12, -0x1, URZ ;  /* 0xffffffff0c0b7890 */ /* 0x000fc4000ff3e03f */
[----:B------:R-:W1:Y:S01]  /*c1e0*/  @P1 S2R R0, SR_CTAID.Y ;  /* 0x0000000000001919 */ /* 0x000e620000002600 */
[----:B------:R-:W-:Y:S01]  /*c1f0*/  ULDC UR19, c[0x0][0x14] ;  /* 0x0000050000137ab9 */ /* 0x000fe20000000800 */
[----:B------:R-:W-:Y:S02]  /*c200*/  UIADD3 UR12, UP2, UR14, -0x1, URZ ;  /* 0xffffffff0e0c7890 */ /* 0x000fe4000ff5e03f */
[----:B------:R-:W-:Y:S02]  /*c210*/  UIMAD.WIDE.U32 UR22, UR20, UR19, URZ ;  /* 0x00000013141672a5 */ /* 0x000fe4000f8e003f */
[----:B------:R-:W-:Y:S01]  /*c220*/  UIMAD UR21, UR21, UR19, URZ ;  /* 0x00000013151572a4 */ /* 0x000fe2000f8e023f */
[----:B------:R-:W-:Y:S01]  /*c230*/  ULDC UR18, c[0x0][0x8a8] ;  /* 0x00022a0000127ab9 */ /* 0x000fe20000000800 */
[----:B------:R-:W-:Y:S01]  /*c240*/  UMOV UR26, 0x1 ;  /* 0x00000001001a7882 */ /* 0x000fe20000000000 */
[----:B------:R-:W-:Y:S02]  /*c250*/  UIADD3.X UR14, UR15, -0x1, URZ, UP2, !UPT ;  /* 0xffffffff0f0e7890 */ /* 0x000fe400097fe43f */
[----:B------:R-:W-:-:S02]  /*c260*/  UIADD3.X UR13, UR13, -0x1, URZ, UP1, !UPT ;  /* 0xffffffff0d0d7890 */ /* 0x000fc40008ffe43f */
[----:B------:R-:W-:Y:S02]  /*c270*/  ULOP3.LUT UR15, UR54, 0x2, URZ, 0xfc, !UPT ;  /* 0x00000002360f7892 */ /* 0x000fe4000f8efc3f */
[----:B------:R-:W-:Y:S02]  /*c280*/  UIADD3 UR16, UR8, -0x1, URZ ;  /* 0xffffffff08107890 */ /* 0x000fe4000fffe03f */
[----:B------:R-:W-:Y:S02]  /*c290*/  UIADD3 UR17, UR7, -0x1, URZ ;  /* 0xffffffff07117890 */ /* 0x000fe4000fffe03f */
[----:B------:R-:W-:Y:S02]  /*c2a0*/  UIADD3 UR18, UR18, -0x1, URZ ;  /* 0xffffffff12127890 */ /* 0x000fe4000fffe03f */
[----:B------:R-:W-:Y:S02]  /*c2b0*/  USHF.L.U32 UR19, UR26, UR24, URZ ;  /* 0x000000181a137299 */ /* 0x000fe4000800063f */
[----:B------:R-:W-:-:S02]  /*c2c0*/  ULOP3.LUT UR20, URZ, UR25, URZ, 0x33, !UPT ;  /* 0x000000193f147292 */ /* 0x000fc4000f8e333f */
[----:B------:R-:W-:Y:S01]  /*c2d0*/  UIADD3 UR21, UR23, UR21, URZ ;  /* 0x0000001517157290 */ /* 0x000fe2000fffe03f */
[----:B-1----:R-:W-:Y:S02]  /*c2e0*/  @P1 R2UR UR40, R0 ;  /* 0x00000000002812ca */ /* 0x002fe400000e0000 */
[----:B------:R-:W-:-:S13]  /*c2f0*/  MOV R0, 0x1 ;  /* 0x0000000100007802 */ /* 0x000fda0000000f00 */
.L_x_247:
[----:B------:R-:W1:Y:S01]  /*c300*/  LDC.64 R2, c[0x0][0x8f8] ;  /* 0x00023e00ff027b82 */ /* 0x000e620000000a00 */
[----:B------:R-:W-:Y:S01]  /*c310*/  UIADD3 UR10, UP1, UR10, UR22, URZ ;  /* 0x000000160a0a7290 */ /* 0x000fe2000ff3e03f */
[----:B------:R-:W-:Y:S01]  /*c320*/  ISETP.NE.AND P2, PT, R20, RZ, PT ;  /* 0x000000ff1400720c */ /* 0x000fe20003f45270 */
[----:B------:R-:W-:Y:S01]  /*c330*/  UMOV UR24, 0xffffffff ;  /* 0xffffffff00187882 */ /* 0x000fe20000000000 */
[----:B------:R-:W-:Y:S01]  /*c340*/  UMOV UR25, 0xffffffff ;  /* 0xffffffff00197882 */ /* 0x000fe20000000000 */
[----:B------:R-:W-:Y:S01]  /*c350*/  UIADD3.X UR9, UR9, UR21, URZ, UP1, !UPT ;  /* 0x0000001509097290 */ /* 0x000fe20008ffe43f */
[----:B------:R-:W-:Y:S01]  /*c360*/  IMAD.MOV.U32 R15, RZ, RZ, RZ ;  /* 0x000000ffff0f7224 */ /* 0x000fe200078e00ff */
[----:B------:R-:W-:Y:S01]  /*c370*/  UMOV UR26, 0xffffffff ;  /* 0xffffffff001a7882 */ /* 0x000fe20000000000 */
[----:B-1----:R-:W-:-:S03]  /*c380*/  ISETP.LE.U32.AND P1, PT, R2, UR10, PT ;  /* 0x0000000a02007c0c */ /* 0x002fc6000bf23070 */
[----:B------:R-:W-:-:S05]  /*c390*/  IMAD.U32 R2, RZ, RZ, UR9 ;  /* 0x00000009ff027e24 */ /* 0x000fca000f8e00ff */
[----:B------:R-:W-:-:S13]  /*c3a0*/  ISETP.GE.U32.AND.EX P1, PT, R2, R3, PT, P1 ;  /* 0x000000030200720c */ /* 0x000fda0003f26110 */
[----:B---345:R-:W-:Y:S05]  /*c3b0*/  @P2 BRA P1, `(.L_x_227) ;  /* 0x0000001800402947 */ /* 0x038fea0000800000 */
[----:B------:R-:W-:-:S04]  /*c3c0*/  IADD3 R2, P2, R6, UR5, RZ ;  /* 0x0000000506027c10 */ /* 0x000fc8000ff5e0ff */
[----:B------:R-:W-:Y:S02]  /*c3d0*/  ISETP.GT.U32.AND P1, PT, R2, UR10, PT ;  /* 0x0000000a02007c0c */ /* 0x000fe4000bf24070 */
[----:B------:R-:W-:-:S04]  /*c3e0*/  IADD3.X R2, R7, UR4, RZ, P2, !PT ;  /* 0x0000000407027c10 */ /* 0x000fc800097fe4ff */
[----:B------:R-:W-:-:S13]  /*c3f0*/  ISETP.GT.U32.AND.EX P1, PT, R2, UR9, PT, P1 ;  /* 0x0000000902007c0c */ /* 0x000fda000bf24110 */
[----:B------:R-:W-:Y:S05]  /*c400*/  @P1 BRA `(.L_x_228) ;  /* 0x0000001400201947 */ /* 0x000fea0003800000 */
[----:B------:R-:W-:Y:S01]  /*c410*/  VIADD R12, R34, UR6 ;  /* 0x00000006220c7c36 */ /* 0x000fe20008000000 */
[----:B------:R-:W-:Y:S01]  /*c420*/  ULDC UR24, c[0x0][0x910] ;  /* 0x0002440000187ab9 */ /* 0x000fe20000000800 */
[----:B------:R-:W-:Y:S02]  /*c430*/  IMAD.MOV.U32 R22, RZ, RZ, R8 ;  /* 0x000000ffff167224 */ /* 0x000fe400078e0008 */
[----:B------:R-:W-:Y:S02]  /*c440*/  VIADD R13, R12, 0x20 ;  /* 0x000000200c0d7836 */ /* 0x000fe40000000000 */
[----:B------:R-:W-:-:S03]  /*c450*/  IMAD.MOV.U32 R14, RZ, RZ, R9 ;  /* 0x000000ffff0e7224 */ /* 0x000fc600078e0009 */
[----:B------:R-:W-:-:S13]  /*c460*/  ISETP.GE.AND P1, PT, R13, UR24, PT ;  /* 0x000000180d007c0c */ /* 0x000fda000bf26270 */
[----:B------:R-:W1:Y:S01]  /*c470*/  @!P1 LDC.64 R2, c[0x0][0x918] ;  /* 0x00024600ff029b82 */ /* 0x000e620000000a00 */
[----:B------:R-:W-:Y:S01]  /*c480*/  @!P1 VIADD R7, R12, 0x20 ;  /* 0x000000200c079836 */ /* 0x000fe20000000000 */
[----:B------:R-:W-:Y:S01]  /*c490*/  BSSY B0, `(.L_x_229) ;  /* 0x0000064000007945 */ /* 0x000fe20003800000 */
[----:B------:R-:W-:Y:S02]  /*c4a0*/  IMAD.MOV.U32 R6, RZ, RZ, 0x7fffffff ;  /* 0x7fffffffff067424 */ /* 0x000fe400078e00ff */
[----:B-1----:R-:W-:-:S05]  /*c4b0*/  @!P1 IMAD.WIDE R2, R7, 0xc, R2 ;  /* 0x0000000c07029825 */ /* 0x002fca00078e0202 */
[----:B------:R1:W5:Y:S04]  /*c4c0*/  @!P1 LDG.E R8, desc[UR58][R2.64] ;  /* 0x0000003a02089981 */ /* 0x000368000c1e1900 */
[----:B------:R1:W5:Y:S01]  /*c4d0*/  @!P1 LDG.E R9, desc[UR58][R2.64+0x4] ;  /* 0x0000043a02099981 */ /* 0x000362000c1e1900 */
[----:B------:R-:W-:Y:S01]  /*c4e0*/  ISETP.GE.AND P1, PT, R12, UR24, PT ;  /* 0x000000180c007c0c */ /* 0x000fe2000bf26270 */
[----:B------:R-:W-:-:S12]  /*c4f0*/  IMAD.MOV.U32 R7, RZ, RZ, RZ ;  /* 0x000000ffff077224 */ /* 0x000fd800078e00ff */
[----:B-1----:R-:W-:Y:S05]  /*c500*/  @P1 BRA `(.L_x_230) ;  /* 0x0000000400701947 */ /* 0x002fea0003800000 */
[----:B------:R-:W-:Y:S01]  /*c510*/  IABS R7, R11 ;  /* 0x0000000b00077213 */ /* 0x000fe20000000000 */
[----:B------:R-:W-:Y:S01]  /*c520*/  ULDC UR25, c[0x0][0x8f0] ;  /* 0x00023c0000197ab9 */ /* 0x000fe20000000800 */
[----:B------:R-:W-:Y:S02]  /*c530*/  IABS R6, R10 ;  /* 0x0000000a00067213 */ /* 0x000fe40000000000 */
[----:B------:R-:W1:Y:S01]  /*c540*/  I2F.RP R3, R7 ;  /* 0x0000000700037306 */ /* 0x000e620000209400 */
[----:B------:R-:W-:Y:S02]  /*c550*/  PLOP3.LUT P3, PT, PT, PT, UP0, 0x80, 0x0 ;  /* 0x000000000000781c */ /* 0x000fe40003f6f008 */
[----:B------:R-:W-:Y:S02]  /*c560*/  IADD3 R21, P2, R14, UR12, RZ ;  /* 0x0000000c0e157c10 */ /* 0x000fe4000ff5e0ff */
[----:B------:R-:W-:Y:S02]  /*c570*/  IADD3 R19, P1, R22, UR11, RZ ;  /* 0x0000000b16137c10 */ /* 0x000fe4000ff3e0ff */
[----:B------:R-:W-:Y:S01]  /*c580*/  LEA.HI.X.SX32 R24, R14, UR14, 0x1, P2 ;  /* 0x0000000e0e187c11 */ /* 0x000fe200090f0eff */
[----:B------:R-:W3:Y:S01]  /*c590*/  I2F.RP R2, R6 ;  /* 0x0000000600027306 */ /* 0x000ee20000209400 */
[----:B------:R-:W-:-:S07]  /*c5a0*/  LEA.HI.X.SX32 R22, R22, UR13, 0x1, P1 ;  /* 0x0000000d16167c11 */ /* 0x000fce00088f0eff */
[----:B-1----:R-:W1:Y:S08]  /*c5b0*/  MUFU.RCP R3, R3 ;  /* 0x0000000300037308 */ /* 0x002e700000001000 */
[----:B---3--:R-:W3:Y:S01]  /*c5c0*/  MUFU.RCP R2, R2 ;  /* 0x0000000200027308 */ /* 0x008ee20000001000 */
[----:B-1----:R-:W-:-:S07]  /*c5d0*/  IADD3 R17, R3, 0xffffffe, RZ ;  /* 0x0ffffffe03117810 */ /* 0x002fce0007ffe0ff */
[----:B------:R-:W1:Y:S01]  /*c5e0*/  F2I.FTZ.U32.TRUNC.NTZ R17, R17 ;  /* 0x0000001100117305 */ /* 0x000e62000021f000 */
[----:B---3--:R-:W-:-:S07]  /*c5f0*/  VIADD R15, R2, 0xffffffe ;  /* 0x0ffffffe020f7836 */ /* 0x008fce0000000000 */
[----:B------:R-:W3:Y:S01]  /*c600*/  F2I.FTZ.U32.TRUNC.NTZ R15, R15 ;  /* 0x0000000f000f7305 */ /* 0x000ee2000021f000 */
[----:B-1----:R-:W-:Y:S02]  /*c610*/  IMAD.MOV R18, RZ, RZ, -R17 ;  /* 0x000000ffff127224 */ /* 0x002fe400078e0a11 */
[----:B---3--:R-:W-:Y:S01]  /*c620*/  IMAD.MOV R14, RZ, RZ, -R15 ;  /* 0x000000ffff0e7224 */ /* 0x008fe200078e0a0f */
[----:B------:R-:W-:Y:S06]  /*c630*/  @!P3 BRA `(.L_x_231) ;  /* 0x000000000034b947 */ /* 0x000fec0003800000 */
[----:B------:R-:W-:Y:S01]  /*c640*/  ULDC UR6, c[0x0][0x8dc] ;  /* 0x0002370000067ab9 */ /* 0x000fe20000000800 */
[----:B------:R-:W-:Y:S01]  /*c650*/  ULDC.64 UR26, c[0x0][0x8d0] ;  /* 0x00023400001a7ab9 */ /* 0x000fe20000000a00 */
[----:B------:R-:W-:-:S05]  /*c660*/  IADD3 R3, P1, R19, UR6, RZ ;  /* 0x0000000613037c10 */ /* 0x000fca000ff3e0ff */
[----:B------:R-:W-:-:S04]  /*c670*/  IMAD.X R19, RZ, RZ, R22, P1 ;  /* 0x000000ffff137224 */ /* 0x000fc800008e0616 */
[----:B------:R-:W-:-:S04]  /*c680*/  IMAD.WIDE.U32 R4, R19, UR26, RZ ;  /* 0x0000001a13047c25 */ /* 0x000fc8000f8e00ff */
[----:B------:R-:W-:-:S04]  /*c690*/  IMAD.WIDE.U32 R4, P1, R3, UR27, R4 ;  /* 0x0000001b03047c25 */ /* 0x000fc8000f820004 */
[----:B------:R-:W-:-:S04]  /*c6a0*/  IMAD.WIDE.U32 R2, R3, UR26, RZ ;  /* 0x0000001a03027c25 */ /* 0x000fc8000f8e00ff */
[----:B------:R-:W-:Y:S01]  /*c6b0*/  IMAD.MOV.U32 R2, RZ, RZ, R5 ;  /* 0x000000ffff027224 */ /* 0x000fe200078e0005 */
[----:B------:R-:W-:Y:S01]  /*c6c0*/  IADD3 RZ, P2, R3, R4, RZ ;  /* 0x0000000403ff7210 */ /* 0x000fe20007f5e0ff */
[----:B------:R-:W-:-:S04]  /*c6d0*/  IMAD.X R3, RZ, RZ, RZ, P1 ;  /* 0x000000ffff037224 */ /* 0x000fc800008e06ff */
[----:B------:R-:W-:-:S04]  /*c6e0*/  IMAD.WIDE.U32.X R2, R19, UR27, R2, P2 ;  /* 0x0000001b13027c25 */ /* 0x000fc800090e0402 */
[----:B------:R-:W-:Y:S02]  /*c6f0*/  IMAD.MOV.U32 R19, RZ, RZ, R2 ;  /* 0x000000ffff137224 */ /* 0x000fe400078e0002 */
[----:B------:R-:W-:-:S07]  /*c700*/  IMAD.MOV.U32 R22, RZ, RZ, R3 ;  /* 0x000000ffff167224 */ /* 0x000fce00078e0003 */
.L_x_231:
[----:B------:R-:W-:Y:S05]  /*c710*/  @!P0 BRA `(.L_x_232) ;  /* 0x0000000000348947 */ /* 0x000fea0003800000 */
[----:B------:R-:W-:Y:S01]  /*c720*/  ULDC UR6, c[0x0][0x8f4] ;  /* 0x00023d0000067ab9 */ /* 0x000fe20000000800 */
[----:B------:R-:W-:Y:S01]  /*c730*/  ULDC.64 UR26, c[0x0][0x8e8] ;  /* 0x00023a00001a7ab9 */ /* 0x000fe20000000a00 */
[----:B------:R-:W-:-:S05]  /*c740*/  IADD3 R3, P1, R21, UR6, RZ ;  /* 0x0000000615037c10 */ /* 0x000fca000ff3e0ff */
[----:B------:R-:W-:-:S04]  /*c750*/  IMAD.X R21, RZ, RZ, R24, P1 ;  /* 0x000000ffff157224 */ /* 0x000fc800008e0618 */
[----:B------:R-:W-:-:S04]  /*c760*/  IMAD.WIDE.U32 R4, R21, UR26, RZ ;  /* 0x0000001a15047c25 */ /* 0x000fc8000f8e00ff */
[----:B------:R-:W-:-:S04]  /*c770*/  IMAD.WIDE.U32 R4, P1, R3, UR27, R4 ;  /* 0x0000001b03047c25 */ /* 0x000fc8000f820004 */
[----:B------:R-:W-:Y:S01]  /*c780*/  IMAD.WIDE.U32 R2, R3, UR26, RZ ;  /* 0x0000001a03027c25 */ /* 0x000fe2000f8e00ff */
[----:B------:R-:W-:-:S04]  /*c790*/  MOV R2, R5 ;  /* 0x0000000500027202 */ /* 0x000fc80000000f00 */
[----:B------:R-:W-:Y:S01]  /*c7a0*/  IADD3 RZ, P2, R3, R4, RZ ;  /* 0x0000000403ff7210 */ /* 0x000fe20007f5e0ff */
[----:B------:R-:W-:-:S04]  /*c7b0*/  IMAD.X R3, RZ, RZ, RZ, P1 ;  /* 0x000000ffff037224 */ /* 0x000fc800008e06ff */
[----:B------:R-:W-:-:S04]  /*c7c0*/  IMAD.WIDE.U32.X R2, R21, UR27, R2, P2 ;  /* 0x0000001b15027c25 */ /* 0x000fc800090e0402 */
[----:B------:R-:W-:Y:S02]  /*c7d0*/  IMAD.MOV.U32 R21, RZ, RZ, R2 ;  /* 0x000000ffff157224 */ /* 0x000fe400078e0002 */
[----:B------:R-:W-:-:S07]  /*c7e0*/  IMAD.MOV.U32 R24, RZ, RZ, R3 ;  /* 0x000000ffff187224 */ /* 0x000fce00078e0003 */
.L_x_232:
[----:B------:R-:W-:Y:S01]  /*c7f0*/  IMAD R18, R18, R7, RZ ;  /* 0x0000000712127224 */ /* 0x000fe200078e02ff */
[----:B------:R-:W-:Y:S01]  /*c800*/  ULDC UR6, c[0x0][0x8d8] ;  /* 0x0002360000067ab9 */ /* 0x000fe20000000800 */
[----:B------:R-:W-:Y:S01]  /*c810*/  IMAD.MOV.U32 R2, RZ, RZ, RZ ;  /* 0x000000ffff027224 */ /* 0x000fe200078e00ff */
[----:B------:R-:W-:Y:S01]  /*c820*/  SHF.R.U64 R21, R21, UR25, R24 ;  /* 0x0000001915157c19 */ /* 0x000fe20008001218 */
[----:B------:R-:W-:Y:S01]  /*c830*/  IMAD.MOV.U32 R3, RZ, RZ, R17 ;  /* 0x000000ffff037224 */ /* 0x000fe200078e0011 */
[----:B------:R-:W-:Y:S01]  /*c840*/  SHF.R.U64 R19, R19, UR6, R22 ;  /* 0x0000000613137c19 */ /* 0x000fe20008001216 */
[----:B------:R-:W-:Y:S01]  /*c850*/  IMAD R4, R14, R6, RZ ;  /* 0x000000060e047224 */ /* 0x000fe200078e02ff */
[----:B------:R-:W-:Y:S01]  /*c860*/  PLOP3.LUT P5, PT, PT, PT, UP3, 0x80, 0x0 ;  /* 0x000000000000781c */ /* 0x000fe20003faf038 */
[----:B------:R-:W-:-:S04]  /*c870*/  IMAD.HI.U32 R17, R17, R18, R2 ;  /* 0x0000001211117227 */ /* 0x000fc800078e0002 */
[----:B------:R-:W-:Y:S02]  /*c880*/  IMAD.MOV.U32 R3, RZ, RZ, R15 ;  /* 0x000000ffff037224 */ /* 0x000fe400078e000f */
[----:B------:R-:W-:Y:S02]  /*c890*/  VIADD R21, R21, UR17 ;  /* 0x0000001115157c36 */ /* 0x000fe40008000000 */
[----:B------:R-:W-:Y:S02]  /*c8a0*/  VIADD R14, R19, UR16 ;  /* 0x00000010130e7c36 */ /* 0x000fe40008000000 */
[----:B------:R-:W-:Y:S01]  /*c8b0*/  IMAD.HI.U32 R2, R15, R4, R2 ;  /* 0x000000040f027227 */ /* 0x000fe200078e0002 */
[----:B------:R-:W-:Y:S02]  /*c8c0*/  IABS R15, R11 ;  /* 0x0000000b000f7213 */ /* 0x000fe40000000000 */
[----:B------:R-:W-:Y:S02]  /*c8d0*/  IABS R3, R10 ;  /* 0x0000000a00037213 */ /* 0x000fe40000000000 */
[----:B------:R-:W-:Y:S01]  /*c8e0*/  IABS R4, R21 ;  /* 0x0000001500047213 */ /* 0x000fe20000000000 */
[----:B------:R-:W-:Y:S01]  /*c8f0*/  IMAD.MOV R18, RZ, RZ, -R15 ;  /* 0x000000ffff127224 */ /* 0x000fe200078e0a0f */
[----:B------:R-:W-:Y:S01]  /*c900*/  IABS R5, R14 ;  /* 0x0000000e00057213 */ /* 0x000fe20000000000 */
[----:B------:R-:W-:-:S02]  /*c910*/  IMAD.MOV R15, RZ, RZ, -R3 ;  /* 0x000000ffff0f7224 */ /* 0x000fc400078e0a03 */
[----:B------:R-:W-:-:S04]  /*c920*/  IMAD.HI.U32 R3, R17, R4, RZ ;  /* 0x0000000411037227 */ /* 0x000fc800078e00ff */
[----:B------:R-:W-:-:S04]  /*c930*/  IMAD.HI.U32 R2, R2, R5, RZ ;  /* 0x0000000502027227 */ /* 0x000fc800078e00ff */
[----:B------:R-:W-:Y:S02]  /*c940*/  IMAD R4, R3, R18, R4 ;  /* 0x0000001203047224 */ /* 0x000fe400078e0204 */
[----:B------:R-:W-:-:S03]  /*c950*/  IMAD R3, R2, R15, R5 ;  /* 0x0000000f02037224 */ /* 0x000fc600078e0205 */
[----:B------:R-:W-:Y:S02]  /*c960*/  ISETP.GT.U32.AND P2, PT, R7, R4, PT ;  /* 0x000000040700720c */ /* 0x000fe40003f44070 */
[----:B------:R-:W-:-:S11]  /*c970*/  ISETP.GT.U32.AND P1, PT, R6, R3, PT ;  /* 0x000000030600720c */ /* 0x000fd60003f24070 */
[----:B------:R-:W-:Y:S01]  /*c980*/  @!P2 IMAD.IADD R4, R4, 0x1, -R7 ;  /* 0x000000010404a824 */ /* 0x000fe200078e0a07 */
[----:B------:R-:W-:Y:S02]  /*c990*/  ISETP.GE.AND P2, PT, R21, RZ, PT ;  /* 0x000000ff1500720c */ /* 0x000fe40003f46270 */
[----:B------:R-:W-:Y:S02]  /*c9a0*/  @!P1 IADD3 R3, R3, -R6, RZ ;  /* 0x8000000603039210 */ /* 0x000fe40007ffe0ff */
[----:B------:R-:W-:Y:S02]  /*c9b0*/  ISETP.GT.U32.AND P4, PT, R7, R4, PT ;  /* 0x000000040700720c */ /* 0x000fe40003f84070 */
[----:B------:R-:W-:Y:S02]  /*c9c0*/  ISETP.GT.U32.AND P3, PT, R6, R3, PT ;  /* 0x000000030600720c */ /* 0x000fe40003f64070 */
[----:B------:R-:W-:-:S09]  /*c9d0*/  ISETP.GE.AND P1, PT, R14, RZ, PT ;  /* 0x000000ff0e00720c */ /* 0x000fd20003f26270 */
[----:B------:R-:W-:Y:S01]  /*c9e0*/  @!P4 IMAD.IADD R4, R4, 0x1, -R7 ;  /* 0x000000010404c824 */ /* 0x000fe200078e0a07 */
[----:B------:R-:W-:Y:S01]  /*c9f0*/  ISETP.NE.AND P4, PT, RZ, UR7, PT ;  /* 0x00000007ff007c0c */ /* 0x000fe2000bf85270 */
[----:B------:R-:W-:Y:S01]  /*ca00*/  @!P3 IMAD.IADD R3, R3, 0x1, -R6 ;  /* 0x000000010303b824 */ /* 0x000fe200078e0a06 */
[----:B------:R-:W-:Y:S01]  /*ca10*/  ISETP.NE.AND P3, PT, RZ, UR8, PT ;  /* 0x00000008ff007c0c */ /* 0x000fe2000bf65270 */
[----:B------:R-:W-:Y:S02]  /*ca20*/  @!P2 IMAD.MOV R4, RZ, RZ, -R4 ;  /* 0x000000ffff04a224 */ /* 0x000fe400078e0a04 */
[----:B------:R-:W-:-:S08]  /*ca30*/  @!P1 IMAD.MOV R3, RZ, RZ, -R3 ;  /* 0x000000ffff039224 */ /* 0x000fd000078e0a03 */
[----:B------:R-:W-:Y:S02]  /*ca40*/  @!P4 LOP3.LUT R4, RZ, UR7, RZ, 0x33, !PT ;  /* 0x00000007ff04cc12 */ /* 0x000fe4000f8e33ff */
[----:B------:R-:W-:-:S03]  /*ca50*/  @!P3 LOP3.LUT R3, RZ, UR8, RZ, 0x33, !PT ;  /* 0x00000008ff03bc12 */ /* 0x000fc6000f8e33ff */
[----:B------:R-:W-:Y:S02]  /*ca60*/  IMAD.IADD R4, R21, 0x1, -R4 ;  /* 0x0000000115047824 */ /* 0x000fe400078e0a04 */
[----:B------:R-:W-:-:S04]  /*ca70*/  IMAD.IADD R3, R14, 0x1, -R3 ;  /* 0x000000010e037824 */ /* 0x000fc800078e0a03 */
[----:B------:R-:W-:Y:S01]  /*ca80*/  IMAD R6, R3, R4, RZ ;  /* 0x0000000403067224 */ /* 0x000fe200078e02ff */
[----:B------:R-:W-:-:S04]  /*ca90*/  SEL R2, R4, R3, !P5 ;  /* 0x0000000304027207 */ /* 0x000fc80006800000 */
[--C-:B------:R-:W-:Y:S01]  /*caa0*/  SHF.R.S32.HI R5, RZ, 0x1f, R2.reuse ;  /* 0x0000001fff057819 */ /* 0x100fe20000011402 */
[----:B------:R-:W-:Y:S01]  /*cab0*/  IMAD.MOV.U32 R4, RZ, RZ, R2 ;  /* 0x000000ffff047224 */ /* 0x000fe200078e0002 */
[----:B------:R-:W-:-:S07]  /*cac0*/  SHF.R.S32.HI R7, RZ, 0x1f, R6 ;  /* 0x0000001fff077819 */ /* 0x000fce0000011406 */
.L_x_230:
[----:B--2---:R-:W-:Y:S05]  /*cad0*/  BSYNC B0 ;  /* 0x0000000000007941 */ /* 0x004fea0003800000 */
.L_x_229:
[----:B------:R-:W1:Y:S01]  /*cae0*/  SHFL.UP PT, R3, R6, 0x1, RZ ;  /* 0x0420000006037989 */ /* 0x000e6200000e00ff */
[----:B------:R-:W-:-:S03]  /*caf0*/  ISETP.NE.AND P1, PT, R34, RZ, PT ;  /* 0x000000ff2200720c */ /* 0x000fc60003f25270 */
[----:B------:R-:W2:Y:S01]  /*cb00*/  SHFL.UP PT, R2, R7, 0x1, RZ ;  /* 0x0420000007027989 */ /* 0x000ea200000e00ff */
[----:B-1----:R-:W-:Y:S02]  /*cb10*/  SEL R3, R3, RZ, P1 ;  /* 0x000000ff03037207 */ /* 0x002fe40000800000 */
[----:B--2---:R-:W-:Y:S02]  /*cb20*/  SEL R2, R2, RZ, P1 ;  /* 0x000000ff02027207 */ /* 0x004fe40000800000 */
[----:B------:R-:W-:-:S05]  /*cb30*/  IADD3 R18, P2, R3, R6, RZ ;  /* 0x0000000603127210 */ /* 0x000fca0007f5e0ff */
[----:B------:R-:W-:Y:S01]  /*cb40*/  IMAD.X R15, R2, 0x1, R7, P2 ;  /* 0x00000001020f7824 */ /* 0x000fe200010e0607 */
[----:B------:R-:W1:Y:S01]  /*cb50*/  SHFL.UP PT, R3, R18, 0x2, RZ ;  /* 0x0440000012037989 */ /* 0x000e6200000e00ff */
[----:B------:R-:W-:-:S03]  /*cb60*/  ISETP.GE.U32.AND P2, PT, R34, 0x2, PT ;  /* 0x000000022200780c */ /* 0x000fc60003f46070 */
[----:B------:R-:W2:Y:S01]  /*cb70*/  SHFL.UP PT, R2, R15, 0x2, RZ ;  /* 0x044000000f027989 */ /* 0x000ea200000e00ff */
[----:B-1----:R-:W-:-:S04]  /*cb80*/  SEL R3, R3, RZ, P2 ;  /* 0x000000ff03037207 */ /* 0x002fc80001000000 */
[----:B------:R-:W-:Y:S02]  /*cb90*/  IADD3 R14, P3, R3, R18, RZ ;  /* 0x00000012030e7210 */ /* 0x000fe40007f7e0ff */
[----:B--2---:R-:W-:-:S03]  /*cba0*/  SEL R2, R2, RZ, P2 ;  /* 0x000000ff02027207 */ /* 0x004fc60001000000 */
[----:B------:R-:W1:Y:S02]  /*cbb0*/  SHFL.UP PT, R3, R14, 0x4, RZ ;  /* 0x048000000e037989 */ /* 0x000e6400000e00ff */
[----:B------:R-:W-:Y:S01]  /*cbc0*/  IMAD.X R17, R2, 0x1, R15, P3 ;  /* 0x0000000102117824 */ /* 0x000fe200018e060f */
[----:B------:R-:W-:-:S04]  /*cbd0*/  ISETP.GE.U32.AND P3, PT, R34, 0x4, PT ;  /* 0x000000042200780c */ /* 0x000fc80003f66070 */
        /* <DEDUP_REMOVED lines=11> */
[----:B------:R-:W1:Y:S01]  /*cc90*/  SHFL.UP PT, R3, R14, 0x10, RZ ;  /* 0x060000000e037989 */ /* 0x000e6200000e00ff */
[----:B------:R-:W-:Y:S02]  /*cca0*/  IADD3.X R17, R2, R15, RZ, P5, !PT ;  /* 0x0000000f02117210 */ /* 0x000fe40002ffe4ff */
[----:B------:R-:W-:-:S03]  /*ccb0*/  ISETP.GE.U32.AND P5, PT, R34, 0x10, PT ;  /* 0x000000102200780c */ /* 0x000fc60003fa6070 */
[----:B------:R-:W2:Y:S01]  /*ccc0*/  SHFL.UP PT, R2, R17, 0x10, RZ ;  /* 0x0600000011027989 */ /* 0x000ea200000e00ff */
[----:B-1----:R-:W-:-:S04]  /*ccd0*/  SEL R3, R3, RZ, P5 ;  /* 0x000000ff03037207 */ /* 0x002fc80002800000 */
[----:B------:R-:W-:Y:S02]  /*cce0*/  IADD3 R15, P6, R3, R14, RZ ;  /* 0x0000000e030f7210 */ /* 0x000fe40007fde0ff */
[----:B--2---:R-:W-:-:S05]  /*ccf0*/  SEL R2, R2, RZ, P5 ;  /* 0x000000ff02027207 */ /* 0x004fca0002800000 */
[----:B------:R-:W-:Y:S01]  /*cd00*/  IMAD.X R22, R2, 0x1, R17, P6 ;  /* 0x0000000102167824 */ /* 0x000fe200030e0611 */
[----:B------:R-:W-:-:S04]  /*cd10*/  IADD3 R2, P6, R15, UR5, RZ ;  /* 0x000000050f027c10 */ /* 0x000fc8000ffde0ff */
[----:B------:R-:W-:Y:S02]  /*cd20*/  IADD3.X R3, R22, UR4, RZ, P6, !PT ;  /* 0x0000000416037c10 */ /* 0x000fe4000b7fe4ff */
[----:B------:R-:W-:-:S04]  /*cd30*/  ISETP.GT.U32.AND P6, PT, R2, UR10, PT ;  /* 0x0000000a02007c0c */ /* 0x000fc8000bfc4070 */
[----:B------:R-:W-:-:S13]  /*cd40*/  ISETP.GT.U32.AND.EX P6, PT, R3, UR9, PT, P6 ;  /* 0x0000000903007c0c */ /* 0x000fda000bfc4160 */
[----:B------:R-:W-:-:S04]  /*cd50*/  VOTE.ANY R14, PT, P6 ;  /* 0x00000000000e7806 */ /* 0x000fc800030e0100 */
[----:B------:R-:W-:-:S13]  /*cd60*/  ISETP.NE.AND P6, PT, R14, RZ, PT ;  /* 0x000000ff0e00720c */ /* 0x000fda0003fc5270 */
[----:B------:R-:W-:Y:S05]  /*cd70*/  @P6 BRA `(.L_x_233) ;  /* 0x0000000800746947 */ /* 0x000fea0003800000 */
[----:B------:R-:W-:Y:S01]  /*cd80*/  IMAD.MOV.U32 R17, RZ, RZ, R2 ;  /* 0x000000ffff117224 */ /* 0x000fe200078e0002 */
[----:B------:R-:W-:Y:S01]  /*cd90*/  ULDC UR24, c[0x0][0x910] ;  /* 0x0002440000187ab9 */ /* 0x000fe20000000800 */
[----:B------:R-:W-:Y:S01]  /*cda0*/  IMAD.MOV.U32 R19, RZ, RZ, R3 ;  /* 0x000000ffff137224 */ /* 0x000fe200078e0003 */
[----:B------:R-:W-:Y:S01]  /*cdb0*/  ULDC UR25, c[0x0][0x8f4] ;  /* 0x00023d0000197ab9 */ /* 0x000fe20000000800 */
[----:B------:R-:W-:Y:S01]  /*cdc0*/  ULDC UR6, c[0x0][0x8dc] ;  /* 0x0002370000067ab9 */ /* 0x000fe20000000800 */
[----:B------:R-:W-:Y:S01]  /*cdd0*/  ULDC UR30, c[0x0][0x8d8] ;  /* 0x00023600001e7ab9 */ /* 0x000fe20000000800 */
[----:B------:R-:W-:Y:S01]  /*cde0*/  ULDC UR31, c[0x0][0x8f0] ;  /* 0x00023c00001f7ab9 */ /* 0x000fe20000000800 */
[----:B------:R-:W-:Y:S01]  /*cdf0*/  ULDC.64 UR26, c[0x0][0x8d0] ;  /* 0x00023400001a7ab9 */ /* 0x000fe20000000a00 */
[----:B------:R-:W-:-:S05]  /*ce00*/  ULDC.64 UR28, c[0x0][0x8e8] ;  /* 0x00023a00001c7ab9 */ /* 0x000fca0000000a00 */
.L_x_238:
[----:B------:R-:W-:Y:S02]  /*ce10*/  IMAD.MOV.U32 R12, RZ, RZ, R13 ;  /* 0x000000ffff0c7224 */ /* 0x000fe400078e000d */
[----:B------:R-:W-:Y:S02]  /*ce20*/  VIADD R13, R13, 0x20 ;  /* 0x000000200d0d7836 */ /* 0x000fe40000000000 */
[----:B-----5:R-:W-:Y:S02]  /*ce30*/  IMAD.MOV.U32 R14, RZ, RZ, R8 ;  /* 0x000000ffff0e7224 */ /* 0x020fe400078e0008 */
[----:B------:R-:W-:Y:S01]  /*ce40*/  IMAD.MOV.U32 R15, RZ, RZ, R9 ;  /* 0x000000ffff0f7224 */ /* 0x000fe200078e0009 */
[----:B------:R-:W-:-:S13]  /*ce50*/  ISETP.GE.AND P6, PT, R13, UR24, PT ;  /* 0x000000180d007c0c */ /* 0x000fda000bfc6270 */
[----:B------:R-:W1:Y:S01]  /*ce60*/  @!P6 LDC.64 R2, c[0x0][0x918] ;  /* 0x00024600ff02eb82 */ /* 0x000e620000000a00 */
[----:B------:R-:W2:Y:S01]  /*ce70*/  SHFL.IDX PT, R19, R19, 0x1f, 0x1f ;  /* 0x03e01f0013137f89 */ /* 0x000ea200000e0000 */
[----:B------:R-:W-:-:S03]  /*ce80*/  @!P6 VIADD R7, R12, 0x20 ;  /* 0x000000200c07e836 */ /* 0x000fc60000000000 */
[----:B------:R-:W3:Y:S01]  /*ce90*/  SHFL.IDX PT, R17, R17, 0x1f, 0x1f ;  /* 0x03e01f0011117f89 */ /* 0x000ee200000e0000 */
[----:B------:R-:W-:Y:S01]  /*cea0*/  BSSY B0, `(.L_x_234) ;  /* 0x0000063000007945 */ /* 0x000fe20003800000 */
[----:B-1----:R-:W-:-:S05]  /*ceb0*/  @!P6 IMAD.WIDE R2, R7, 0xc, R2 ;  /* 0x0000000c0702e825 */ /* 0x002fca00078e0202 */
[----:B------:R1:W5:Y:S04]  /*cec0*/  @!P6 LDG.E R8, desc[UR58][R2.64] ;  /* 0x0000003a0208e981 */ /* 0x000368000c1e1900 */
[----:B------:R1:W5:Y:S01]  /*ced0*/  @!P6 LDG.E R9, desc[UR58][R2.64+0x4] ;  /* 0x0000043a0209e981 */ /* 0x000362000c1e1900 */
[----:B------:R-:W-:Y:S01]  /*cee0*/  ISETP.GE.AND P6, PT, R12, UR24, PT ;  /* 0x000000180c007c0c */ /* 0x000fe2000bfc6270 */
[----:B------:R-:W-:Y:S01]  /*cef0*/  IMAD.MOV.U32 R6, RZ, RZ, 0x7fffffff ;  /* 0x7fffffffff067424 */ /* 0x000fe200078e00ff */
[----:B--2---:R-:W-:Y:S01]  /*cf00*/  R2UR UR4, R19 ;  /* 0x00000000130472ca */ /* 0x004fe200000e0000 */
[----:B------:R-:W-:Y:S01]  /*cf10*/  IMAD.MOV.U32 R7, RZ, RZ, RZ ;  /* 0x000000ffff077224 */ /* 0x000fe200078e00ff */
[----:B---3--:R-:W-:-:S09]  /*cf20*/  R2UR UR5, R17 ;  /* 0x00000000110572ca */ /* 0x008fd200000e0000 */
[----:B-1----:R-:W-:Y:S06]  /*cf30*/  @P6 BRA `(.L_x_235) ;  /* 0x0000000400646947 */ /* 0x002fec0003800000 */
[----:B------:R-:W-:-:S04]  /*cf40*/  IADD3 R17, P6, R14, UR11, RZ ;  /* 0x0000000b0e117c10 */ /* 0x000fc8000ffde0ff */
[----:B------:R-:W-:Y:S02]  /*cf50*/  LEA.HI.X.SX32 R22, R14, UR13, 0x1, P6 ;  /* 0x0000000d0e167c11 */ /* 0x000fe4000b0f0eff */
[----:B------:R-:W-:Y:S02]  /*cf60*/  IABS R14, R11 ;  /* 0x0000000b000e7213 */ /* 0x000fe40000000000 */
[C---:B------:R-:W-:Y:S02]  /*cf70*/  IADD3 R19, P6, R15.reuse, UR12, RZ ;  /* 0x0000000c0f137c10 */ /* 0x040fe4000ffde0ff */
[----:B------:R-:W1:Y:S02]  /*cf80*/  I2F.RP R2, R14 ;  /* 0x0000000e00027306 */ /* 0x000e640000209400 */
[----:B------:R-:W-:Y:S02]  /*cf90*/  LEA.HI.X.SX32 R24, R15, UR14, 0x1, P6 ;  /* 0x0000000e0f187c11 */ /* 0x000fe4000b0f0eff */
[----:B------:R-:W-:-:S04]  /*cfa0*/  PLOP3.LUT P6, PT, PT, PT, UP0, 0x80, 0x0 ;  /* 0x000000000000781c */ /* 0x000fc80003fcf008 */
[----:B-1----:R-:W1:Y:S02]  /*cfb0*/  MUFU.RCP R2, R2 ;  /* 0x0000000200027308 */ /* 0x002e640000001000 */
[----:B-1----:R-:W-:-:S06]  /*cfc0*/  IADD3 R15, R2, 0xffffffe, RZ ;  /* 0x0ffffffe020f7810 */ /* 0x002fcc0007ffe0ff */
[----:B------:R-:W1:Y:S02]  /*cfd0*/  F2I.FTZ.U32.TRUNC.NTZ R15, R15 ;  /* 0x0000000f000f7305 */ /* 0x000e64000021f000 */
[----:B-1----:R-:W-:Y:S01]  /*cfe0*/  IMAD.MOV R18, RZ, RZ, -R15 ;  /* 0x000000ffff127224 */ /* 0x002fe200078e0a0f */
[----:B------:R-:W-:Y:S06]  /*cff0*/  @!P6 BRA `(.L_x_236) ;  /* 0x00000000002ce947 */ /* 0x000fec0003800000 */
        /* <DEDUP_REMOVED lines=11> */
.L_x_236:
[----:B------:R-:W-:Y:S05]  /*d0b0*/  @!P0 BRA `(.L_x_237) ;  /* 0x00000000002c8947 */ /* 0x000fea0003800000 */
        /* <DEDUP_REMOVED lines=11> */
.L_x_237:
[----:B------:R-:W-:Y:S01]  /*d170*/  SHF.R.U64 R4, R19, UR31, R24 ;  /* 0x0000001f13047c19 */ /* 0x000fe20008001218 */
[----:B------:R-:W-:Y:S01]  /*d180*/  IMAD R5, R18, R14, RZ ;  /* 0x0000000e12057224 */ /* 0x000fe200078e02ff */
[----:B------:R-:W-:Y:S01]  /*d190*/  IABS R2, R11 ;  /* 0x0000000b00027213 */ /* 0x000fe20000000000 */
[----:B------:R-:W-:Y:S01]  /*d1a0*/  IMAD.MOV.U32 R3, RZ, RZ, R15 ;  /* 0x000000ffff037224 */ /* 0x000fe200078e000f */
[----:B------:R-:W-:Y:S01]  /*d1b0*/  SHF.R.U64 R17, R17, UR30, R22 ;  /* 0x0000001e11117c19 */ /* 0x000fe20008001216 */
[----:B------:R-:W-:Y:S01]  /*d1c0*/  VIADD R4, R4, UR17 ;  /* 0x0000001104047c36 */ /* 0x000fe20008000000 */
[----:B------:R-:W-:Y:S01]  /*d1d0*/  IABS R19, R10 ;  /* 0x0000000a00137213 */ /* 0x000fe20000000000 */
[----:B------:R-:W-:Y:S02]  /*d1e0*/  IMAD.MOV R7, RZ, RZ, -R2 ;  /* 0x000000ffff077224 */ /* 0x000fe400078e0a02 */
[----:B------:R-:W-:Y:S01]  /*d1f0*/  IMAD.MOV.U32 R2, RZ, RZ, RZ ;  /* 0x000000ffff027224 */ /* 0x000fe200078e00ff */
[----:B------:R-:W-:Y:S01]  /*d200*/  IABS R6, R4 ;  /* 0x0000000400067213 */ /* 0x000fe20000000000 */
[----:B------:R-:W-:-:S02]  /*d210*/  VIADD R17, R17, UR16 ;  /* 0x0000001011117c36 */ /* 0x000fc40008000000 */
[----:B------:R-:W-:-:S04]  /*d220*/  IMAD.HI.U32 R2, R15, R5, R2 ;  /* 0x000000050f027227 */ /* 0x000fc800078e0002 */
[----:B------:R-:W-:Y:S01]  /*d230*/  IMAD.MOV.U32 R3, RZ, RZ, R7 ;  /* 0x000000ffff037224 */ /* 0x000fe200078e0007 */
[----:B------:R-:W-:Y:S01]  /*d240*/  IABS R7, R10 ;  /* 0x0000000a00077213 */ /* 0x000fe20000000000 */
[----:B------:R-:W-:-:S03]  /*d250*/  IMAD.MOV.U32 R5, RZ, RZ, R6 ;  /* 0x000000ffff057224 */ /* 0x000fc600078e0006 */
[----:B------:R-:W1:Y:S01]  /*d260*/  I2F.RP R6, R7 ;  /* 0x0000000700067306 */ /* 0x000e620000209400 */
[----:B------:R-:W-:-:S04]  /*d270*/  IMAD.HI.U32 R2, R2, R5, RZ ;  /* 0x0000000502027227 */ /* 0x000fc800078e00ff */
[----:B------:R-:W-:-:S05]  /*d280*/  IMAD R5, R2, R3, R5 ;  /* 0x0000000302057224 */ /* 0x000fca00078e0205 */
[----:B------:R-:W-:Y:S01]  /*d290*/  ISETP.GT.U32.AND P6, PT, R14, R5, PT ;  /* 0x000000050e00720c */ /* 0x000fe20003fc4070 */
[----:B-1----:R-:W1:-:S12]  /*d2a0*/  MUFU.RCP R6, R6 ;  /* 0x0000000600067308 */ /* 0x002e580000001000 */
[----:B------:R-:W-:Y:S02]  /*d2b0*/  @!P6 IMAD.IADD R5, R5, 0x1, -R14 ;  /* 0x000000010505e824 */ /* 0x000fe400078e0a0e */
[----:B-1----:R-:W-:-:S04]  /*d2c0*/  VIADD R2, R6, 0xffffffe ;  /* 0x0ffffffe06027836 */ /* 0x002fc80000000000 */
[----:B------:R1:W2:Y:S02]  /*d2d0*/  F2I.FTZ.U32.TRUNC.NTZ R3, R2 ;  /* 0x0000000200037305 */ /* 0x0002a4000021f000 */
[----:B-1----:R-:W-:Y:S01]  /*d2e0*/  MOV R2, RZ ;  /* 0x000000ff00027202 */ /* 0x002fe20000000f00 */
[----:B--2---:R-:W-:-:S04]  /*d2f0*/  IMAD.MOV R18, RZ, RZ, -R3 ;  /* 0x000000ffff127224 */ /* 0x004fc800078e0a03 */
[----:B------:R-:W-:Y:S01]  /*d300*/  IMAD R15, R18, R7, RZ ;  /* 0x00000007120f7224 */ /* 0x000fe200078e02ff */
[----:B------:R-:W-:-:S03]  /*d310*/  IABS R18, R17 ;  /* 0x0000001100127213 */ /* 0x000fc60000000000 */
[----:B------:R-:W-:-:S04]  /*d320*/  IMAD.HI.U32 R6, R3, R15, R2 ;  /* 0x0000000f03067227 */ /* 0x000fc800078e0002 */
[----:B------:R-:W-:Y:S02]  /*d330*/  IMAD.MOV.U32 R3, RZ, RZ, R18 ;  /* 0x000000ffff037224 */ /* 0x000fe400078e0012 */
[----:B------:R-:W-:Y:S02]  /*d340*/  IMAD.MOV R15, RZ, RZ, -R19 ;  /* 0x000000ffff0f7224 */ /* 0x000fe400078e0a13 */
        /* <DEDUP_REMOVED lines=22> */
[----:B------:R-:W-:Y:S02]  /*d4b0*/  SHF.R.S32.HI R5, RZ, 0x1f, R4 ;  /* 0x0000001fff057819 */ /* 0x000fe40000011404 */
[----:B------:R-:W-:-:S07]  /*d4c0*/  SHF.R.S32.HI R7, RZ, 0x1f, R6 ;  /* 0x0000001fff077819 */ /* 0x000fce0000011406 */
.L_x_235:
[----:B------:R-:W-:Y:S05]  /*d4d0*/  BSYNC B0 ;  /* 0x0000000000007941 */ /* 0x000fea0003800000 */
.L_x_234:
[----:B------:R-:W1:Y:S04]  /*d4e0*/  SHFL.UP PT, R3, R6, 0x1, RZ ;  /* 0x0420000006037989 */ /* 0x000e6800000e00ff */
[----:B------:R-:W2:Y:S01]  /*d4f0*/  SHFL.UP PT, R2, R7, 0x1, RZ ;  /* 0x0420000007027989 */ /* 0x000ea200000e00ff */
[----:B-1----:R-:W-:Y:S02]  /*d500*/  SEL R3, R3, RZ, P1 ;  /* 0x000000ff03037207 */ /* 0x002fe40000800000 */
[----:B--2---:R-:W-:Y:S02]  /*d510*/  SEL R2, R2, RZ, P1 ;  /* 0x000000ff02027207 */ /* 0x004fe40000800000 */
[----:B------:R-:W-:-:S04]  /*d520*/  IADD3 R18, P6, R3, R6, RZ ;  /* 0x0000000603127210 */ /* 0x000fc80007fde0ff */
[----:B------:R-:W-:Y:S01]  /*d530*/  IADD3.X R15, R2, R7, RZ, P6, !PT ;  /* 0x00000007020f7210 */ /* 0x000fe200037fe4ff */
[----:B------:R-:W1:Y:S04]  /*d540*/  SHFL.UP PT, R3, R18, 0x2, RZ ;  /* 0x0440000012037989 */ /* 0x000e6800000e00ff */
[----:B------:R-:W2:Y:S01]  /*d550*/  SHFL.UP PT, R2, R15, 0x2, RZ ;  /* 0x044000000f027989 */ /* 0x000ea200000e00ff */
[----:B-1----:R-:W-:Y:S02]  /*d560*/  SEL R3, R3, RZ, P2 ;  /* 0x000000ff03037207 */ /* 0x002fe40001000000 */
[----:B--2---:R-:W-:Y:S02]  /*d570*/  SEL R2, R2, RZ, P2 ;  /* 0x000000ff02027207 */ /* 0x004fe40001000000 */
[----:B------:R-:W-:-:S05]  /*d580*/  IADD3 R14, P6, R3, R18, RZ ;  /* 0x00000012030e7210 */ /* 0x000fca0007fde0ff */
[----:B------:R-:W-:Y:S01]  /*d590*/  IMAD.X R19, R2, 0x1, R15, P6 ;  /* 0x0000000102137824 */ /* 0x000fe200030e060f */
        /* <DEDUP_REMOVED lines=18> */
[----:B------:R-:W-:-:S04]  /*d6c0*/  IADD3 R17, P6, R2, UR5, RZ ;  /* 0x0000000502117c10 */ /* 0x000fc8000ffde0ff */
[----:B------:R-:W-:Y:S02]  /*d6d0*/  IADD3.X R19, R3, UR4, RZ, P6, !PT ;  /* 0x0000000403137c10 */ /* 0x000fe4000b7fe4ff */
[----:B------:R-:W-:-:S04]  /*d6e0*/  ISETP.GT.U32.AND P6, PT, R17, UR10, PT ;  /* 0x0000000a11007c0c */ /* 0x000fc8000bfc4070 */
[----:B------:R-:W-:-:S13]  /*d6f0*/  ISETP.GT.U32.AND.EX P6, PT, R19, UR9, PT, P6 ;  /* 0x0000000913007c0c */ /* 0x000fda000bfc4160 */
[----:B------:R-:W-:-:S04]  /*d700*/  VOTE.ANY R14, PT, P6 ;  /* 0x00000000000e7806 */ /* 0x000fc800030e0100 */
[----:B------:R-:W-:-:S13]  /*d710*/  ISETP.NE.AND P6, PT, R14, RZ, PT ;  /* 0x000000ff0e00720c */ /* 0x000fda0003fc5270 */
[----:B------:R-:W-:Y:S05]  /*d720*/  @!P6 BRA `(.L_x_238) ;  /* 0xfffffff400b8e947 */ /* 0x000fea000383ffff */
[----:B------:R-:W-:Y:S02]  /*d730*/  IMAD.MOV.U32 R15, RZ, RZ, R2 ;  /* 0x000000ffff0f7224 */ /* 0x000fe400078e0002 */
[----:B------:R-:W-:-:S07]  /*d740*/  IMAD.MOV.U32 R22, RZ, RZ, R3 ;  /* 0x000000ffff167224 */ /* 0x000fce00078e0003 */
.L_x_233:
[----:B------:R-:W1:Y:S08]  /*d750*/  BREV R14, R14 ;  /* 0x0000000e000e7301 */ /* 0x000e700000000000 */
[----:B-1----:R-:W1:Y:S02]  /*d760*/  FLO.U32.SH R13, R14 ;  /* 0x0000000e000d7300 */ /* 0x002e6400000e0400 */
[----:B-1----:R-:W1:Y:S02]  /*d770*/  SHFL.IDX PT, R12, R12, R13, 0x1f ;  /* 0x00001f0d0c0c7589 */ /* 0x002e6400000e0000 */
[----:B-1----:R-:W-:-:S13]  /*d780*/  R2UR UR6, R12 ;  /* 0x000000000c0672ca */ /* 0x002fda00000e0000 */
[----:B------:R-:W-:-:S05]  /*d790*/  VIADD R17, R34, UR6 ;  /* 0x0000000622117c36 */ /* 0x000fca0008000000 */
[----:B------:R-:W-:-:S13]  /*d7a0*/  ISETP.GE.AND P1, PT, R17, UR24, PT ;  /* 0x0000001811007c0c */ /* 0x000fda000bf26270 */
[----:B------:R-:W1:Y:S02]  /*d7b0*/  @!P1 LDC.64 R2, c[0x0][0x918] ;  /* 0x00024600ff029b82 */ /* 0x000e640000000a00 */
[----:B-1----:R-:W-:-:S05]  /*d7c0*/  @!P1 IMAD.WIDE R2, R17, 0xc, R2 ;  /* 0x0000000c11029825 */ /* 0x002fca00078e0202 */
[----:B-----5:R1:W5:Y:S04]  /*d7d0*/  @!P1 LDG.E R8, desc[UR58][R2.64] ;  /* 0x0000003a02089981 */ /* 0x020368000c1e1900 */
[----:B------:R1:W5:Y:S01]  /*d7e0*/  @!P1 LDG.E R9, desc[UR58][R2.64+0x4] ;  /* 0x0000043a02099981 */ /* 0x000362000c1e1900 */
[----:B------:R-:W-:-:S03]  /*d7f0*/  IADD3 R18, P1, P2, R15, UR5, -R6 ;  /* 0x000000050f127c10 */ /* 0x000fc6000fa3e806 */
[----:B------:R-:W-:Y:S01]  /*d800*/  SHFL.IDX PT, R6, R6, R13, 0x1f ;  /* 0x00001f0d06067589 */ /* 0x000fe200000e0000 */
[----:B------:R-:W-:-:S03]  /*d810*/  IADD3.X R22, R22, UR4, ~R7, P1, P2 ;  /* 0x0000000416167c10 */ /* 0x000fc60008fe4c07 */
[----:B------:R-:W2:Y:S04]  /*d820*/  SHFL.IDX PT, R18, R18, R13, 0x1f ;  /* 0x00001f0d12127589 */ /* 0x000ea800000e0000 */
[----:B------:R-:W3:Y:S04]  /*d830*/  SHFL.IDX PT, R22, R22, R13, 0x1f ;  /* 0x00001f0d16167589 */ /* 0x000ee800000e0000 */
[----:B------:R1:W4:Y:S04]  /*d840*/  SHFL.IDX PT, R7, R7, R13, 0x1f ;  /* 0x00001f0d07077589 */ /* 0x00032800000e0000 */
[----:B------:R1:W1:Y:S04]  /*d850*/  SHFL.IDX PT, R5, R5, R13, 0x1f ;  /* 0x00001f0d05057589 */ /* 0x00026800000e0000 */
[----:B------:R1:W1:Y:S01]  /*d860*/  SHFL.IDX PT, R4, R4, R13, 0x1f ;  /* 0x00001f0d04047589 */ /* 0x00026200000e0000 */
[----:B--2---:R-:W-:-:S02]  /*d870*/  R2UR UR5, R18 ;  /* 0x00000000120572ca */ /* 0x004fc400000e0000 */
[----:B---3--:R-:W-:-:S15]  /*d880*/  R2UR UR4, R22 ;  /* 0x00000000160472ca */ /* 0x008fde00000e0000 */
.L_x_228:
[----:B-1----:R-:W1:Y:S01]  /*d890*/  LDC R2, c[0x0][0x910] ;  /* 0x00024400ff027b82 */ /* 0x002e620000000800 */
[----:B------:R-:W-:Y:S01]  /*d8a0*/  UMOV UR24, 0xffffffff ;  /* 0xffffffff00187882 */ /* 0x000fe20000000000 */
[----:B------:R-:W-:Y:S01]  /*d8b0*/  UMOV UR25, 0xffffffff ;  /* 0xffffffff00197882 */ /* 0x000fe20000000000 */
[----:B------:R-:W-:Y:S01]  /*d8c0*/  UMOV UR26, 0xffffffff ;  /* 0xffffffff001a7882 */ /* 0x000fe20000000000 */
[----:B------:R-:W-:Y:S01]  /*d8d0*/  IMAD.MOV.U32 R15, RZ, RZ, RZ ;  /* 0x000000ffff0f7224 */ /* 0x000fe200078e00ff */
[----:B-1----:R-:W-:-:S13]  /*d8e0*/  ISETP.LE.AND P1, PT, R2, UR6, PT ;  /* 0x0000000602007c0c */ /* 0x002fda000bf23270 */
[----:B------:R-:W-:Y:S05]  /*d8f0*/  @P1 BRA `(.L_x_227) ;  /* 0x0000000000f01947 */ /* 0x000fea0003800000 */
[C---:B------:R-:W-:Y:S01]  /*d900*/  R2UR UR24, R4.reuse ;  /* 0x00000000041872ca */ /* 0x040fe200000e0000 */
[----:B------:R-:W-:Y:S01]  /*d910*/  UIADD3 UR30, UP1, -UR5, UR10, URZ ;  /* 0x0000000a051e7290 */ /* 0x000fe2000ff3e13f */
[----:B------:R-:W-:Y:S01]  /*d920*/  R2UR UR25, R5 ;  /* 0x00000000051972ca */ /* 0x000fe200000e0000 */
[----:B------:R-:W-:Y:S01]  /*d930*/  ULDC UR26, c[0x0][0x8c0] ;  /* 0x00023000001a7ab9 */ /* 0x000fe20000000800 */
[----:B------:R-:W-:Y:S01]  /*d940*/  ULDC UR27, c[0x0][0x8b0] ;  /* 0x00022c00001b7ab9 */ /* 0x000fe20000000800 */
[----:B------:R-:W-:Y:S01]  /*d950*/  ULDC UR28, c[0x0][0x904] ;  /* 0x00024100001c7ab9 */ /* 0x000fe20000000800 */
[----:B------:R-:W-:-:S03]  /*d960*/  SHF.R.U64 R2, R4, UR27, R5 ;  /* 0x0000001b04027c19 */ /* 0x000fc60008001205 */
[----:B------:R-:W-:Y:S01]  /*d970*/  UIADD3.X UR24, ~UR4, UR9, URZ, UP1, !UPT ;  /* 0x0000000904187290 */ /* 0x000fe20008ffe53f */
[----:B------:R-:W-:-:S03]  /*d980*/  R2UR UR32, R2 ;  /* 0x00000000022072ca */ /* 0x000fc600000e0000 */
[----:B------:R-:W-:Y:S02]  /*d990*/  USHF.R.U32.HI UR31, URZ, UR26, UR24 ;  /* 0x0000001a3f1f7299 */ /* 0x000fe40008011618 */
[----:B------:R-:W-:Y:S02]  /*d9a0*/  USHF.R.U32.HI UR35, URZ, UR27, UR25 ;  /* 0x0000001b3f237299 */ /* 0x000fe40008011619 */
[----:B------:R-:W-:Y:S02]  /*d9b0*/  USHF.R.U32.HI UR33, URZ, UR27, UR31 ;  /* 0x0000001b3f217299 */ /* 0x000fe4000801161f */
[----:B------:R-:W-:Y:S02]  /*d9c0*/  USHF.R.U64 UR30, UR30, UR26, UR24 ;  /* 0x0000001a1e1e7299 */ /* 0x000fe40008001218 */
[----:B------:R-:W-:Y:S02]  /*d9d0*/  USHF.R.U32.HI UR34, URZ, UR28, UR33 ;  /* 0x0000001c3f227299 */ /* 0x000fe40008011621 */
[----:B------:R-:W-:-:S02]  /*d9e0*/  USHF.R.U64 UR31, UR30, UR27, UR31 ;  /* 0x0000001b1e1f7299 */ /* 0x000fc4000800121f */
[----:B------:R-:W-:Y:S02]  /*d9f0*/  ULOP3.LUT UR24, UR34, UR35, URZ, 0xfc, !UPT ;  /* 0x0000002322187292 */ /* 0x000fe4000f8efc3f */
[----:B------:R-:W-:-:S04]  /*da00*/  USHF.R.U64 UR33, UR31, UR28, UR33 ;  /* 0x0000001c1f217299 */ /* 0x000fc80008001221 */
[----:B------:R-:W-:-:S13]  /*da10*/  ISETP.NE.U32.AND P1, PT, RZ, UR24, PT ;  /* 0x00000018ff007c0c */ /* 0x000fda000bf25070 */
[----:B------:R-:W-:Y:S05]  /*da20*/  @!P1 BRA `(.L_x_239) ;  /* 0x0000000000189947 */ /* 0x000fea0003800000 */
[----:B------:R-:W-:-:S07]  /*da30*/  MOV R12, 0xda50 ;  /* 0x0000da50000c7802 */ /* 0x000fce0000000f00 */
[----:B--2-45:R-:W-:Y:S05]  /*da40*/  CALL.REL.NOINC `(.L_x_240) ;  /* 0x0000001c00707944 */ /* 0x034fea0003c00000 */
[----:B------:R-:W-:-:S04]  /*da50*/  UIADD3 UR24, -UR25, URZ, URZ ;  /* 0x0000003f19187290 */ /* 0x000fc8000fffe13f */
[----:B------:R-:W-:-:S03]  /*da60*/  UIMAD UR32, UR32, UR24, UR33 ;  /* 0x00000018202072a4 */ /* 0x000fc6000f8e0221 */
[----:B------:R-:W-:Y:S01]  /*da70*/  UMOV UR24, UR25 ;  /* 0x0000001900187c82 */ /* 0x000fe20008000000 */
[----:B------:R-:W-:Y:S08]  /*da80*/  BRA `(.L_x_241) ;  /* 0x0000000000587947 */ /* 0x000ff00003800000 */
.L_x_239:
[----:B------:R-:W1:Y:S01]  /*da90*/  I2F.U32.RP R2, UR32 ;  /* 0x0000002000027d06 */ /* 0x000e620008209000 */
[----:B------:R-:W-:Y:S01]  /*daa0*/  UMOV UR24, URZ ;  /* 0x0000003f00187c82 */ /* 0x000fe20008000000 */
[----:B------:R-:W-:-:S06]  /*dab0*/  UISETP.NE.U32.AND UP4, UPT, UR32, URZ, UPT ;  /* 0x0000003f2000728c */ /* 0x000fcc000bf85070 */
[----:B-1----:R-:W1:Y:S02]  /*dac0*/  MUFU.RCP R2, R2 ;  /* 0x0000000200027308 */ /* 0x002e640000001000 */
[----:B-1----:R-:W-:-:S06]  /*dad0*/  VIADD R3, R2, 0xffffffe ;  /* 0x0ffffffe02037836 */ /* 0x002fcc0000000000 */
[----:B------:R-:W1:Y:S02]  /*dae0*/  F2I.FTZ.U32.TRUNC.NTZ R3, R3 ;  /* 0x0000000300037305 */ /* 0x000e64000021f000 */
[----:B-1----:R-:W-:-:S13]  /*daf0*/  R2UR UR25, R3 ;  /* 0x00000000031972ca */ /* 0x002fda00000e0000 */
[----:B------:R-:W-:-:S04]  /*db00*/  UIADD3 UR26, URZ, -UR25, URZ ;  /* 0x800000193f1a7290 */ /* 0x000fc8000fffe03f */
[----:B------:R-:W-:-:S04]  /*db10*/  UIMAD UR26, UR26, UR32, URZ ;  /* 0x000000201a1a72a4 */ /* 0x000fc8000f8e023f */
[----:B------:R-:W-:-:S04]  /*db20*/  UIMAD.WIDE.U32 UR24, UR25, UR26, UR24 ;  /* 0x0000001a191872a5 */ /* 0x000fc8000f8e0018 */
[----:B------:R-:W-:-:S04]  /*db30*/  UIMAD.WIDE.U32 UR24, UR25, UR33, URZ ;  /* 0x00000021191872a5 */ /* 0x000fc8000f8e003f */
[----:B------:R-:W-:-:S04]  /*db40*/  UIADD3 UR24, -UR25, URZ, URZ ;  /* 0x0000003f19187290 */ /* 0x000fc8000fffe13f */
[----:B------:R-:W-:-:S04]  /*db50*/  UIMAD UR24, UR32, UR24, UR33 ;  /* 0x00000018201872a4 */ /* 0x000fc8000f8e0221 */
[----:B------:R-:W-:-:S11]  /*db60*/  UISETP.GE.U32.AND UP1, UPT, UR24, UR32, UPT ;  /* 0x000000201800728c */ /* 0x000fd6000bf26070 */
[----:B------:R-:W-:Y:S02]  /*db70*/  @UP1 UIADD3 UR24, UR24, -UR32, URZ ;  /* 0x8000002018181290 */ /* 0x000fe4000fffe03f */
[----:B------:R-:W-:Y:S02]  /*db80*/  @UP1 UIADD3 UR25, UR25, 0x1, URZ ;  /* 0x0000000119191890 */ /* 0x000fe4000fffe03f */
[----:B------:R-:W-:-:S11]  /*db90*/  UISETP.GE.U32.AND UP2, UPT, UR24, UR32, UPT ;  /* 0x000000201800728c */ /* 0x000fd6000bf46070 */
[----:B------:R-:W-:Y:S02]  /*dba0*/  @UP2 UIADD3 UR25, UR25, 0x1, URZ ;  /* 0x0000000119192890 */ /* 0x000fe4000fffe03f */
[----:B------:R-:W-:-:S04]  /*dbb0*/  @!UP4 ULOP3.LUT UR25, URZ, UR32, URZ, 0x33, !UPT ;  /* 0x000000203f19c292 */ /* 0x000fc8000f8e333f */
[----:B------:R-:W-:-:S04]  /*dbc0*/  UIADD3 UR24, -UR25, URZ, URZ ;  /* 0x0000003f19187290 */ /* 0x000fc8000fffe13f */
[----:B------:R-:W-:-:S03]  /*dbd0*/  UIMAD UR32, UR32, UR24, UR33 ;  /* 0x00000018202072a4 */ /* 0x000fc6000f8e0221 */
[----:B------:R-:W-:-:S09]  /*dbe0*/  UMOV UR24, UR25 ;  /* 0x0000001900187c82 */ /* 0x000fd20008000000 */
.L_x_241:
[----:B------:R-:W-:Y:S01]  /*dbf0*/  ULOP3.LUT UR31, UR31, UR20, URZ, 0xc0, !UPT ;  /* 0x000000141f1f7292 */ /* 0x000fe2000f8ec03f */
[----:B------:R-:W-:Y:S01]  /*dc00*/  IMAD.MOV.U32 R15, RZ, RZ, 0x1 ;  /* 0x00000001ff0f7424 */ /* 0x000fe200078e00ff */
[----:B------:R-:W-:Y:S02]  /*dc10*/  ULOP3.LUT UR30, UR30, UR18, URZ, 0xc0, !UPT ;  /* 0x000000121e1e7292 */ /* 0x000fe4000f8ec03f */
[----:B------:R-:W-:Y:S01]  /*dc20*/  UIMAD UR24, UR19, UR24, UR31 ;  /* 0x00000018131872a4 */ /* 0x000fe2000f8e021f */
[----:B------:R-:W-:Y:S01]  /*dc30*/  ULDC UR26, c[0x0][0x8a8] ;  /* 0x00022a00001a7ab9 */ /* 0x000fe20000000800 */
[----:B------:R-:W-:Y:S01]  /*dc40*/  ULDC UR25, c[0x0][0x8b8] ;  /* 0x00022e0000197ab9 */ /* 0x000fe20000000800 */
[----:B------:R-:W-:Y:S02]  /*dc50*/  UIMAD UR30, UR32, UR26, UR30 ;  /* 0x0000001a201e72a4 */ /* 0x000fe4000f8e021e */
[----:B------:R-:W-:Y:S01]  /*dc60*/  UIMAD UR25, UR24, UR25, UR40 ;  /* 0x00000019181972a4 */ /* 0x000fe2000f8e0228 */
[----:B------:R-:W-:Y:S01]  /*dc70*/  @UP3 UMOV UR26, UR6 ;  /* 0x00000006001a3c82 */ /* 0x000fe20008000000 */
[----:B------:R-:W-:-:S03]  /*dc80*/  @!UP3 UMOV UR26, UR6 ;  /* 0x00000006001abc82 */ /* 0x000fc60008000000 */
[----:B------:R-:W-:Y:S02]  /*dc90*/  @UP3 UMOV UR24, UR30 ;  /* 0x0000001e00183c82 */ /* 0x000fe40008000000 */
[----:B------:R-:W-:Y:S01]  /*dca0*/  @!UP3 UMOV UR24, UR25 ;  /* 0x000000190018bc82 */ /* 0x000fe20008000000 */
[----:B------:R-:W-:-:S05]  /*dcb0*/  @!UP3 UMOV UR25, UR30 ;  /* 0x0000001e0019bc82 */ /* 0x000fca0008000000 */
.L_x_227:
[----:B------:R-:W-:-:S06]  /*dcc0*/  UISETP.NE.AND UP1, UPT, UR15, 0x3, UPT ;  /* 0x000000030f00788c */ /* 0x000fcc000bf25270 */
[----:B------:R-:W-:-:S13]  /*dcd0*/  PLOP3.LUT P1, PT, PT, PT, UP1, 0x80, 0x0 ;  /* 0x000000000000781c */ /* 0x000fda0003f2f018 */
[----:B------:R-:W-:Y:S05]  /*dce0*/  @!P1 BRA `(.L_x_242) ;  /* 0x0000000000049947 */ /* 0x000fea0003800000 */
[----:B--2---:R-:W-:Y:S01]  /*dcf0*/  BPT.TRAP 0x1 ;  /* 0x000000040000795c */ /* 0x004fe20000300000 */
.L_x_242:
[----:B------:R-:W1:Y:S01]  /*dd00*/  S2R R2, SR_CgaCtaId ;  /* 0x0000000000027919 */ /* 0x000e620000008800 */
[----:B------:R-:W-:-:S04]  /*dd10*/  MOV R3, 0x400 ;  /* 0x0000040000037802 */ /* 0x000fc80000000f00 */
[----:B-1----:R-:W-:Y:S02]  /*dd20*/  LEA R3, R2, R3, 0x18 ;  /* 0x0000000302037211 */ /* 0x002fe400078ec0ff */
[----:B------:R-:W-:Y:S02]  /*dd30*/  SHF.L.U32 R2, R0, 0x1f, RZ ;  /* 0x0000001f00027819 */ /* 0x000fe400000006ff */
[----:B------:R-:W-:-:S04]  /*dd40*/  LEA R17, R16, R3, 0x3 ;  /* 0x0000000310117211 */ /* 0x000fc800078e18ff */
[----:B------:R-:W1:Y:S02]  /*dd50*/  SYNCS.PHASECHK.TRANS64.TRYWAIT P2, [R17+URZ+0x38440], R2 ;  /* 0x03844002110075a7 */ /* 0x000e64000804017f */
[----:B-1----:R-:W-:Y:S05]  /*dd60*/  @!P2 BRA `(.L_x_243) ;  /* 0x000000140008a947 */ /* 0x002fea0003800000 */
.L_x_306:
[----:B------:R-:W-:Y:S01]  /*dd70*/  ELECT P2, URZ, PT ;  /* 0x00000000003f782f */ /* 0x000fe20003840000 */
[----:B------:R-:W-:-:S12]  /*dd80*/  BSSY B0, `(.L_x_244) ;  /* 0x0000010000007945 */ /* 0x000fd80003800000 */
[----:B------:R-:W-:Y:S05]  /*dd90*/  @!P2 BRA `(.L_x_245) ;  /* 0x000000000038a947 */ /* 0x000fea0003800000 */
[----:B-1----:R-:W-:Y:S02]  /*dda0*/  IMAD R2, R16, 0x10, R3 ;  /* 0x0000001010027824 */ /* 0x002fe400078e0203 */
[----:B------:R-:W-:Y:S02]  /*ddb0*/  IMAD.U32 R14, RZ, RZ, UR26 ;  /* 0x0000001aff0e7e24 */ /* 0x000fe4000f8e00ff */
[----:B------:R-:W-:Y:S02]  /*ddc0*/  IMAD.U32 R13, RZ, RZ, UR25 ;  /* 0x00000019ff0d7e24 */ /* 0x000fe4000f8e00ff */
[----:B------:R-:W-:-:S05]  /*ddd0*/  IMAD.U32 R12, RZ, RZ, UR24 ;  /* 0x00000018ff0c7e24 */ /* 0x000fca000f8e00ff */
[----:B------:R1:W-:Y:S01]  /*dde0*/  STS.128 [R2+0x38510], R12 ;  /* 0x0385100c02007388 */ /* 0x0003e20000000c00 */
[----:B------:R-:W-:Y:S01]  /*ddf0*/  @!PT LDS RZ, [RZ] ;  /* 0x00000000fffff984 */ /* 0x000fe20000000800 */
[----:B------:R-:W-:Y:S01]  /*de00*/  @!PT LDS RZ, [RZ] ;  /* 0x00000000fffff984 */ /* 0x000fe20000000800 */
[----:B------:R-:W-:Y:S01]  /*de10*/  @!PT LDS RZ, [RZ] ;  /* 0x00000000fffff984 */ /* 0x000fe20000000800 */
[----:B------:R-:W-:Y:S01]  /*de20*/  @!PT LDS RZ, [RZ] ;  /* 0x00000000fffff984 */ /* 0x000fe20000000800 */
[----:B------:R3:W-:Y:S06]  /*de30*/  MEMBAR.ALL.CTA ;  /* 0x0000000000007992 */ /* 0x0007ec0000008000 */
[----:B---3--:R-:W3:Y:S01]  /*de40*/  FENCE.VIEW.ASYNC.S ;  /* 0x00000000000073c6 */ /* 0x008ee20000000000 */
[----:B------:R-:W-:Y:S05]  /*de50*/  @!P1 BRA `(.L_x_246) ;  /* 0x0000000000049947 */ /* 0x000fea0003800000 */
[----:B--2---:R-:W-:Y:S01]  /*de60*/  BPT.TRAP 0x1 ;  /* 0x000000040000795c */ /* 0x004fe20000300000 */
.L_x_246:
[----:B---3--:R3:W-:Y:S02]  /*de70*/  SYNCS.ARRIVE.TRANS64.A1T0 RZ, [R17+URZ+0x38400], RZ ;  /* 0x038400ff11ff79a7 */ /* 0x0087e4000810003f */
.L_x_245:
[----:B--2---:R-:W-:Y:S05]  /*de80*/  BSYNC B0 ;  /* 0x0000000000007941 */ /* 0x004fea0003800000 */
.L_x_244:
[----:B------:R-:W-:Y:S01]  /*de90*/  ISETP.NE.AND P3, PT, R15, RZ, PT ;  /* 0x000000ff0f00720c */ /* 0x000fe20003f65270 */
[----:B------:R-:W-:-:S05]  /*dea0*/  VIADD R16, R16, 0x1 ;  /* 0x0000000110107836 */ /* 0x000fca0000000000 */
[----:B------:R-:W-:-:S04]  /*deb0*/  ISETP.NE.AND P2, PT, R16, 0x8, PT ;  /* 0x000000081000780c */ /* 0x000fc80003f45270 */
[----:B-1----:R-:W-:Y:S02]  /*dec0*/  SEL R13, RZ, 0x1, P2 ;  /* 0x00000001ff0d7807 */ /* 0x002fe40001000000 */
[----:B------:R-:W-:Y:S02]  /*ded0*/  SEL R16, R16, RZ, P2 ;  /* 0x000000ff10107207 */ /* 0x000fe40001000000 */
[----:B------:R-:W-:Y:S01]  /*dee0*/  LOP3.LUT R0, R0, R13, RZ, 0x3c, !PT ;  /* 0x0000000d00007212 */ /* 0x000fe200078e3cff */
[----:B------:R-:W-:Y:S06]  /*def0*/  @P3 BRA `(.L_x_247) ;  /* 0xffffffe400003947 */ /* 0x000fec000383ffff */
[----:B------:R-:W-:Y:S05]  /*df00*/  @!P1 BRA `(.L_x_248) ;  /* 0x0000000000049947 */ /* 0x000fea0003800000 */
[----:B------:R-:W-:Y:S01]  /*df10*/  BPT.TRAP 0x1 ;  /* 0x000000040000795c */ /* 0x000fe20000300000 */
.L_x_248:
[----:B------:R-:W-:Y:S01]  /*df20*/  IMAD R5, R16, 0x8, R3 ;  /* 0x0000000810057824 */ /* 0x000fe200078e0203 */
[----:B------:R-:W-:-:S04]  /*df30*/  SHF.L.U32 R2, R0, 0x1f, RZ ;  /* 0x0000001f00027819 */ /* 0x000fc800000006ff */
[----:B------:R-:W1:Y:S02]  /*df40*/  SYNCS.PHASECHK.TRANS64.TRYWAIT P0, [R5+URZ+0x38440], R2 ;  /* 0x03844002050075a7 */ /* 0x000e64000800017f */
[----:B-1----:R-:W-:Y:S05]  /*df50*/  @!P0 BRA `(.L_x_249) ;  /* 0x0000001000a08947 */ /* 0x002fea0003800000 */
.L_x_307:
[----:B------:R-:W-:Y:S05]  /*df60*/  @!P1 BRA `(.L_x_250) ;  /* 0x0000000000049947 */ /* 0x000fea0003800000 */
[----:B------:R-:W-:Y:S01]  /*df70*/  BPT.TRAP 0x1 ;  /* 0x000000040000795c */ /* 0x000fe20000300000 */
.L_x_250:
[----:B------:R-:W-:-:S05]  /*df80*/  VIADD R16, R16, 0x1 ;  /* 0x0000000110107836 */ /* 0x000fca0000000000 */
[----:B------:R-:W-:-:S04]  /*df90*/  ISETP.NE.AND P0, PT, R16, 0x8, PT ;  /* 0x000000081000780c */ /* 0x000fc80003f05270 */
[----:B-1----:R-:W-:Y:S02]  /*dfa0*/  SEL R5, RZ, 0x1, P0 ;  /* 0x00000001ff057807 */ /* 0x002fe40000000000 */
[----:B------:R-:W-:Y:S02]  /*dfb0*/  SEL R16, R16, RZ, P0 ;  /* 0x000000ff10107207 */ /* 0x000fe40000000000 */
[----:B------:R-:W-:-:S03]  /*dfc0*/  LOP3.LUT R5, R0, R5, RZ, 0x3c, !PT ;  /* 0x0000000500057212 */ /* 0x000fc600078e3cff */
[----:B----4-:R-:W-:Y:S01]  /*dfd0*/  IMAD R7, R16, 0x8, R3 ;  /* 0x0000000810077824 */ /* 0x010fe200078e0203 */
[----:B------:R-:W-:-:S04]  /*dfe0*/  SHF.L.U32 R0, R5, 0x1f, RZ ;  /* 0x0000001f05007819 */ /* 0x000fc800000006ff */
[----:B------:R-:W1:Y:S02]  /*dff0*/  SYNCS.PHASECHK.TRANS64.TRYWAIT P0, [R7+URZ+0x38440], R0 ;  /* 0x03844000070075a7 */ /* 0x000e64000800017f */
[----:B-1----:R-:W-:Y:S05]  /*e000*/  @!P0 BRA `(.L_x_251) ;  /* 0x0000001000888947 */ /* 0x002fea0003800000 */
.L_x_308:
[----:B------:R-:W-:Y:S05]  /*e010*/  @!P1 BRA `(.L_x_252) ;  /* 0x0000000000049947 */ /* 0x000fea0003800000 */
[----:B------:R-:W-:Y:S01]  /*e020*/  BPT.TRAP 0x1 ;  /* 0x000000040000795c */ /* 0x000fe20000300000 */
.L_x_252:
[----:B-1----:R-:W-:-:S05]  /*e030*/  VIADD R0, R16, 0x1 ;  /* 0x0000000110007836 */ /* 0x002fca0000000000 */
[----:B------:R-:W-:-:S04]  /*e040*/  ISETP.NE.AND P0, PT, R0, 0x8, PT ;  /* 0x000000080000780c */ /* 0x000fc80003f05270 */
[----:B------:R-:W-:Y:S02]  /*e050*/  SEL R2, RZ, 0x1, P0 ;  /* 0x00000001ff027807 */ /* 0x000fe40000000000 */
[----:B------:R-:W-:Y:S02]  /*e060*/  SEL R4, R0, RZ, P0 ;  /* 0x000000ff00047207 */ /* 0x000fe40000000000 */
[----:B------:R-:W-:Y:S02]  /*e070*/  LOP3.LUT R5, R5, R2, RZ, 0x3c, !PT ;  /* 0x0000000205057212 */ /* 0x000fe400078e3cff */
[----:B------:R-:W-:Y:S02]  /*e080*/  LEA R7, R4, R3, 0x3 ;  /* 0x0000000304077211 */ /* 0x000fe400078e18ff */
[----:B------:R-:W-:-:S04]  /*e090*/  SHF.L.U32 R0, R5, 0x1f, RZ ;  /* 0x0000001f05007819 */ /* 0x000fc800000006ff */
[----:B------:R-:W1:Y:S02]  /*e0a0*/  SYNCS.PHASECHK.TRANS64.TRYWAIT P0, [R7+URZ+0x38440], R0 ;  /* 0x03844000070075a7 */ /* 0x000e64000800017f */
[----:B-1----:R-:W-:Y:S05]  /*e0b0*/  @!P0 BRA `(.L_x_253) ;  /* 0x0000001000708947 */ /* 0x002fea0003800000 */
.L_x_309:
[----:B------:R-:W-:Y:S05]  /*e0c0*/  @!P1 BRA `(.L_x_254) ;  /* 0x0000000000049947 */ /* 0x000fea0003800000 */
[----:B------:R-:W-:Y:S01]  /*e0d0*/  BPT.TRAP 0x1 ;  /* 0x000000040000795c */ /* 0x000fe20000300000 */
.L_x_254:
[----:B-1----:R-:W-:-:S05]  /*e0e0*/  VIADD R0, R4, 0x1 ;  /* 0x0000000104007836 */ /* 0x002fca0000000000 */
[----:B------:R-:W-:-:S04]  /*e0f0*/  ISETP.NE.AND P0, PT, R0, 0x8, PT ;  /* 0x000000080000780c */ /* 0x000fc80003f05270 */
[----:B------:R-:W-:Y:S02]  /*e100*/  SEL R2, RZ, 0x1, P0 ;  /* 0x00000001ff027807 */ /* 0x000fe40000000000 */
[----:B------:R-:W-:Y:S02]  /*e110*/  SEL R4, R0, RZ, P0 ;  /* 0x000000ff00047207 */ /* 0x000fe40000000000 */
[----:B------:R-:W-:-:S03]  /*e120*/  LOP3.LUT R5, R5, R2, RZ, 0x3c, !PT ;  /* 0x0000000205057212 */ /* 0x000fc600078e3cff */
[----:B------:R-:W-:Y:S01]  /*e130*/  IMAD R7, R4, 0x8, R3 ;  /* 0x0000000804077824 */ /* 0x000fe200078e0203 */
[----:B------:R-:W-:-:S04]  /*e140*/  SHF.L.U32 R0, R5, 0x1f, RZ ;  /* 0x0000001f05007819 */ /* 0x000fc800000006ff */
[----:B------:R-:W1:Y:S02]  /*e150*/  SYNCS.PHASECHK.TRANS64.TRYWAIT P0, [R7+URZ+0x38440], R0 ;  /* 0x03844000070075a7 */ /* 0x000e64000800017f */
[----:B-1----:R-:W-:Y:S05]  /*e160*/  @!P0 BRA `(.L_x_255) ;  /* 0x0000001000588947 */ /* 0x002fea0003800000 */
.L_x_310:
[----:B------:R-:W-:Y:S05]  /*e170*/  @!P1 BRA `(.L_x_256) ;  /* 0x0000000000049947 */ /* 0x000fea0003800000 */
[----:B------:R-:W-:Y:S01]  /*e180*/  BPT.TRAP 0x1 ;  /* 0x000000040000795c */ /* 0x000fe20000300000 */
.L_x_256:
        /* <DEDUP_REMOVED lines=9> */
.L_x_311:
[----:B------:R-:W-:Y:S05]  /*e220*/  @!P1 BRA `(.L_x_258) ;  /* 0x0000000000049947 */ /* 0x000fea0003800000 */
[----:B------:R-:W-:Y:S01]  /*e230*/  BPT.TRAP 0x1 ;  /* 0x000000040000795c */ /* 0x000fe20000300000 */
.L_x_258:
        /* <DEDUP_REMOVED lines=9> */
.L_x_312:
[----:B------:R-:W-:Y:S05]  /*e2d0*/  @!P1 BRA `(.L_x_260) ;  /* 0x0000000000049947 */ /* 0x000fea0003800000 */
[----:B------:R-:W-:Y:S01]  /*e2e0*/  BPT.TRAP 0x1 ;  /* 0x000000040000795c */ /* 0x000fe20000300000 */
.L_x_260:
        /* <DEDUP_REMOVED lines=9> */
.L_x_313:
[----:B------:R-:W-:Y:S05]  /*e380*/  @!P1 BRA `(.L_x_262) ;  /* 0x0000000000049947 */ /* 0x000fea0003800000 */
[----:B------:R-:W-:Y:S01]  /*e390*/  BPT.TRAP 0x1 ;  /* 0x000000040000795c */ /* 0x000fe20000300000 */
.L_x_262:
[----:B-1----:R-:W-:-:S05]  /*e3a0*/  VIADD R0, R4, 0x1 ;  /* 0x0000000104007836 */ /* 0x002fca0000000000 */
[----:B------:R-:W-:-:S04]  /*e3b0*/  ISETP.NE.AND P0, PT, R0, 0x8, PT ;  /* 0x000000080000780c */ /* 0x000fc80003f05270 */
[----:B------:R-:W-:Y:S02]  /*e3c0*/  SEL R2, RZ, 0x1, P0 ;  /* 0x00000001ff027807 */ /* 0x000fe40000000000 */
[----:B------:R-:W-:Y:S02]  /*e3d0*/  SEL R0, R0, RZ, P0 ;  /* 0x000000ff00007207 */ /* 0x000fe40000000000 */
[----:B------:R-:W-:Y:S02]  /*e3e0*/  LOP3.LUT R2, R5, R2, RZ, 0x3c, !PT ;  /* 0x0000000205027212 */ /* 0x000fe400078e3cff */
[----:B------:R-:W-:Y:S02]  /*e3f0*/  LEA R3, R0, R3, 0x3 ;  /* 0x0000000300037211 */ /* 0x000fe400078e18ff */
[----:B------:R-:W-:-:S07]  /*e400*/  SHF.L.U32 R0, R2, 0x1f, RZ ;  /* 0x0000001f02007819 */ /* 0x000fce00000006ff */
.L_x_263:
[----:B-1----:R1:W2:Y:S02]  /*e410*/  SYNCS.PHASECHK.TRANS64.TRYWAIT P0, [R3+URZ+0x38440], R0 ;  /* 0x03844000030075a7 */ /* 0x0022a4000800017f */
[----:B--2---:R-:W-:Y:S05]  /*e420*/  @!P0 NANOSLEEP.SYNCS 0x989680 ;  /* 0x009896800000895d */ /* 0x004fea0003900000 */
[----:B------:R-:W2:Y:S02]  /*e430*/  @!P0 SYNCS.PHASECHK.TRANS64 P0, [R3+URZ+0x38440], R0 ;  /* 0x03844000030085a7 */ /* 0x000ea4000800007f */
[----:B--2---:R-:W-:Y:S05]  /*e440*/  @P0 EXIT ;  /* 0x000000000000094d */ /* 0x004fea0003800000 */
[----:B------:R-:W-:Y:S05]  /*e450*/  BRA `(.L_x_263) ;  /* 0xfffffffc00ec7947 */ /* 0x000fea000383ffff */
.L_x_33:
[----:B--2---:R-:W-:-:S04]  /*e460*/  IMAD.U32 R3, RZ, RZ, UR4 ;  /* 0x00000004ff037e24 */ /* 0x004fc8000f8e00ff */
[----:B------:R2:W3:Y:S03]  /*e470*/  SYNCS.PHASECHK.TRANS64.TRYWAIT P0, [R3+URZ+0x38480], R0 ;  /* 0x03848000030075a7 */ /* 0x0004e6000800017f */
[----:B---3--:R-:W-:Y:S05]  /*e480*/  @!P0 NANOSLEEP.SYNCS 0x989680 ;  /* 0x009896800000895d */ /* 0x008fea0003900000 */
[----:B------:R-:W3:Y:S02]  /*e490*/  @!P0 SYNCS.PHASECHK.TRANS64 P0, [R3+URZ+0x38480], R0 ;  /* 0x03848000030085a7 */ /* 0x000ee4000800007f */
[----:B---3--:R-:W-:Y:S05]  /*e4a0*/  @!P0 BRA `(.L_x_33) ;  /* 0xfffffffc00ec8947 */ /* 0x008fea000383ffff */
[----:B------:R-:W-:Y:S05]  /*e4b0*/  BRA `(.L_x_32) ;  /* 0xffffff5400f07947 */ /* 0x000fea000383ffff */
.L_x_38:
[----:B--2---:R-:W-:-:S04]  /*e4c0*/  IMAD.U32 R6, RZ, RZ, UR4 ;  /* 0x00000004ff067e24 */ /* 0x004fc8000f8e00ff */
[----:B------:R2:W3:Y:S03]  /*e4d0*/  SYNCS.PHASECHK.TRANS64.TRYWAIT P0, [R6+URZ+0x38480], R3 ;  /* 0x03848003060075a7 */ /* 0x0004e6000800017f */
[----:B---3--:R-:W-:Y:S05]  /*e4e0*/  @!P0 NANOSLEEP.SYNCS 0x989680 ;  /* 0x009896800000895d */ /* 0x008fea0003900000 */
[----:B------:R-:W3:Y:S02]  /*e4f0*/  @!P0 SYNCS.PHASECHK.TRANS64 P0, [R6+URZ+0x38480], R3 ;  /* 0x03848003060085a7 */ /* 0x000ee4000800007f */
[----:B---3--:R-:W-:Y:S05]  /*e500*/  @!P0 BRA `(.L_x_38) ;  /* 0xfffffffc00ec8947 */ /* 0x008fea000383ffff */
[----:B------:R-:W-:Y:S05]  /*e510*/  BRA `(.L_x_37) ;  /* 0xffffff5c00207947 */ /* 0x000fea000383ffff */
.L_x_55:
[----:B------:R-:W-:-:S07]  /*e520*/  IMAD.MOV.U32 R15, RZ, RZ, -0x1 ;  /* 0xffffffffff0f7424 */ /* 0x000fce00078e00ff */
[----:B-12--5:R-:W-:Y:S05]  /*e530*/  WARPSYNC.COLLECTIVE R15, `(.L_x_264) ;  /* 0x000000000f0c7348 */ /* 0x026fea0003c00000 */
[----:B------:R-:W-:Y:S02]  /*e540*/  ELECT P6, UR62, PT ;  /* 0x00000000003e782f */ /* 0x000fe400038c0000 */
[----:B------:R-:W-:Y:S01]  /*e550*/  MOV R14, UR62 ;  /* 0x0000003e000e7c02 */ /* 0x000fe20008000f00 */
[----:B-12--5:R-:W-:Y:S10]  /*e560*/  ENDCOLLECTIVE ;  /* 0x000000000000791b */ /* 0x026ff40003800000 */
.L_x_264:
[----:B------:R-:W-:Y:S05]  /*e570*/  BRA `(.L_x_265) ;  /* 0xffffff6400f07947 */ /* 0x000fea000383ffff */
.L_x_57:
[----:B-1----:R-:W-:-:S04]  /*e580*/  IMAD.U32 R6, RZ, RZ, UR47 ;  /* 0x0000002fff067e24 */ /* 0x002fc8000f8e00ff */
[----:B------:R1:W2:Y:S03]  /*e590*/  SYNCS.PHASECHK.TRANS64.TRYWAIT P2, [R6+URZ+0x384c0], R3 ;  /* 0x0384c003060075a7 */ /* 0x0002a6000804017f */
[----:B--2---:R-:W-:Y:S05]  /*e5a0*/  @!P2 NANOSLEEP.SYNCS 0x989680 ;  /* 0x009896800000a95d */ /* 0x004fea0003900000 */
[----:B------:R-:W2:Y:S02]  /*e5b0*/  @!P2 SYNCS.PHASECHK.TRANS64 P2, [R6+URZ+0x384c0], R3 ;  /* 0x0384c0030600a5a7 */ /* 0x000ea4000804007f */
[----:B--2---:R-:W-:Y:S05]  /*e5c0*/  @!P2 BRA `(.L_x_57) ;  /* 0xfffffffc00eca947 */ /* 0x004fea000383ffff */
[----:B------:R-:W-:Y:S05]  /*e5d0*/  BRA `(.L_x_266) ;  /* 0xffffff6800087947 */ /* 0x000fea000383ffff */
.L_x_65:
[----:B--2---:R-:W-:-:S04]  /*e5e0*/  IMAD.U32 R14, RZ, RZ, UR47 ;  /* 0x0000002fff0e7e24 */ /* 0x004fc8000f8e00ff */
[----:B------:R2:W3:Y:S03]  /*e5f0*/  SYNCS.PHASECHK.TRANS64.TRYWAIT P3, [R14+URZ+0x384c8], R3 ;  /* 0x0384c8030e0075a7 */ /* 0x0004e6000806017f */
[----:B---3--:R-:W-:Y:S05]  /*e600*/  @!P3 NANOSLEEP.SYNCS 0x989680 ;  /* 0x009896800000b95d */ /* 0x008fea0003900000 */
[----:B------:R-:W3:Y:S02]  /*e610*/  @!P3 SYNCS.PHASECHK.TRANS64 P3, [R14+URZ+0x384c8], R3 ;  /* 0x0384c8030e00b5a7 */ /* 0x000ee4000806007f */
[----:B---3--:R-:W-:Y:S05]  /*e620*/  @!P3 BRA `(.L_x_65) ;  /* 0xfffffffc00ecb947 */ /* 0x008fea000383ffff */
[----:B------:R-:W-:Y:S05]  /*e630*/  BRA `(.L_x_267) ;  /* 0xffffff6c00987947 */ /* 0x000fea000383ffff */
.L_x_70:
[----:B---3--:R-:W-:-:S04]  /*e640*/  IMAD.U32 R14, RZ, RZ, UR47 ;  /* 0x0000002fff0e7e24 */ /* 0x008fc8000f8e00ff */
[----:B------:R3:W4:Y:S03]  /*e650*/  SYNCS.PHASECHK.TRANS64.TRYWAIT P3, [R14+URZ+0x384d0], R3 ;  /* 0x0384d0030e0075a7 */ /* 0x000726000806017f */
[----:B----4-:R-:W-:Y:S05]  /*e660*/  @!P3 NANOSLEEP.SYNCS 0x989680 ;  /* 0x009896800000b95d */ /* 0x010fea0003900000 */
[----:B------:R-:W4:Y:S02]  /*e670*/  @!P3 SYNCS.PHASECHK.TRANS64 P3, [R14+URZ+0x384d0], R3 ;  /* 0x0384d0030e00b5a7 */ /* 0x000f24000806007f */
[----:B----4-:R-:W-:Y:S05]  /*e680*/  @!P3 BRA `(.L_x_70) ;  /* 0xfffffffc00ecb947 */ /* 0x010fea000383ffff */
[----:B------:R-:W-:Y:S05]  /*e690*/  BRA `(.L_x_268) ;  /* 0xffffff7000f47947 */ /* 0x000fea000383ffff */
.L_x_75:
[----:B---3--:R-:W-:-:S04]  /*e6a0*/  IMAD.U32 R14, RZ, RZ, UR47 ;  /* 0x0000002fff0e7e24 */ /* 0x008fc8000f8e00ff */
[----:B------:R3:W4:Y:S03]  /*e6b0*/  SYNCS.PHASECHK.TRANS64.TRYWAIT P3, [R14+URZ+0x384d8], R3 ;  /* 0x0384d8030e0075a7 */ /* 0x000726000806017f */
[----:B----4-:R-:W-:Y:S05]  /*e6c0*/  @!P3 NANOSLEEP.SYNCS 0x989680 ;  /* 0x009896800000b95d */ /* 0x010fea0003900000 */
[----:B------:R-:W4:Y:S02]  /*e6d0*/  @!P3 SYNCS.PHASECHK.TRANS64 P3, [R14+URZ+0x384d8], R3 ;  /* 0x0384d8030e00b5a7 */ /* 0x000f24000806007f */
[----:B----4-:R-:W-:Y:S05]  /*e6e0*/  @!P3 BRA `(.L_x_75) ;  /* 0xfffffffc00ecb947 */ /* 0x010fea000383ffff */
[----:B------:R-:W-:Y:S05]  /*e6f0*/  BRA `(.L_x_269) ;  /* 0xffffff78005c7947 */ /* 0x000fea000383ffff */
.L_x_80:
[----:B---3--:R-:W-:-:S04]  /*e700*/  IMAD.U32 R14, RZ, RZ, UR47 ;  /* 0x0000002fff0e7e24 */ /* 0x008fc8000f8e00ff */
[----:B------:R3:W4:Y:S03]  /*e710*/  SYNCS.PHASECHK.TRANS64.TRYWAIT P3, [R14+URZ+0x384c0], R3 ;  /* 0x0384c0030e0075a7 */ /* 0x000726000806017f */
[----:B----4-:R-:W-:Y:S05]  /*e720*/  @!P3 NANOSLEEP.SYNCS 0x989680 ;  /* 0x009896800000b95d */ /* 0x010fea0003900000 */
[----:B------:R-:W4:Y:S02]  /*e730*/  @!P3 SYNCS.PHASECHK.TRANS64 P3, [R14+URZ+0x384c0], R3 ;  /* 0x0384c0030e00b5a7 */ /* 0x000f24000806007f */
[----:B----4-:R-:W-:Y:S05]  /*e740*/  @!P3 BRA `(.L_x_80) ;  /* 0xfffffffc00ecb947 */ /* 0x010fea000383ffff */
[----:B------:R-:W-:Y:S05]  /*e750*/  BRA `(.L_x_270) ;  /* 0xffffff7c00cc7947 */ /* 0x000fea000383ffff */
.L_x_85:
[----:B---3--:R-:W-:-:S04]  /*e760*/  IMAD.U32 R14, RZ, RZ, UR47 ;  /* 0x0000002fff0e7e24 */ /* 0x008fc8000f8e00ff */
[----:B------:R3:W4:Y:S03]  /*e770*/  SYNCS.PHASECHK.TRANS64.TRYWAIT P3, [R14+URZ+0x384c8], R3 ;  /* 0x0384c8030e0075a7 */ /* 0x000726000806017f */
[----:B----4-:R-:W-:Y:S05]  /*e780*/  @!P3 NANOSLEEP.SYNCS 0x989680 ;  /* 0x009896800000b95d */ /* 0x010fea0003900000 */
[----:B------:R-:W4:Y:S02]  /*e790*/  @!P3 SYNCS.PHASECHK.TRANS64 P3, [R14+URZ+0x384c8], R3 ;  /* 0x0384c8030e00b5a7 */ /* 0x000f24000806007f */
[----:B----4-:R-:W-:Y:S05]  /*e7a0*/  @!P3 BRA `(.L_x_85) ;  /* 0xfffffffc00ecb947 */ /* 0x010fea000383ffff */
[----:B------:R-:W-:Y:S05]  /*e7b0*/  BRA `(.L_x_271) ;  /* 0xffffff8400347947 */ /* 0x000fea000383ffff */
.L_x_90:
[----:B---3--:R-:W-:-:S04]  /*e7c0*/  MOV R14, UR47 ;  /* 0x0000002f000e7c02 */ /* 0x008fc80008000f00 */
[----:B------:R3:W4:Y:S03]  /*e7d0*/  SYNCS.PHASECHK.TRANS64.TRYWAIT P3, [R14+URZ+0x384d0], R3 ;  /* 0x0384d0030e0075a7 */ /* 0x000726000806017f */
[----:B----4-:R-:W-:Y:S05]  /*e7e0*/  @!P3 NANOSLEEP.SYNCS 0x989680 ;  /* 0x009896800000b95d */ /* 0x010fea0003900000 */
[----:B------:R-:W4:Y:S02]  /*e7f0*/  @!P3 SYNCS.PHASECHK.TRANS64 P3, [R14+URZ+0x384d0], R3 ;  /* 0x0384d0030e00b5a7 */ /* 0x000f24000806007f */
[----:B----4-:R-:W-:Y:S05]  /*e800*/  @!P3 BRA `(.L_x_90) ;  /* 0xfffffffc00ecb947 */ /* 0x010fea000383ffff */
[----:B------:R-:W-:Y:S05]  /*e810*/  BRA `(.L_x_272) ;  /* 0xffffff88009c7947 */ /* 0x000fea000383ffff */
.L_x_95:
[----:B---3--:R-:W-:-:S04]  /*e820*/  IMAD.U32 R14, RZ, RZ, UR47 ;  /* 0x0000002fff0e7e24 */ /* 0x008fc8000f8e00ff */
[----:B------:R3:W4:Y:S03]  /*e830*/  SYNCS.PHASECHK.TRANS64.TRYWAIT P3, [R14+URZ+0x384d8], R3 ;  /* 0x0384d8030e0075a7 */ /* 0x000726000806017f */
[----:B----4-:R-:W-:Y:S05]  /*e840*/  @!P3 NANOSLEEP.SYNCS 0x989680 ;  /* 0x009896800000b95d */ /* 0x010fea0003900000 */
[----:B------:R-:W4:Y:S02]  /*e850*/  @!P3 SYNCS.PHASECHK.TRANS64 P3, [R14+URZ+0x384d8], R3 ;  /* 0x0384d8030e00b5a7 */ /* 0x000f24000806007f */
[----:B----4-:R-:W-:Y:S05]  /*e860*/  @!P3 BRA `(.L_x_95) ;  /* 0xfffffffc00ecb947 */ /* 0x010fea000383ffff */
[----:B------:R-:W-:Y:S05]  /*e870*/  BRA `(.L_x_273) ;  /* 0xffffff9000047947 */ /* 0x000fea000383ffff */
.L_x_102:
[----:B---3--:R-:W-:-:S04]  /*e880*/  IMAD.U32 R3, RZ, RZ, UR4 ;  /* 0x00000004ff037e24 */ /* 0x008fc8000f8e00ff */
[----:B------:R3:W4:Y:S03]  /*e890*/  SYNCS.PHASECHK.TRANS64.TRYWAIT P0, [R3+URZ+0x38400], R0 ;  /* 0x03840000030075a7 */ /* 0x000726000800017f */
[----:B----4-:R-:W-:Y:S05]  /*e8a0*/  @!P0 NANOSLEEP.SYNCS 0x989680 ;  /* 0x009896800000895d */ /* 0x010fea0003900000 */
[----:B------:R-:W4:Y:S02]  /*e8b0*/  @!P0 SYNCS.PHASECHK.TRANS64 P0, [R3+URZ+0x38400], R0 ;  /* 0x03840000030085a7 */ /* 0x000f24000800007f */
[----:B----4-:R-:W-:Y:S05]  /*e8c0*/  @!P0 BRA `(.L_x_102) ;  /* 0xfffffffc00ec8947 */ /* 0x010fea000383ffff */
[----:B------:R-:W-:Y:S05]  /*e8d0*/  BRA `(.L_x_274) ;  /* 0xffffff9400947947 */ /* 0x000fea000383ffff */
.L_x_120:
[----:B-1----:R-:W-:-:S04]  /*e8e0*/  IMAD.U32 R3, RZ, RZ, UR31 ;  /* 0x0000001fff037e24 */ /* 0x002fc8000f8e00ff */
[----:B------:R1:W2:Y:S03]  /*e8f0*/  SYNCS.PHASECHK.TRANS64.TRYWAIT P0, [R3+URZ+0x38508], R0 ;  /* 0x03850800030075a7 */ /* 0x0002a6000800017f */
[----:B--2---:R-:W-:Y:S05]  /*e900*/  @!P0 NANOSLEEP.SYNCS 0x989680 ;  /* 0x009896800000895d */ /* 0x004fea0003900000 */
[----:B------:R-:W2:Y:S02]  /*e910*/  @!P0 SYNCS.PHASECHK.TRANS64 P0, [R3+URZ+0x38508], R0 ;  /* 0x03850800030085a7 */ /* 0x000ea4000800007f */
[----:B--2---:R-:W-:Y:S05]  /*e920*/  @!P0 BRA `(.L_x_120) ;  /* 0xfffffffc00ec8947 */ /* 0x004fea000383ffff */
[----:B------:R-:W-:Y:S05]  /*e930*/  BRA `(.L_x_275) ;  /* 0xffffffa400287947 */ /* 0x000fea000383ffff */
.L_x_122:
[----:B-1----:R-:W-:-:S04]  /*e940*/  IMAD.U32 R3, RZ, RZ, UR8 ;  /* 0x00000008ff037e24 */ /* 0x002fc8000f8e00ff */
[----:B------:R1:W2:Y:S03]  /*e950*/  SYNCS.PHASECHK.TRANS64.TRYWAIT P0, [R3+URZ+0x38400], R0 ;  /* 0x03840000030075a7 */ /* 0x0002a6000800017f */
[----:B--2---:R-:W-:Y:S05]  /*e960*/  @!P0 NANOSLEEP.SYNCS 0x989680 ;  /* 0x009896800000895d */ /* 0x004fea0003900000 */
[----:B------:R-:W2:Y:S02]  /*e970*/  @!P0 SYNCS.PHASECHK.TRANS64 P0, [R3+URZ+0x38400], R0 ;  /* 0x03840000030085a7 */ /* 0x000ea4000800007f */
[----:B--2---:R-:W-:Y:S05]  /*e980*/  @!P0 BRA `(.L_x_122) ;  /* 0xfffffffc00ec8947 */ /* 0x004fea000383ffff */
[----:B------:R-:W-:Y:S05]  /*e990*/  BRA `(.L_x_276) ;  /* 0xffffffa400487947 */ /* 0x000fea000383ffff */
.L_x_128:
[----:B-1----:R-:W-:-:S04]  /*e9a0*/  IMAD.U32 R3, RZ, RZ, UR31 ;  /* 0x0000001fff037e24 */ /* 0x002fc8000f8e00ff */
[----:B------:R1:W3:Y:S03]  /*e9b0*/  SYNCS.PHASECHK.TRANS64.TRYWAIT P1, [R3+URZ+0x384e0], R0 ;  /* 0x0384e000030075a7 */ /* 0x0002e6000802017f */
[----:B---3--:R-:W-:Y:S05]  /*e9c0*/  @!P1 NANOSLEEP.SYNCS 0x989680 ;  /* 0x009896800000995d */ /* 0x008fea0003900000 */
[----:B------:R-:W3:Y:S02]  /*e9d0*/  @!P1 SYNCS.PHASECHK.TRANS64 P1, [R3+URZ+0x384e0], R0 ;  /* 0x0384e000030095a7 */ /* 0x000ee4000802007f */
[----:B---3--:R-:W-:Y:S05]  /*e9e0*/  @!P1 BRA `(.L_x_128) ;  /* 0xfffffffc00ec9947 */ /* 0x008fea000383ffff */
[----:B------:R-:W-:Y:S05]  /*e9f0*/  BRA `(.L_x_277) ;  /* 0xffffffa400f87947 */ /* 0x000fea000383ffff */
.L_x_134:
[----:B-1----:R-:W-:-:S04]  /*ea00*/  IMAD.U32 R3, RZ, RZ, UR31 ;  /* 0x0000001fff037e24 */ /* 0x002fc8000f8e00ff */
[----:B------:R1:W4:Y:S03]  /*ea10*/  SYNCS.PHASECHK.TRANS64.TRYWAIT P1, [R3+URZ+0x384e8], R0 ;  /* 0x0384e800030075a7 */ /* 0x000326000802017f */
[----:B----4-:R-:W-:Y:S05]  /*ea20*/  @!P1 NANOSLEEP.SYNCS 0x989680 ;  /* 0x009896800000995d */ /* 0x010fea0003900000 */
[----:B------:R-:W4:Y:S02]  /*ea30*/  @!P1 SYNCS.PHASECHK.TRANS64 P1, [R3+URZ+0x384e8], R0 ;  /* 0x0384e800030095a7 */ /* 0x000f24000802007f */
[----:B----4-:R-:W-:Y:S05]  /*ea40*/  @!P1 BRA `(.L_x_134) ;  /* 0xfffffffc00ec9947 */ /* 0x010fea000383ffff */
[----:B------:R-:W-:Y:S05]  /*ea50*/  BRA `(.L_x_278) ;  /* 0xffffffa800487947 */ /* 0x000fea000383ffff */
.L_x_140:
[----:B-1----:R-:W-:-:S04]  /*ea60*/  IMAD.U32 R3, RZ, RZ, UR31 ;  /* 0x0000001fff037e24 */ /* 0x002fc8000f8e00ff */
[----:B------:R1:W1:Y:S03]  /*ea70*/  SYNCS.PHASECHK.TRANS64.TRYWAIT P1, [R3+URZ+0x384f0], R0 ;  /* 0x0384f000030075a7 */ /* 0x000266000802017f */
[----:B-1----:R-:W-:Y:S05]  /*ea80*/  @!P1 NANOSLEEP.SYNCS 0x989680 ;  /* 0x009896800000995d */ /* 0x002fea0003900000 */
[----:B------:R-:W1:Y:S02]  /*ea90*/  @!P1 SYNCS.PHASECHK.TRANS64 P1, [R3+URZ+0x384f0], R0 ;  /* 0x0384f000030095a7 */ /* 0x000e64000802007f */
[----:B-1----:R-:W-:Y:S05]  /*eaa0*/  @!P1 BRA `(.L_x_140) ;  /* 0xfffffffc00ec9947 */ /* 0x002fea000383ffff */
[----:B------:R-:W-:Y:S05]  /*eab0*/  BRA `(.L_x_279) ;  /* 0xffffffa800a47947 */ /* 0x000fea000383ffff */
.L_x_146:
[----:B-1----:R-:W-:-:S04]  /*eac0*/  IMAD.U32 R3, RZ, RZ, UR31 ;  /* 0x0000001fff037e24 */ /* 0x002fc8000f8e00ff */
[----:B------:R1:W1:Y:S03]  /*ead0*/  SYNCS.PHASECHK.TRANS64.TRYWAIT P1, [R3+URZ+0x384f8], R0 ;  /* 0x0384f800030075a7 */ /* 0x000266000802017f */
[----:B-1----:R-:W-:Y:S05]  /*eae0*/  @!P1 NANOSLEEP.SYNCS 0x989680 ;  /* 0x009896800000995d */ /* 0x002fea0003900000 */
[----:B------:R-:W1:Y:S02]  /*eaf0*/  @!P1 SYNCS.PHASECHK.TRANS64 P1, [R3+URZ+0x384f8], R0 ;  /* 0x0384f800030095a7 */ /* 0x000e64000802007f */
[----:B-1----:R-:W-:Y:S05]  /*eb00*/  @!P1 BRA `(.L_x_146) ;  /* 0xfffffffc00ec9947 */ /* 0x002fea000383ffff */
[----:B------:R-:W-:Y:S05]  /*eb10*/  BRA `(.L_x_280) ;  /* 0xffffffa800f87947 */ /* 0x000fea000383ffff */
.L_x_152:
[----:B-1----:R-:W-:-:S04]  /*eb20*/  IMAD.U32 R3, RZ, RZ, UR31 ;  /* 0x0000001fff037e24 */ /* 0x002fc8000f8e00ff */
[----:B------:R1:W3:Y:S03]  /*eb30*/  SYNCS.PHASECHK.TRANS64.TRYWAIT P1, [R3+URZ+0x384e0], R2 ;  /* 0x0384e002030075a7 */ /* 0x0002e6000802017f */
[----:B---3--:R-:W-:Y:S05]  /*eb40*/  @!P1 NANOSLEEP.SYNCS 0x989680 ;  /* 0x009896800000995d */ /* 0x008fea0003900000 */
[----:B------:R-:W3:Y:S02]  /*eb50*/  @!P1 SYNCS.PHASECHK.TRANS64 P1, [R3+URZ+0x384e0], R2 ;  /* 0x0384e002030095a7 */ /* 0x000ee4000802007f */
[----:B---3--:R-:W-:Y:S05]  /*eb60*/  @!P1 BRA `(.L_x_152) ;  /* 0xfffffffc00ec9947 */ /* 0x008fea000383ffff */
[----:B------:R-:W-:Y:S05]  /*eb70*/  BRA `(.L_x_281) ;  /* 0xffffffac00547947 */ /* 0x000fea000383ffff */
.L_x_158:
[----:B-1-3--:R-:W-:-:S04]  /*eb80*/  MOV R3, UR31 ;  /* 0x0000001f00037c02 */ /* 0x00afc80008000f00 */
[----:B------:R1:W3:Y:S03]  /*eb90*/  SYNCS.PHASECHK.TRANS64.TRYWAIT P1, [R3+URZ+0x384e8], R2 ;  /* 0x0384e802030075a7 */ /* 0x0002e6000802017f */
[----:B---3--:R-:W-:Y:S05]  /*eba0*/  @!P1 NANOSLEEP.SYNCS 0x989680 ;  /* 0x009896800000995d */ /* 0x008fea0003900000 */
[----:B------:R-:W3:Y:S02]  /*ebb0*/  @!P1 SYNCS.PHASECHK.TRANS64 P1, [R3+URZ+0x384e8], R2 ;  /* 0x0384e802030095a7 */ /* 0x000ee4000802007f */
[----:B---3--:R-:W-:Y:S05]  /*ebc0*/  @!P1 BRA `(.L_x_158) ;  /* 0xfffffffc00ec9947 */ /* 0x008fea000383ffff */
[----:B------:R-:W-:Y:S05]  /*ebd0*/  BRA `(.L_x_282) ;  /* 0xffffffac009c7947 */ /* 0x000fea000383ffff */
.L_x_164:
[----:B-1-34-:R-:W-:-:S04]  /*ebe0*/  IMAD.U32 R3, RZ, RZ, UR31 ;  /* 0x0000001fff037e24 */ /* 0x01afc8000f8e00ff */
[----:B------:R1:W3:Y:S03]  /*ebf0*/  SYNCS.PHASECHK.TRANS64.TRYWAIT P1, [R3+URZ+0x384f0], R2 ;  /* 0x0384f002030075a7 */ /* 0x0002e6000802017f */
[----:B---3--:R-:W-:Y:S05]  /*ec00*/  @!P1 NANOSLEEP.SYNCS 0x989680 ;  /* 0x009896800000995d */ /* 0x008fea0003900000 */
[----:B------:R-:W3:Y:S02]  /*ec10*/  @!P1 SYNCS.PHASECHK.TRANS64 P1, [R3+URZ+0x384f0], R2 ;  /* 0x0384f002030095a7 */ /* 0x000ee4000802007f */
[----:B---3--:R-:W-:Y:S05]  /*ec20*/  @!P1 BRA `(.L_x_164) ;  /* 0xfffffffc00ec9947 */ /* 0x008fea000383ffff */
[----:B------:R-:W-:Y:S05]  /*ec30*/  BRA `(.L_x_283) ;  /* 0xffffffac00e87947 */ /* 0x000fea000383ffff */
.L_x_170:
[----:B-1-34-:R-:W-:-:S04]  /*ec40*/  IMAD.U32 R3, RZ, RZ, UR31 ;  /* 0x0000001fff037e24 */ /* 0x01afc8000f8e00ff */
[----:B------:R1:W3:Y:S03]  /*ec50*/  SYNCS.PHASECHK.TRANS64.TRYWAIT P1, [R3+URZ+0x384f8], R2 ;  /* 0x0384f802030075a7 */ /* 0x0002e6000802017f */
[----:B---3--:R-:W-:Y:S05]  /*ec60*/  @!P1 NANOSLEEP.SYNCS 0x989680 ;  /* 0x009896800000995d */ /* 0x008fea0003900000 */
[----:B------:R-:W3:Y:S02]  /*ec70*/  @!P1 SYNCS.PHASECHK.TRANS64 P1, [R3+URZ+0x384f8], R2 ;  /* 0x0384f802030095a7 */ /* 0x000ee4000802007f */
[----:B---3--:R-:W-:Y:S05]  /*ec80*/  @!P1 BRA `(.L_x_170) ;  /* 0xfffffffc00ec9947 */ /* 0x008fea000383ffff */
[----:B------:R-:W-:Y:S05]  /*ec90*/  BRA `(.L_x_284) ;  /* 0xffffffb0002c7947 */ /* 0x000fea000383ffff */
.L_x_185:
[----:B-1-34-:R-:W-:-:S04]  /*eca0*/  IMAD.U32 R3, RZ, RZ, UR31 ;  /* 0x0000001fff037e24 */ /* 0x01afc8000f8e00ff */
[----:B------:R1:W2:Y:S03]  /*ecb0*/  SYNCS.PHASECHK.TRANS64.TRYWAIT P0, [R3+URZ+0x384e0], R0 ;  /* 0x0384e000030075a7 */ /* 0x0002a6000800017f */
[----:B--2---:R-:W-:Y:S05]  /*ecc0*/  @!P0 NANOSLEEP.SYNCS 0x989680 ;  /* 0x009896800000895d */ /* 0x004fea0003900000 */
[----:B------:R-:W2:Y:S02]  /*ecd0*/  @!P0 SYNCS.PHASECHK.TRANS64 P0, [R3+URZ+0x384e0], R0 ;  /* 0x0384e000030085a7 */ /* 0x000ea4000800007f */
[----:B--2---:R-:W-:Y:S05]  /*ece0*/  @!P0 BRA `(.L_x_185) ;  /* 0xfffffffc00ec8947 */ /* 0x004fea000383ffff */
[----:B------:R-:W-:Y:S05]  /*ecf0*/  BRA `(.L_x_285) ;  /* 0xffffffb400c47947 */ /* 0x000fea000383ffff */
.L_x_187:
[----:B-1-34-:R-:W-:-:S04]  /*ed00*/  IMAD.U32 R3, RZ, RZ, UR31 ;  /* 0x0000001fff037e24 */ /* 0x01afc8000f8e00ff */
[----:B------:R1:W2:Y:S03]  /*ed10*/  SYNCS.PHASECHK.TRANS64.TRYWAIT P0, [R3+URZ+0x384e8], R0 ;  /* 0x0384e800030075a7 */ /* 0x0002a6000800017f */
[----:B--2---:R-:W-:Y:S05]  /*ed20*/  @!P0 NANOSLEEP.SYNCS 0x989680 ;  /* 0x009896800000895d */ /* 0x004fea0003900000 */
[----:B------:R-:W2:Y:S02]  /*ed30*/  @!P0 SYNCS.PHASECHK.TRANS64 P0, [R3+URZ+0x384e8], R0 ;  /* 0x0384e800030085a7 */ /* 0x000ea4000800007f */
[----:B--2---:R-:W-:Y:S05]  /*ed40*/  @!P0 BRA `(.L_x_187) ;  /* 0xfffffffc00ec8947 */ /* 0x004fea000383ffff */
[----:B------:R-:W-:Y:S05]  /*ed50*/  BRA `(.L_x_286) ;  /* 0xffffffb400bc7947 */ /* 0x000fea000383ffff */
.L_x_189:
[----:B-1-34-:R-:W-:-:S04]  /*ed60*/  IMAD.U32 R3, RZ, RZ, UR31 ;  /* 0x0000001fff037e24 */ /* 0x01afc8000f8e00ff */
[----:B------:R1:W2:Y:S03]  /*ed70*/  SYNCS.PHASECHK.TRANS64.TRYWAIT P0, [R3+URZ+0x384f0], R0 ;  /* 0x0384f000030075a7 */ /* 0x0002a6000800017f */
[----:B--2---:R-:W-:Y:S05]  /*ed80*/  @!P0 NANOSLEEP.SYNCS 0x989680 ;  /* 0x009896800000895d */ /* 0x004fea0003900000 */
[----:B------:R-:W2:Y:S02]  /*ed90*/  @!P0 SYNCS.PHASECHK.TRANS64 P0, [R3+URZ+0x384f0], R0 ;  /* 0x0384f000030085a7 */ /* 0x000ea4000800007f */
[----:B--2---:R-:W-:Y:S05]  /*eda0*/  @!P0 BRA `(.L_x_189) ;  /* 0xfffffffc00ec8947 */ /* 0x004fea000383ffff */
[----:B------:R-:W-:Y:S05]  /*edb0*/  BRA `(.L_x_287) ;  /* 0xffffffb400b47947 */ /* 0x000fea000383ffff */
.L_x_201:
[----:B------:R-:W-:Y:S01]  /*edc0*/  BSSY B1, `(.L_x_288) ;  /* 0x0000006000017945 */ /* 0x000fe20003800000 */
[----:B------:R-:W-:-:S07]  /*edd0*/  IMAD.MOV.U32 R15, RZ, RZ, -0x1 ;  /* 0xffffffffff0f7424 */ /* 0x000fce00078e00ff */
[----:B-----5:R-:W-:Y:S05]  /*ede0*/  WARPSYNC.COLLECTIVE R15, `(.L_x_289) ;  /* 0x000000000f0c7348 */ /* 0x020fea0003c00000 */
[----:B-----5:R-:W-:Y:S02]  /*edf0*/  ELECT P6, UR62, PT ;  /* 0x00000000003e782f */ /* 0x020fe400038c0000 */
[----:B------:R-:W-:Y:S01]  /*ee00*/  MOV R14, UR62 ;  /* 0x0000003e000e7c02 */ /* 0x000fe20008000f00 */
[----:B------:R-:W-:Y:S10]  /*ee10*/  ENDCOLLECTIVE ;  /* 0x000000000000791b */ /* 0x000ff40003800000 */
.L_x_289:
[----:B------:R-:W-:Y:S05]  /*ee20*/  BSYNC B1 ;  /* 0x0000000000017941 */ /* 0x000fea0003800000 */
.L_x_288:
[----:B------:R-:W-:Y:S05]  /*ee30*/  BRA `(.L_x_290) ;  /* 0xffffffc000c87947 */ /* 0x000fea000383ffff */
.L_x_204:
[----:B--2---:R2:W3:Y:S02]  /*ee40*/  SYNCS.PHASECHK.TRANS64.TRYWAIT P0, [R8+URZ+0x384a0], R5 ;  /* 0x0384a005080075a7 */ /* 0x0044e4000800017f */
[----:B---3--:R-:W-:Y:S05]  /*ee50*/  @!P0 NANOSLEEP.SYNCS 0x989680 ;  /* 0x009896800000895d */ /* 0x008fea0003900000 */
[----:B------:R-:W3:Y:S02]  /*ee60*/  @!P0 SYNCS.PHASECHK.TRANS64 P0, [R8+URZ+0x384a0], R5 ;  /* 0x0384a005080085a7 */ /* 0x000ee4000800007f */
[----:B---3--:R-:W-:Y:S05]  /*ee70*/  @!P0 BRA `(.L_x_204) ;  /* 0xfffffffc00f08947 */ /* 0x008fea000383ffff */
[----:B------:R-:W-:Y:S05]  /*ee80*/  BRA `(.L_x_291) ;  /* 0xffffffc000f07947 */ /* 0x000fea000383ffff */
.L_x_210:
[----:B-1----:R1:W2:Y:S02]  /*ee90*/  SYNCS.PHASECHK.TRANS64.TRYWAIT P0, [R3+URZ+0x38400], R2 ;  /* 0x03840002030075a7 */ /* 0x0022a4000800017f */
[----:B--2---:R-:W-:Y:S05]  /*eea0*/  @!P0 NANOSLEEP.SYNCS 0x989680 ;  /* 0x009896800000895d */ /* 0x004fea0003900000 */
[----:B------:R-:W2:Y:S02]  /*eeb0*/  @!P0 SYNCS.PHASECHK.TRANS64 P0, [R3+URZ+0x38400], R2 ;  /* 0x03840002030085a7 */ /* 0x000ea4000800007f */
[----:B--2---:R-:W-:Y:S05]  /*eec0*/  @!P0 BRA `(.L_x_210) ;  /* 0xfffffffc00f08947 */ /* 0x004fea000383ffff */
[----:B------:R-:W-:Y:S05]  /*eed0*/  BRA `(.L_x_292) ;  /* 0xffffffc400bc7947 */ /* 0x000fea000383ffff */
.L_x_213:
[----:B------:R-:W-:Y:S01]  /*eee0*/  BSSY B1, `(.L_x_293) ;  /* 0x0000006000017945 */ /* 0x000fe20003800000 */
[----:B------:R-:W-:-:S07]  /*eef0*/  IMAD.MOV.U32 R15, RZ, RZ, -0x1 ;  /* 0xffffffffff0f7424 */ /* 0x000fce00078e00ff */
[----:B-1---5:R-:W-:Y:S05]  /*ef00*/  WARPSYNC.COLLECTIVE R15, `(.L_x_294) ;  /* 0x000000000f0c7348 */ /* 0x022fea0003c00000 */
[----:B------:R-:W-:Y:S02]  /*ef10*/  ELECT P6, UR62, PT ;  /* 0x00000000003e782f */ /* 0x000fe400038c0000 */
[----:B------:R-:W-:Y:S01]  /*ef20*/  MOV R14, UR62 ;  /* 0x0000003e000e7c02 */ /* 0x000fe20008000f00 */
[----:B-1---5:R-:W-:Y:S10]  /*ef30*/  ENDCOLLECTIVE ;  /* 0x000000000000791b */ /* 0x022ff40003800000 */
.L_x_294:
[----:B------:R-:W-:Y:S05]  /*ef40*/  BSYNC B1 ;  /* 0x0000000000017941 */ /* 0x000fea0003800000 */
.L_x_293:
[----:B------:R-:W-:Y:S05]  /*ef50*/  BRA `(.L_x_295) ;  /* 0xffffffc800047947 */ /* 0x000fea000383ffff */
.L_x_216:
[----:B------:R-:W-:Y:S01]  /*ef60*/  BSSY B1, `(.L_x_296) ;  /* 0x0000005000017945 */ /* 0x000fe20003800000 */
[----:B--2---:R-:W-:-:S07]  /*ef70*/  IMAD.MOV.U32 R15, RZ, RZ, -0x1 ;  /* 0xffffffffff0f7424 */ /* 0x004fce00078e00ff */
[----:B-1---5:R-:W-:Y:S05]  /*ef80*/  WARPSYNC.COLLECTIVE R15, `(.L_x_297) ;  /* 0x000000000f087348 */ /* 0x022fea0003c00000 */
[----:B------:R-:W-:Y:S01]  /*ef90*/  NOP ;  /* 0x0000000000007918 */ /* 0x000fe20000000000 */
[----:B-1---5:R-:W-:Y:S01]  /*efa0*/  ENDCOLLECTIVE ;  /* 0x000000000000791b */ /* 0x022fe20003800000 */
.L_x_297:
[----:B------:R-:W-:Y:S05]  /*efb0*/  BSYNC B1 ;  /* 0x0000000000017941 */ /* 0x000fea0003800000 */
.L_x_296:
[----:B------:R-:W-:-:S07]  /*efc0*/  IMAD.MOV.U32 R15, RZ, RZ, -0x1 ;  /* 0xffffffffff0f7424 */ /* 0x000fce00078e00ff */
[----:B------:R-:W-:Y:S05]  /*efd0*/  WARPSYNC.COLLECTIVE R15, `(.L_x_298) ;  /* 0x000000000f0c7348 */ /* 0x000fea0003c00000 */
[----:B------:R-:W-:Y:S02]  /*efe0*/  ELECT P6, UR62, PT ;  /* 0x00000000003e782f */ /* 0x000fe400038c0000 */
[----:B------:R-:W-:Y:S01]  /*eff0*/  MOV R14, UR62 ;  /* 0x0000003e000e7c02 */ /* 0x000fe20008000f00 */
[----:B------:R-:W-:Y:S10]  /*f000*/  ENDCOLLECTIVE ;  /* 0x000000000000791b */ /* 0x000ff40003800000 */
.L_x_298:
[----:B------:R-:W-:Y:S05]  /*f010*/  BRA `(.L_x_299) ;  /* 0xffffffcc00247947 */ /* 0x000fea000383ffff */
.L_x_219:
[----:B------:R-:W-:Y:S01]  /*f020*/  BSSY B0, `(.L_x_300) ;  /* 0x0000006000007945 */ /* 0x000fe20003800000 */
[----:B------:R-:W-:-:S07]  /*f030*/  MOV R15, 0xffffffff ;  /* 0xffffffff000f7802 */ /* 0x000fce0000000f00 */
[----:B-----5:R-:W-:Y:S05]  /*f040*/  WARPSYNC.COLLECTIVE R15, `(.L_x_301) ;  /* 0x000000000f0c7348 */ /* 0x020fea0003c00000 */
[----:B-----5:R-:W-:Y:S02]  /*f050*/  ELECT P6, UR62, PT ;  /* 0x00000000003e782f */ /* 0x020fe400038c0000 */
[----:B------:R-:W-:Y:S01]  /*f060*/  MOV R14, UR62 ;  /* 0x0000003e000e7c02 */ /* 0x000fe20008000f00 */
[----:B------:R-:W-:Y:S10]  /*f070*/  ENDCOLLECTIVE ;  /* 0x000000000000791b */ /* 0x000ff40003800000 */
.L_x_301:
[----:B------:R-:W-:Y:S05]  /*f080*/  BSYNC B0 ;  /* 0x0000000000007941 */ /* 0x000fea0003800000 */
.L_x_300:
[----:B------:R-:W-:Y:S05]  /*f090*/  BRA `(.L_x_302) ;  /* 0xffffffcc00747947 */ /* 0x000fea000383ffff */
.L_x_223:
[----:B-1----:R1:W2:Y:S02]  /*f0a0*/  SYNCS.PHASECHK.TRANS64.TRYWAIT P0, [R7+URZ], R2 ;  /* 0x00000002070075a7 */ /* 0x0022a4000800017f */
[----:B--2---:R-:W-:Y:S05]  /*f0b0*/  @!P0 NANOSLEEP.SYNCS 0x989680 ;  /* 0x009896800000895d */ /* 0x004fea0003900000 */
[----:B------:R-:W2:Y:S02]  /*f0c0*/  @!P0 SYNCS.PHASECHK.TRANS64 P0, [R7+URZ], R2 ;  /* 0x00000002070085a7 */ /* 0x000ea4000800007f */
[----:B--2---:R-:W-:Y:S05]  /*f0d0*/  @!P0 BRA `(.L_x_223) ;  /* 0xfffffffc00f08947 */ /* 0x004fea000383ffff */
[----:B------:R-:W-:Y:S05]  /*f0e0*/  BRA `(.L_x_303) ;  /* 0xffffffcc00b07947 */ /* 0x000fea000383ffff */
.L_x_224:
[----:B-1----:R1:W2:Y:S02]  /*f0f0*/  SYNCS.PHASECHK.TRANS64.TRYWAIT P0, [R9+URZ], R4 ;  /* 0x00000004090075a7 */ /* 0x0022a4000800017f */
[----:B--2---:R-:W-:Y:S05]  /*f100*/  @!P0 NANOSLEEP.SYNCS 0x989680 ;  /* 0x009896800000895d */ /* 0x004fea0003900000 */
[----:B------:R-:W2:Y:S02]  /*f110*/  @!P0 SYNCS.PHASECHK.TRANS64 P0, [R9+URZ], R4 ;  /* 0x00000004090085a7 */ /* 0x000ea4000800007f */
[----:B--2---:R-:W-:Y:S05]  /*f120*/  @!P0 BRA `(.L_x_224) ;  /* 0xfffffffc00f08947 */ /* 0x004fea000383ffff */
[----:B------:R-:W-:Y:S05]  /*f130*/  BRA `(.L_x_304) ;  /* 0xffffffcc00c07947 */ /* 0x000fea000383ffff */
.L_x_225:
[----:B--2---:R2:W3:Y:S02]  /*f140*/  SYNCS.PHASECHK.TRANS64.TRYWAIT P0, [R6+URZ], R5 ;  /* 0x00000005060075a7 */ /* 0x0044e4000800017f */
[----:B---3--:R-:W-:Y:S05]  /*f150*/  @!P0 NANOSLEEP.SYNCS 0x989680 ;  /* 0x009896800000895d */ /* 0x008fea0003900000 */
[----:B------:R-:W3:Y:S02]  /*f160*/  @!P0 SYNCS.PHASECHK.TRANS64 P0, [R6+URZ], R5 ;  /* 0x00000005060085a7 */ /* 0x000ee4000800007f */
[----:B---3--:R-:W-:Y:S05]  /*f170*/  @!P0 BRA `(.L_x_225) ;  /* 0xfffffffc00f08947 */ /* 0x008fea000383ffff */
[----:B------:R-:W-:Y:S05]  /*f180*/  BRA `(.L_x_305) ;  /* 0xffffffcc00c87947 */ /* 0x000fea000383ffff */
.L_x_243:
[----:B-1----:R1:W3:Y:S02]  /*f190*/  SYNCS.PHASECHK.TRANS64.TRYWAIT P2, [R17+URZ+0x38440], R2 ;  /* 0x03844002110075a7 */ /* 0x0022e4000804017f */
[----:B---3--:R-:W-:Y:S05]  /*f1a0*/  @!P2 NANOSLEEP.SYNCS 0x989680 ;  /* 0x009896800000a95d */ /* 0x008fea0003900000 */
[----:B------:R-:W3:Y:S02]  /*f1b0*/  @!P2 SYNCS.PHASECHK.TRANS64 P2, [R17+URZ+0x38440], R2 ;  /* 0x038440021100a5a7 */ /* 0x000ee4000804007f */
[----:B---3--:R-:W-:Y:S05]  /*f1c0*/  @!P2 BRA `(.L_x_243) ;  /* 0xfffffffc00f0a947 */ /* 0x008fea000383ffff */
[----:B------:R-:W-:Y:S05]  /*f1d0*/  BRA `(.L_x_306) ;  /* 0xffffffe800e47947 */ /* 0x000fea000383ffff */
.L_x_249:
[----:B-1----:R1:W2:Y:S02]  /*f1e0*/  SYNCS.PHASECHK.TRANS64.TRYWAIT P0, [R5+URZ+0x38440], R2 ;  /* 0x03844002050075a7 */ /* 0x0022a4000800017f */
[----:B--2---:R-:W-:Y:S05]  /*f1f0*/  @!P0 NANOSLEEP.SYNCS 0x989680 ;  /* 0x009896800000895d */ /* 0x004fea0003900000 */
[----:B------:R-:W2:Y:S02]  /*f200*/  @!P0 SYNCS.PHASECHK.TRANS64 P0, [R5+URZ+0x38440], R2 ;  /* 0x03844002050085a7 */ /* 0x000ea4000800007f */
[----:B--2---:R-:W-:Y:S05]  /*f210*/  @!P0 BRA `(.L_x_249) ;  /* 0xfffffffc00f08947 */ /* 0x004fea000383ffff */
[----:B------:R-:W-:Y:S05]  /*f220*/  BRA `(.L_x_307) ;  /* 0xffffffec004c7947 */ /* 0x000fea000383ffff */
.L_x_251:
[----:B-1----:R1:W2:Y:S02]  /*f230*/  SYNCS.PHASECHK.TRANS64.TRYWAIT P0, [R7+URZ+0x38440], R0 ;  /* 0x03844000070075a7 */ /* 0x0022a4000800017f */
[----:B--2---:R-:W-:Y:S05]  /*f240*/  @!P0 NANOSLEEP.SYNCS 0x989680 ;  /* 0x009896800000895d */ /* 0x004fea0003900000 */
[----:B------:R-:W2:Y:S02]  /*f250*/  @!P0 SYNCS.PHASECHK.TRANS64 P0, [R7+URZ+0x38440], R0 ;  /* 0x03844000070085a7 */ /* 0x000ea4000800007f */
[----:B--2---:R-:W-:Y:S05]  /*f260*/  @!P0 BRA `(.L_x_251) ;  /* 0xfffffffc00f08947 */ /* 0x004fea000383ffff */
[----:B------:R-:W-:Y:S05]  /*f270*/  BRA `(.L_x_308) ;  /* 0xffffffec00647947 */ /* 0x000fea000383ffff */
.L_x_253:
[----:B-1----:R1:W2:Y:S02]  /*f280*/  SYNCS.PHASECHK.TRANS64.TRYWAIT P0, [R7+URZ+0x38440], R0 ;  /* 0x03844000070075a7 */ /* 0x0022a4000800017f */
[----:B--2---:R-:W-:Y:S05]  /*f290*/  @!P0 NANOSLEEP.SYNCS 0x989680 ;  /* 0x009896800000895d */ /* 0x004fea0003900000 */
[----:B------:R-:W2:Y:S02]  /*f2a0*/  @!P0 SYNCS.PHASECHK.TRANS64 P0, [R7+URZ+0x38440], R0 ;  /* 0x03844000070085a7 */ /* 0x000ea4000800007f */
[----:B--2---:R-:W-:Y:S05]  /*f2b0*/  @!P0 BRA `(.L_x_253) ;  /* 0xfffffffc00f08947 */ /* 0x004fea000383ffff */
[----:B------:R-:W-:Y:S05]  /*f2c0*/  BRA `(.L_x_309) ;  /* 0xffffffec007c7947 */ /* 0x000fea000383ffff */
.L_x_255:
[----:B-1----:R1:W2:Y:S02]  /*f2d0*/  SYNCS.PHASECHK.TRANS64.TRYWAIT P0, [R7+URZ+0x38440], R0 ;  /* 0x03844000070075a7 */ /* 0x0022a4000800017f */
[----:B--2---:R-:W-:Y:S05]  /*f2e0*/  @!P0 NANOSLEEP.SYNCS 0x989680 ;  /* 0x009896800000895d */ /* 0x004fea0003900000 */
[----:B------:R-:W2:Y:S02]  /*f2f0*/  @!P0 SYNCS.PHASECHK.TRANS64 P0, [R7+URZ+0x38440], R0 ;  /* 0x03844000070085a7 */ /* 0x000ea4000800007f */
[----:B--2---:R-:W-:Y:S05]  /*f300*/  @!P0 BRA `(.L_x_255) ;  /* 0xfffffffc00f08947 */ /* 0x004fea000383ffff */
[----:B------:R-:W-:Y:S05]  /*f310*/  BRA `(.L_x_310) ;  /* 0xffffffec00947947 */ /* 0x000fea000383ffff */
.L_x_257:
[----:B-1----:R1:W2:Y:S02]  /*f320*/  SYNCS.PHASECHK.TRANS64.TRYWAIT P0, [R7+URZ+0x38440], R0 ;  /* 0x03844000070075a7 */ /* 0x0022a4000800017f */
[----:B--2---:R-:W-:Y:S05]  /*f330*/  @!P0 NANOSLEEP.SYNCS 0x989680 ;  /* 0x009896800000895d */ /* 0x004fea0003900000 */
[----:B------:R-:W2:Y:S02]  /*f340*/  @!P0 SYNCS.PHASECHK.TRANS64 P0, [R7+URZ+0x38440], R0 ;  /* 0x03844000070085a7 */ /* 0x000ea4000800007f */
[----:B--2---:R-:W-:Y:S05]  /*f350*/  @!P0 BRA `(.L_x_257) ;  /* 0xfffffffc00f08947 */ /* 0x004fea000383ffff */
[----:B------:R-:W-:Y:S05]  /*f360*/  BRA `(.L_x_311) ;  /* 0xffffffec00ac7947 */ /* 0x000fea000383ffff */
.L_x_259:
[----:B-1----:R1:W2:Y:S02]  /*f370*/  SYNCS.PHASECHK.TRANS64.TRYWAIT P0, [R7+URZ+0x38440], R0 ;  /* 0x03844000070075a7 */ /* 0x0022a4000800017f */
[----:B--2---:R-:W-:Y:S05]  /*f380*/  @!P0 NANOSLEEP.SYNCS 0x989680 ;  /* 0x009896800000895d */ /* 0x004fea0003900000 */
[----:B------:R-:W2:Y:S02]  /*f390*/  @!P0 SYNCS.PHASECHK.TRANS64 P0, [R7+URZ+0x38440], R0 ;  /* 0x03844000070085a7 */ /* 0x000ea4000800007f */
[----:B--2---:R-:W-:Y:S05]  /*f3a0*/  @!P0 BRA `(.L_x_259) ;  /* 0xfffffffc00f08947 */ /* 0x004fea000383ffff */
[----:B------:R-:W-:Y:S05]  /*f3b0*/  BRA `(.L_x_312) ;  /* 0xffffffec00c47947 */ /* 0x000fea000383ffff */
.L_x_261:
[----:B-1----:R1:W2:Y:S02]  /*f3c0*/  SYNCS.PHASECHK.TRANS64.TRYWAIT P0, [R7+URZ+0x38440], R0 ;  /* 0x03844000070075a7 */ /* 0x0022a4000800017f */
[----:B--2---:R-:W-:Y:S05]  /*f3d0*/  @!P0 NANOSLEEP.SYNCS 0x989680 ;  /* 0x009896800000895d */ /* 0x004fea0003900000 */
[----:B------:R-:W2:Y:S02]  /*f3e0*/  @!P0 SYNCS.PHASECHK.TRANS64 P0, [R7+URZ+0x38440], R0 ;  /* 0x03844000070085a7 */ /* 0x000ea4000800007f */
[----:B--2---:R-:W-:Y:S05]  /*f3f0*/  @!P0 BRA `(.L_x_261) ;  /* 0xfffffffc00f08947 */ /* 0x004fea000383ffff */
[----:B------:R-:W-:Y:S05]  /*f400*/  BRA `(.L_x_313) ;  /* 0xffffffec00dc7947 */ /* 0x000fea000383ffff */
        .weak           $__internal_0_$__cuda_sm20_div_u64
        .type           $__internal_0_$__cuda_sm20_div_u64,@function
        .size           $__internal_0_$__cuda_sm20_div_u64,(.L_x_240 - $__internal_0_$__cuda_sm20_div_u64)
$__internal_0_$__cuda_sm20_div_u64:
[----:B------:R-:W-:-:S04]  /*f410*/  IMAD.MOV.U32 R17, RZ, RZ, R23 ;  /* 0x000000ffff117224 */ /* 0x000fc800078e0017 */
[----:B------:R-:W1:Y:S08]  /*f420*/  I2F.U64.RP R0, R16 ;  /* 0x0000001000007312 */ /* 0x000e700000309000 */
[----:B-1----:R-:W1:Y:S02]  /*f430*/  MUFU.RCP R0, R0 ;  /* 0x0000000000007308 */ /* 0x002e640000001000 */
[----:B-1----:R-:W-:-:S06]  /*f440*/  VIADD R2, R0, 0x1ffffffe ;  /* 0x1ffffffe00027836 */ /* 0x002fcc0000000000 */
[----:B------:R-:W1:Y:S02]  /*f450*/  F2I.U64.TRUNC R2, R2 ;  /* 0x0000000200027311 */ /* 0x000e64000020d800 */
[----:B-1----:R-:W-:-:S04]  /*f460*/  IMAD.WIDE.U32 R14, R2, R16, RZ ;  /* 0x00000010020e7225 */ /* 0x002fc800078e00ff */
[----:B------:R-:W-:Y:S01]  /*f470*/  IMAD R15, R2, R23, R15 ;  /* 0x00000017020f7224 */ /* 0x000fe200078e020f */
[----:B------:R-:W-:-:S03]  /*f480*/  IADD3 R19, P1, RZ, -R14, RZ ;  /* 0x8000000eff137210 */ /* 0x000fc60007f3e0ff */
[----:B------:R-:W-:Y:S02]  /*f490*/  IMAD R15, R3, R16, R15 ;  /* 0x00000010030f7224 */ /* 0x000fe400078e020f */
[----:B------:R-:W-:-:S04]  /*f4a0*/  IMAD.HI.U32 R14, R2, R19, RZ ;  /* 0x00000013020e7227 */ /* 0x000fc800078e00ff */
[----:B------:R-:W-:Y:S02]  /*f4b0*/  IMAD.X R21, RZ, RZ, ~R15, P1 ;  /* 0x000000ffff157224 */ /* 0x000fe400008e0e0f */
[----:B------:R-:W-:Y:S02]  /*f4c0*/  IMAD.MOV.U32 R15, RZ, RZ, R2 ;  /* 0x000000ffff0f7224 */ /* 0x000fe400078e0002 */
[-C--:B------:R-:W-:Y:S02]  /*f4d0*/  IMAD R17, R3, R21.reuse, RZ ;  /* 0x0000001503117224 */ /* 0x080fe400078e02ff */
[----:B------:R-:W-:-:S04]  /*f4e0*/  IMAD.WIDE.U32 R14, P1, R2, R21, R14 ;  /* 0x00000015020e7225 */ /* 0x000fc8000782000e */
[----:B------:R-:W-:-:S04]  /*f4f0*/  IMAD.HI.U32 R21, R3, R21, RZ ;  /* 0x0000001503157227 */ /* 0x000fc800078e00ff */
[----:B------:R-:W-:-:S04]  /*f500*/  IMAD.HI.U32 R14, P2, R3, R19, R14 ;  /* 0x00000013030e7227 */ /* 0x000fc8000784000e */
[----:B------:R-:W-:Y:S01]  /*f510*/  IMAD.X R0, R21, 0x1, R3, P1 ;  /* 0x0000000115007824 */ /* 0x000fe200008e0603 */
[----:B------:R-:W-:-:S04]  /*f520*/  IADD3 R15, P3, R17, R14, RZ ;  /* 0x0000000e110f7210 */ /* 0x000fc80007f7e0ff */
[----:B------:R-:W-:Y:S01]  /*f530*/  IADD3.X R17, RZ, RZ, R0, P3, P2 ;  /* 0x000000ffff117210 */ /* 0x000fe20001fe4400 */
[----:B------:R-:W-:-:S04]  /*f540*/  IMAD.WIDE.U32 R2, R15, R16, RZ ;  /* 0x000000100f027225 */ /* 0x000fc800078e00ff */
[----:B------:R-:W-:Y:S01]  /*f550*/  IMAD R0, R15, R23, R3 ;  /* 0x000000170f007224 */ /* 0x000fe200078e0203 */
[----:B------:R-:W-:-:S03]  /*f560*/  IADD3 R3, P1, RZ, -R2, RZ ;  /* 0x80000002ff037210 */ /* 0x000fc60007f3e0ff */
[----:B------:R-:W-:Y:S02]  /*f570*/  IMAD R0, R17, R16, R0 ;  /* 0x0000001011007224 */ /* 0x000fe400078e0200 */
[----:B------:R-:W-:-:S04]  /*f580*/  IMAD.HI.U32 R14, R15, R3, RZ ;  /* 0x000000030f0e7227 */ /* 0x000fc800078e00ff */
[----:B------:R-:W-:-:S04]  /*f590*/  IMAD.X R0, RZ, RZ, ~R0, P1 ;  /* 0x000000ffff007224 */ /* 0x000fc800008e0e00 */
[----:B------:R-:W-:-:S04]  /*f5a0*/  IMAD.WIDE.U32 R14, P1, R15, R0, R14 ;  /* 0x000000000f0e7225 */ /* 0x000fc8000782000e */
[C---:B------:R-:W-:Y:S02]  /*f5b0*/  IMAD R2, R17.reuse, R0, RZ ;  /* 0x0000000011027224 */ /* 0x040fe400078e02ff */
[----:B------:R-:W-:-:S04]  /*f5c0*/  IMAD.HI.U32 R15, P2, R17, R3, R14 ;  /* 0x00000003110f7227 */ /* 0x000fc8000784000e */
[----:B------:R-:W-:Y:S01]  /*f5d0*/  IMAD.HI.U32 R0, R17, R0, RZ ;  /* 0x0000000011007227 */ /* 0x000fe200078e00ff */
[----:B------:R-:W-:-:S03]  /*f5e0*/  IADD3 R15, P3, R2, R15, RZ ;  /* 0x0000000f020f7210 */ /* 0x000fc60007f7e0ff */
[----:B------:R-:W-:Y:S02]  /*f5f0*/  IMAD.X R17, R0, 0x1, R17, P1 ;  /* 0x0000000100117824 */ /* 0x000fe400008e0611 */
[----:B------:R-:W-:-:S03]  /*f600*/  IMAD.HI.U32 R2, R15, UR14, RZ ;  /* 0x0000000e0f027c27 */ /* 0x000fc6000f8e00ff */
[----:B------:R-:W-:Y:S01]  /*f610*/  IADD3.X R17, RZ, RZ, R17, P3, P2 ;  /* 0x000000ffff117210 */ /* 0x000fe20001fe4411 */
[----:B------:R-:W-:Y:S02]  /*f620*/  IMAD.MOV.U32 R3, RZ, RZ, RZ ;  /* 0x000000ffff037224 */ /* 0x000fe400078e00ff */
[----:B------:R-:W-:-:S04]  /*f630*/  IMAD.WIDE.U32 R2, R15, UR21, R2 ;  /* 0x000000150f027c25 */ /* 0x000fc8000f8e0002 */
[C---:B------:R-:W-:Y:S02]  /*f640*/  IMAD R15, R17.reuse, UR21, RZ ;  /* 0x00000015110f7c24 */ /* 0x040fe4000f8e02ff */
[----:B------:R-:W-:-:S04]  /*f650*/  IMAD.HI.U32 R2, P1, R17, UR14, R2 ;  /* 0x0000000e11027c27 */ /* 0x000fc8000f820002 */
[----:B------:R-:W-:Y:S01]  /*f660*/  IMAD.HI.U32 R0, R17, UR21, RZ ;  /* 0x0000001511007c27 */ /* 0x000fe2000f8e00ff */
[----:B------:R-:W-:-:S03]  /*f670*/  IADD3 R15, P2, R15, R2, RZ ;  /* 0x000000020f0f7210 */ /* 0x000fc60007f5e0ff */
[----:B------:R-:W-:Y:S02]  /*f680*/  IMAD.X R0, RZ, RZ, R0, P1 ;  /* 0x000000ffff007224 */ /* 0x000fe400008e0600 */
[----:B------:R-:W-:-:S03]  /*f690*/  IMAD.WIDE.U32 R2, R15, R16, RZ ;  /* 0x000000100f027225 */ /* 0x000fc600078e00ff */
[----:B------:R-:W-:Y:S01]  /*f6a0*/  IADD3.X R0, RZ, R0, RZ, P2, !PT ;  /* 0x00000000ff007210 */ /* 0x000fe200017fe4ff */
[----:B------:R-:W-:Y:S01]  /*f6b0*/  IMAD R3, R15, R23, R3 ;  /* 0x000000170f037224 */ /* 0x000fe200078e0203 */
[----:B------:R-:W-:-:S03]  /*f6c0*/  IADD3 R17, P2, -R2, UR14, RZ ;  /* 0x0000000e02117c10 */ /* 0x000fc6000ff5e1ff */
[-C--:B------:R-:W-:Y:S01]  /*f6d0*/  IMAD R0, R0, R16.reuse, R3 ;  /* 0x0000001000007224 */ /* 0x080fe200078e0203 */
[----:B------:R-:W-:-:S04]  /*f6e0*/  ISETP.GE.U32.AND P1, PT, R17, R16, PT ;  /* 0x000000101100720c */ /* 0x000fc80003f26070 */
[----:B------:R-:W-:Y:S01]  /*f6f0*/  IADD3.X R14, ~R0, UR21, RZ, P2, !PT ;  /* 0x00000015000e7c10 */ /* 0x000fe200097fe5ff */
[----:B------:R-:W-:Y:S01]  /*f700*/  VIADD R0, R15, 0x1 ;  /* 0x000000010f007836 */ /* 0x000fe20000000000 */
[----:B------:R-:W-:Y:S02]  /*f710*/  IADD3 R2, P2, -R16, R17, RZ ;  /* 0x0000001110027210 */ /* 0x000fe40007f5e1ff */
[----:B------:R-:W-:-:S03]  /*f720*/  ISETP.GE.U32.AND.EX P1, PT, R14, R23, PT, P1 ;  /* 0x000000170e00720c */ /* 0x000fc60003f26110 */
[----:B------:R-:W-:Y:S01]  /*f730*/  IMAD.X R3, R14, 0x1, ~R23, P2 ;  /* 0x000000010e037824 */ /* 0x000fe200010e0e17 */
[----:B------:R-:W-:Y:S02]  /*f740*/  SEL R2, R2, R17, P1 ;  /* 0x0000001102027207 */ /* 0x000fe40000800000 */
[----:B------:R-:W-:Y:S02]  /*f750*/  SEL R15, R0, R15, P1 ;  /* 0x0000000f000f7207 */ /* 0x000fe40000800000 */
[----:B------:R-:W-:Y:S02]  /*f760*/  SEL R3, R3, R14, P1 ;  /* 0x0000000e03037207 */ /* 0x000fe40000800000 */
[----:B------:R-:W-:Y:S01]  /*f770*/  ISETP.GE.U32.AND P1, PT, R2, R16, PT ;  /* 0x000000100200720c */ /* 0x000fe20003f26070 */
[----:B------:R-:W-:Y:S01]  /*f780*/  VIADD R0, R15, 0x1 ;  /* 0x000000010f007836 */ /* 0x000fe20000000000 */
[----:B------:R-:W-:Y:S01]  /*f790*/  ISETP.NE.U32.AND P2, PT, R16, RZ, PT ;  /* 0x000000ff1000720c */ /* 0x000fe20003f45070 */
[----:B------:R-:W-:Y:S01]  /*f7a0*/  IMAD.MOV.U32 R2, RZ, RZ, R12 ;  /* 0x000000ffff027224 */ /* 0x000fe200078e000c */
[----:B------:R-:W-:Y:S01]  /*f7b0*/  ISETP.GE.U32.AND.EX P1, PT, R3, R23, PT, P1 ;  /* 0x000000170300720c */ /* 0x000fe20003f26110 */
[----:B------:R-:W-:Y:S01]  /*f7c0*/  IMAD.MOV.U32 R3, RZ, RZ, 0x0 ;  /* 0x00000000ff037424 */ /* 0x000fe200078e00ff */
[----:B------:R-:W-:-:S02]  /*f7d0*/  ISETP.NE.AND.EX P2, PT, R23, RZ, PT, P2 ;  /* 0x000000ff1700720c */ /* 0x000fc40003f45320 */
[----:B------:R-:W-:-:S04]  /*f7e0*/  SEL R0, R0, R15, P1 ;  /* 0x0000000f00007207 */ /* 0x000fc80000800000 */
[----:B------:R-:W-:Y:S01]  /*f7f0*/  SEL R0, R0, 0xffffffff, P2 ;  /* 0xffffffff00007807 */ /* 0x000fe20001000000 */
[----:B------:R-:W-:Y:S06]  /*f800*/  RET.REL.NODEC R2 `(_ZN7cutlass13device_kernelINS_4gemm6kernel13GemmUniversalINS1_17GroupProblemShapeIN4cute5tupleIJiiiEEEEENS1_10collective13CollectiveMmaINS1_39MainloopSm90ArrayTmaGmmaWarpSpecializedILi4ENS6_IJNS5_1CILi1EEESD_SD_EEENS1_43KernelPtrArrayTmaWarpSpecializedCooperativeEEENS6_IJNSC_ILi256EEENSC_ILi128EEENSC_ILi64EEEEEENS_6half_tEPNS6_IJlSD_NSC_ILi0EEEEEESL_SO_NS5_8TiledMMAINS5_8MMA_AtomIJNS5_4SM904GMMA26MMA_64x128x16_F32F16F16_SSILNSS_5MajorE0ELSU_0ELNSS_7ScaleInE1ELSV_1EEEEEENS5_6LayoutINS6_IJNSC_ILi2EEESD_SD_EEENS6_IJSD_SM_SM_EEEEENS6_IJNS5_10UnderscoreES13_S13_EEEEENS5_13SM90_TMA_LOADENS5_14ComposedLayoutINS5_7SwizzleILi3ELi4ELi3EEENS5_18smem_ptr_flag_bitsILi16EEENSY_INS6_IJNSC_ILi8EEESJ_EEENS6_IJSJ_SD_EEEEEEEvNS5_8identityES16_S1G_vS1H_EENS_8epilogue10collective18CollectiveEpilogueINS1J_30Sm90PtrArrayTmaWarpSpecializedILi4ELi2ELi16ELb1ELb0ELi2EEEJSK_NS6_IJSI_NSC_ILi32EEEEEESL_PNS6_IJSD_lSM_EEESL_S1R_NS1J_6fusion15FusionCallbacksIS1N_NS1S_17LinearCombinationISL_fSL_fLNS_15FloatRoundStyleE2EEESK_S1P_JEEES16_NS17_IS19_S1B_NSY_INS6_IJSJ_S1C_EEENS6_IJSD_SJ_EEEEEEENS5_17SM75_U16x8_LDSM_TENS5_14SM90_TMA_STOREES21_NS5_17SM90_U16x8_STSM_TENS5_9Copy_AtomIJNS5_17SM90_U32x4_STSM_NESL_EEEvEEEvvEEEEvNT_6ParamsE) ;  /* 0xffffff0402fc7950 */ /* 0x000fec0003c3ffff */
.L_x_240:
[----:B------:R-:W-:Y:S01]  /*f810*/  UMOV UR24, UR32 ;  /* 0x0000002000187c82 */ /* 0x000fe20008000000 */
[----:B------:R-:W-:Y:S02]  /*f820*/  UMOV UR25, UR35 ;  /* 0x0000002300197c82 */ /* 0x000fe40008000000 */
[----:B------:R-:W1:Y:S08]  /*f830*/  I2F.U64.RP R13, UR24 ;  /* 0x00000018000d7d12 */ /* 0x000e700008309000 */
[----:B-1----:R-:W1:Y:S02]  /*f840*/  MUFU.RCP R13, R13 ;  /* 0x0000000d000d7308 */ /* 0x002e640000001000 */
[----:B-1----:R-:W-:-:S06]  /*f850*/  VIADD R2, R13, 0x1ffffffe ;  /* 0x1ffffffe0d027836 */ /* 0x002fcc0000000000 */
[----:B------:R-:W1:Y:S02]  /*f860*/  F2I.U64.TRUNC R2, R2 ;  /* 0x0000000200027311 */ /* 0x000e64000020d800 */
[----:B-1----:R-:W-:Y:S01]  /*f870*/  R2UR UR24, R2 ;  /* 0x00000000021872ca */ /* 0x002fe200000e0000 */
[----:B------:R-:W-:Y:S01]  /*f880*/  IMAD.MOV.U32 R2, RZ, RZ, R12 ;  /* 0x000000ffff027224 */ /* 0x000fe200078e000c */
[----:B------:R-:W-:Y:S01]  /*f890*/  R2UR UR25, R3 ;  /* 0x00000000031972ca */ /* 0x000fe200000e0000 */
[----:B------:R-:W-:-:S10]  /*f8a0*/  IMAD.MOV.U32 R3, RZ, RZ, 0x0 ;  /* 0x00000000ff037424 */ /* 0x000fd400078e00ff */
[----:B------:R-:W-:-:S04]  /*f8b0*/  UIMAD.WIDE.U32 UR26, UR24, UR32, URZ ;  /* 0x00000020181a72a5 */ /* 0x000fc8000f8e003f */
[----:B------:R-:W-:Y:S02]  /*f8c0*/  UIMAD UR27, UR24, UR35, UR27 ;  /* 0x00000023181b72a4 */ /* 0x000fe4000f8e021b */
[----:B------:R-:W-:Y:S02]  /*f8d0*/  UIADD3 UR36, UP1, URZ, -UR26, URZ ;  /* 0x8000001a3f247290 */ /* 0x000fe4000ff3e03f */
[----:B------:R-:W-:Y:S02]  /*f8e0*/  UIMAD UR28, UR25, UR32, UR27 ;  /* 0x00000020191c72a4 */ /* 0x000fe4000f8e021b */
[----:B------:R-:W-:Y:S02]  /*f8f0*/  UIMAD.WIDE.U32 UR26, UR24, UR36, URZ ;  /* 0x00000024181a72a5 */ /* 0x000fe4000f8e003f */
[----:B------:R-:W-:-:S05]  /*f900*/  UIADD3.X UR37, URZ, ~UR28, URZ, UP1, !UPT ;  /* 0x8000001c3f257290 */ /* 0x000fca0008ffe43f */
[----:B------:R-:W-:Y:S01]  /*f910*/  UMOV UR26, UR27 ;  /* 0x0000001b001a7c82 */ /* 0x000fe20008000000 */
[----:B------:R-:W-:Y:S02]  /*f920*/  UMOV UR27, UR24 ;  /* 0x00000018001b7c82 */ /* 0x000fe40008000000 */
[----:B------:R-:W-:Y:S02]  /*f930*/  UIMAD.WIDE.U32 UR28, UP1, UR24, UR37, UR26 ;  /* 0x00000025181c72a5 */ /* 0x000fe4000f82001a */
[----:B------:R-:W-:Y:S02]  /*f940*/  UIMAD.WIDE.U32 UR26, UR25, UR37, URZ ;  /* 0x00000025191a72a5 */ /* 0x000fe4000f8e003f */
[----:B------:R-:W-:Y:S02]  /*f950*/  UIMAD.WIDE.U32 UR28, UP2, UR25, UR36, UR28 ;  /* 0x00000024191c72a5 */ /* 0x000fe4000f84001c */
[----:B------:R-:W-:Y:S02]  /*f960*/  UIMAD UR37, UR25, UR37, URZ ;  /* 0x00000025192572a4 */ /* 0x000fe4000f8e023f */
[----:B------:R-:W-:-:S02]  /*f970*/  UIADD3.X UR26, UR27, UR25, URZ, UP1, !UPT ;  /* 0x000000191b1a7290 */ /* 0x000fc40008ffe43f */
[----:B------:R-:W-:-:S04]  /*f980*/  UIADD3 UR29, UP4, UR37, UR29, URZ ;  /* 0x0000001d251d7290 */ /* 0x000fc8000ff9e03f */
[----:B------:R-:W-:Y:S02]  /*f990*/  UIMAD.WIDE.U32 UR24, UR29, UR32, URZ ;  /* 0x000000201d1872a5 */ /* 0x000fe4000f8e003f */
[----:B------:R-:W-:Y:S02]  /*f9a0*/  UIADD3.X UR36, URZ, URZ, UR26, UP4, UP2 ;  /* 0x0000003f3f247290 */ /* 0x000fe4000a7e441a */
[----:B------:R-:W-:Y:S02]  /*f9b0*/  UIMAD UR25, UR29, UR35, UR25 ;  /* 0x000000231d1972a4 */ /* 0x000fe4000f8e0219 */
[----:B------:R-:W-:Y:S02]  /*f9c0*/  UIADD3 UR37, UP1, URZ, -UR24, URZ ;  /* 0x800000183f257290 */ /* 0x000fe4000ff3e03f */
[----:B------:R-:W-:Y:S02]  /*f9d0*/  UIMAD UR26, UR36, UR32, UR25 ;  /* 0x00000020241a72a4 */ /* 0x000fe4000f8e0219 */
[----:B------:R-:W-:-:S02]  /*f9e0*/  UIMAD.WIDE.U32 UR24, UR29, UR37, URZ ;  /* 0x000000251d1872a5 */ /* 0x000fc4000f8e003f */
[----:B------:R-:W-:-:S05]  /*f9f0*/  UIADD3.X UR38, URZ, ~UR26, URZ, UP1, !UPT ;  /* 0x8000001a3f267290 */ /* 0x000fca0008ffe43f */
[----:B------:R-:W-:Y:S01]  /*fa00*/  UMOV UR28, UR25 ;  /* 0x00000019001c7c82 */ /* 0x000fe20008000000 */
[----:B------:R-:W-:Y:S02]  /*fa10*/  UIMAD.WIDE.U32 UR24, UR36, UR38, URZ ;  /* 0x00000026241872a5 */ /* 0x000fe4000f8e003f */
[----:B------:R-:W-:Y:S02]  /*fa20*/  UIMAD.WIDE.U32 UR26, UP1, UR29, UR38, UR28 ;  /* 0x000000261d1a72a5 */ /* 0x000fe4000f82001c */
[----:B------:R-:W-:Y:S02]  /*fa30*/  UIMAD UR28, UR36, UR38, URZ ;  /* 0x00000026241c72a4 */ /* 0x000fe4000f8e023f */
[----:B------:R-:W-:Y:S02]  /*fa40*/  UIMAD.WIDE.U32 UR26, UP2, UR36, UR37, UR26 ;  /* 0x00000025241a72a5 */ /* 0x000fe4000f84001a */
[----:B------:R-:W-:Y:S02]  /*fa50*/  UIADD3.X UR36, UR25, UR36, URZ, UP1, !UPT ;  /* 0x0000002419247290 */ /* 0x000fe40008ffe43f */
[----:B------:R-:W-:Y:S01]  /*fa60*/  UIADD3 UR28, UP4, UR28, UR27, URZ ;  /* 0x0000001b1c1c7290 */ /* 0x000fe2000ff9e03f */
[----:B------:R-:W-:-:S03]  /*fa70*/  UMOV UR25, URZ ;  /* 0x0000003f00197c82 */ /* 0x000fc60008000000 */
[----:B------:R-:W-:Y:S02]  /*fa80*/  UIMAD.WIDE.U32 UR26, UR28, UR33, URZ ;  /* 0x000000211c1a72a5 */ /* 0x000fe4000f8e003f */
[----:B------:R-:W-:-:S05]  /*fa90*/  UIADD3.X UR36, URZ, URZ, UR36, UP4, UP2 ;  /* 0x0000003f3f247290 */ /* 0x000fca000a7e4424 */
[----:B------:R-:W-:Y:S01]  /*faa0*/  UMOV UR24, UR27 ;  /* 0x0000001b00187c82 */ /* 0x000fe20008000000 */
[----:B------:R-:W-:Y:S02]  /*fab0*/  UIMAD.WIDE.U32 UR26, UR36, UR34, URZ ;  /* 0x00000022241a72a5 */ /* 0x000fe4000f8e003f */
[----:B------:R-:W-:Y:S02]  /*fac0*/  UIMAD.WIDE.U32 UR24, UR28, UR34, UR24 ;  /* 0x000000221c1872a5 */ /* 0x000fe4000f8e0018 */
[----:B------:R-:W-:Y:S02]  /*fad0*/  UIMAD UR28, UR36, UR34, URZ ;  /* 0x00000022241c72a4 */ /* 0x000fe4000f8e023f */
[----:B------:R-:W-:-:S04]  /*fae0*/  UIMAD.WIDE.U32 UR24, UP1, UR36, UR33, UR24 ;  /* 0x00000021241872a5 */ /* 0x000fc8000f820018 */
[----:B------:R-:W-:Y:S02]  /*faf0*/  UIADD3 UR28, UP2, UR28, UR25, URZ ;  /* 0x000000191c1c7290 */ /* 0x000fe4000ff5e03f */
[----:B------:R-:W-:Y:S02]  /*fb00*/  UIADD3.X UR26, UR27, URZ, URZ, UP1, !UPT ;  /* 0x0000003f1b1a7290 */ /* 0x000fe40008ffe43f */
[----:B------:R-:W-:Y:S02]  /*fb10*/  UIMAD.WIDE.U32 UR24, UR28, UR32, URZ ;  /* 0x000000201c1872a5 */ /* 0x000fe4000f8e003f */
[----:B------:R-:W-:Y:S02]  /*fb20*/  UIADD3.X UR26, URZ, UR26, URZ, UP2, !UPT ;  /* 0x0000001a3f1a7290 */ /* 0x000fe400097fe43f */
[----:B------:R-:W-:Y:S02]  /*fb30*/  UIMAD UR25, UR28, UR35, UR25 ;  /* 0x000000231c1972a4 */ /* 0x000fe4000f8e0219 */
[----:B------:R-:W-:-:S02]  /*fb40*/  UIADD3 UR27, UP2, -UR24, UR33, URZ ;  /* 0x00000021181b7290 */ /* 0x000fc4000ff5e13f */
[----:B------:R-:W-:Y:S02]  /*fb50*/  UIMAD UR25, UR26, UR32, UR25 ;  /* 0x000000201a1972a4 */ /* 0x000fe4000f8e0219 */
[----:B------:R-:W-:Y:S02]  /*fb60*/  UISETP.GE.U32.AND UP1, UPT, UR27, UR32, UPT ;  /* 0x000000201b00728c */ /* 0x000fe4000bf26070 */
[----:B------:R-:W-:Y:S02]  /*fb70*/  UIADD3.X UR34, ~UR25, UR34, URZ, UP2, !UPT ;  /* 0x0000002219227290 */ /* 0x000fe400097fe53f */
[----:B------:R-:W-:Y:S02]  /*fb80*/  UIADD3 UR25, UP2, -UR32, UR27, URZ ;  /* 0x0000001b20197290 */ /* 0x000fe4000ff5e13f */
[----:B------:R-:W-:Y:S02]  /*fb90*/  UISETP.GE.U32.AND.EX UP1, UPT, UR34, UR35, UPT, UP1 ;  /* 0x000000232200728c */ /* 0x000fe4000bf26110 */
[----:B------:R-:W-:-:S02]  /*fba0*/  UIADD3 UR24, UR28, 0x1, URZ ;  /* 0x000000011c187890 */ /* 0x000fc4000fffe03f */
[----:B------:R-:W-:Y:S02]  /*fbb0*/  UIADD3.X UR26, ~UR35, UR34, URZ, UP2, !UPT ;  /* 0x00000022231a7290 */ /* 0x000fe400097fe53f */
[----:B------:R-:W-:Y:S02]  /*fbc0*/  USEL UR25, UR25, UR27, UP1 ;  /* 0x0000001b19197287 */ /* 0x000fe40008800000 */
[----:B------:R-:W-:Y:S02]  /*fbd0*/  USEL UR26, UR26, UR34, UP1 ;  /* 0x000000221a1a7287 */ /* 0x000fe40008800000 */
[----:B------:R-:W-:Y:S02]  /*fbe0*/  USEL UR28, UR24, UR28, UP1 ;  /* 0x0000001c181c7287 */ /* 0x000fe40008800000 */
[----:B------:R-:W-:Y:S02]  /*fbf0*/  UISETP.GE.U32.AND UP1, UPT, UR25, UR32, UPT ;  /* 0x000000201900728c */ /* 0x000fe4000bf26070 */
[----:B------:R-:W-:-:S02]  /*fc00*/  UISETP.NE.U32.AND UP2, UPT, UR32, URZ, UPT ;  /* 0x0000003f2000728c */ /* 0x000fc4000bf45070 */
[----:B------:R-:W-:Y:S02]  /*fc10*/  UIADD3 UR24, UR28, 0x1, URZ ;  /* 0x000000011c187890 */ /* 0x000fe4000fffe03f */
[----:B------:R-:W-:Y:S02]  /*fc20*/  UISETP.GE.U32.AND.EX UP1, UPT, UR26, UR35, UPT, UP1 ;  /* 0x000000231a00728c */ /* 0x000fe4000bf26110 */
[----:B------:R-:W-:Y:S02]  /*fc30*/  UISETP.NE.AND.EX UP2, UPT, UR35, URZ, UPT, UP2 ;  /* 0x0000003f2300728c */ /* 0x000fe4000bf45320 */
[----:B------:R-:W-:-:S04]  /*fc40*/  USEL UR24, UR24, UR28, UP1 ;  /* 0x0000001c18187287 */ /* 0x000fc80008800000 */
[----:B------:R-:W-:Y:S01]  /*fc50*/  USEL UR25, UR24, 0xffffffff, UP2 ;  /* 0xffffffff18197887 */ /* 0x000fe20009000000 */
[----:B------:R-:W-:Y:S11]  /*fc60*/  RET.REL.NODEC R2 `(_ZN7cutlass13device_kernelINS_4gemm6kernel13GemmUniversalINS1_17GroupProblemShapeIN4cute5tupleIJiiiEEEEENS1_10collective13CollectiveMmaINS1_39MainloopSm90ArrayTmaGmmaWarpSpecializedILi4ENS6_IJNS5_1CILi1EEESD_SD_EEENS1_43KernelPtrArrayTmaWarpSpecializedCooperativeEEENS6_IJNSC_ILi256EEENSC_ILi128EEENSC_ILi64EEEEEENS_6half_tEPNS6_IJlSD_NSC_ILi0EEEEEESL_SO_NS5_8TiledMMAINS5_8MMA_AtomIJNS5_4SM904GMMA26MMA_64x128x16_F32F16F16_SSILNSS_5MajorE0ELSU_0ELNSS_7ScaleInE1ELSV_1EEEEEENS5_6LayoutINS6_IJNSC_ILi2EEESD_SD_EEENS6_IJSD_SM_SM_EEEEENS6_IJNS5_10UnderscoreES13_S13_EEEEENS5_13SM90_TMA_LOADENS5_14ComposedLayoutINS5_7SwizzleILi3ELi4ELi3EEENS5_18smem_ptr_flag_bitsILi16EEENSY_INS6_IJNSC_ILi8EEESJ_EEENS6_IJSJ_SD_EEEEEEEvNS5_8identityES16_S1G_vS1H_EENS_8epilogue10collective18CollectiveEpilogueINS1J_30Sm90PtrArrayTmaWarpSpecializedILi4ELi2ELi16ELb1ELb0ELi2EEEJSK_NS6_IJSI_NSC_ILi32EEEEEESL_PNS6_IJSD_lSM_EEESL_S1R_NS1J_6fusion15FusionCallbacksIS1N_NS1S_17LinearCombinationISL_fSL_fLNS_15FloatRoundStyleE2EEESK_S1P_JEEES16_NS17_IS19_S1B_NSY_INS6_IJSJ_S1C_EEENS6_IJSD_SJ_EEEEEEENS5_17SM75_U16x8_LDSM_TENS5_14SM90_TMA_STOREES21_NS5_17SM90_U16x8_STSM_TENS5_9Copy_AtomIJNS5_17SM90_U32x4_STSM_NESL_EEEvEEEvvEEEEvNT_6ParamsE) ;  /* 0xffffff0002e47950 */ /* 0x000ff60003c3ffff */
.L_x_314:
[----:B------:R-:W-:-:S00]  /*fc70*/  BRA `(.L_x_314) ;  /* 0xfffffffc00fc7947 */ /* 0x000fc0000383ffff */
[----:B------:R-:W-:-:S00]  /*fc80*/  NOP ;  /* 0x0000000000007918 */ /* 0x000fc00000000000 */
[----:B------:R-:W-:-:S00]  /*fc90*/  NOP ;  /* 0x0000000000007918 */ /* 0x000fc00000000000 */
[----:B------:R-:W-:-:S00]  /*fca0*/  NOP ;  /* 0x0000000000007918 */ /* 0x000fc00000000000 */
[----:B------:R-:W-:-:S00]  /*fcb0*/  NOP ;  /* 0x0000000000007918 */ /* 0x000fc00000000000 */
[----:B------:R-:W-:-:S00]  /*fcc0*/  NOP ;  /* 0x0000000000007918 */ /* 0x000fc00000000000 */
[----:B------:R-:W-:-:S00]  /*fcd0*/  NOP ;  /* 0x0000000000007918 */ /* 0x000fc00000000000 */
[----:B------:R-:W-:-:S00]  /*fce0*/  NOP ;  /* 0x0000000000007918 */ /* 0x000fc00000000000 */
[----:B------:R-:W-:-:S00]  /*fcf0*/  NOP ;  /* 0x0000000000007918 */ /* 0x000fc00000000000 */
.L_x_315:


//--------------------- .nv.global.init           --------------------------
	.section	.nv.global.init,"aw",@progbits
.nv.global.init:
	.type		$str$24,@object
	.size		$str$24,($str$25 - $str$24)
$str$24:
        /*0000*/ 	.byte	0x28, 0x61, 0x64, 0x64, 0x72, 0x65, 0x73, 0x73, 0x20, 0x26, 0x20, 0x6d, 0x61, 0x73, 0x6b, 0x29
        /*0010*/ 	.byte	0x20, 0x3d, 0x3d, 0x20, 0x30, 0x00
	.type		$str$25,@object
	.size		$str$25,(__unnamed_1 - $str$25)
$str$25:
        /*0016*/ 	.byte	0x2f, 0x74, 0x6d, 0x70, 0x2f, 0x63, 0x75, 0x74, 0x6c, 0x61, 0x73, 0x73, 0x5f, 0x73, 0x77, 0x65
        /*0026*/ 	.byte	0x65, 0x70, 0x5f, 0x73, 0x72, 0x63, 0x2f, 0x69, 0x6e, 0x63, 0x6c, 0x75, 0x64, 0x65, 0x2f, 0x63
        /*0036*/ 	.byte	0x75, 0x74, 0x65, 0x2f, 0x70, 0x6f, 0x69, 0x6e, 0x74, 0x65, 0x72, 0x5f, 0x66, 0x6c, 0x61, 0x67
        /*0046*/ 	.byte	0x67, 0x65, 0x64, 0x2e, 0x68, 0x70, 0x70, 0x00
	.type		__unnamed_1,@object
	.size		__unnamed_1,(.L_0 - __unnamed_1)
__unnamed_1:
        /*004e*/ 	.byte	0x61, 0x75, 0x74, 0x6f, 0x20, 0x63, 0x75, 0x74, 0x65, 0x3a, 0x3a, 0x61, 0x73, 0x5f, 0x70, 0x6f
        /* <DEDUP_REMOVED lines=27> */
        /*020e*/ 	.byte	0x30, 0x39, 0x36, 0x3e, 0x3e, 0x3e, 0x3e, 0x3e, 0x5d, 0x00
.L_0:


//--------------------- .nv.shared._ZN7cutlass13device_kernelINS_4gemm6kernel13GemmUniversalINS1_17GroupProblemShapeIN4cute5tupleIJiiiEEEEENS1_10collective13CollectiveMmaINS1_39MainloopSm90ArrayTmaGmmaWarpSpecializedILi4ENS6_IJNS5_1CILi1EEESD_SD_EEENS1_43KernelPtrArrayTmaWarpSpecializedCooperativeEEENS6_IJNSC_ILi256EEENSC_ILi128EEENSC_ILi64EEEEEENS_6half_tEPNS6_IJlSD_NSC_ILi0EEEEEESL_SO_NS5_8TiledMMAINS5_8MMA_AtomIJNS5_4SM904GMMA26MMA_64x128x16_F32F16F16_SSILNSS_5MajorE0ELSU_0ELNSS_7ScaleInE1ELSV_1EEEEEENS5_6LayoutINS6_IJNSC_ILi2EEESD_SD_EEENS6_IJSD_SM_SM_EEEEENS6_IJNS5_10UnderscoreES13_S13_EEEEENS5_13SM90_TMA_LOADENS5_14ComposedLayoutINS5_7SwizzleILi3ELi4ELi3EEENS5_18smem_ptr_flag_bitsILi16EEENSY_INS6_IJNSC_ILi8EEESJ_EEENS6_IJSJ_SD_EEEEEEEvNS5_8identityES16_S1G_vS1H_EENS_8epilogue10collective18CollectiveEpilogueINS1J_30Sm90PtrArrayTmaWarpSpecializedILi4ELi2ELi16ELb1ELb0ELi2EEEJSK_NS6_IJSI_NSC_ILi32EEEEEESL_PNS6_IJSD_lSM_EEESL_S1R_NS1J_6fusion15FusionCallbacksIS1N_NS1S_17LinearCombinationISL_fSL_fLNS_15FloatRoundStyleE2EEESK_S1P_JEEES16_NS17_IS19_S1B_NSY_INS6_IJSJ_S1C_EEENS6_IJSD_SJ_EEEEEEENS5_17SM75_U16x8_LDSM_TENS5_14SM90_TMA_STOREES21_NS5_17SM90_U16x8_STSM_TENS5_9Copy_AtomIJNS5_17SM90_U32x4_STSM_NESL_EEEvEEEvvEEEEvNT_6ParamsE --------------------------
	.section	.nv.shared._ZN7cutlass13device_kernelINS_4gemm6kernel13GemmUniversalINS1_17GroupProblemShapeIN4cute5tupleIJiiiEEEEENS1_10collective13CollectiveMmaINS1_39MainloopSm90ArrayTmaGmmaWarpSpecializedILi4ENS6_IJNS5_1CILi1EEESD_SD_EEENS1_43KernelPtrArrayTmaWarpSpecializedCooperativeEEENS6_IJNSC_ILi256EEENSC_ILi128EEENSC_ILi64EEEEEENS_6half_tEPNS6_IJlSD_NSC_ILi0EEEEEESL_SO_NS5_8TiledMMAINS5_8MMA_AtomIJNS5_4SM904GMMA26MMA_64x128x16_F32F16F16_SSILNSS_5MajorE0ELSU_0ELNSS_7ScaleInE1ELSV_1EEEEEENS5_6LayoutINS6_IJNSC_ILi2EEESD_SD_EEENS6_IJSD_SM_SM_EEEEENS6_IJNS5_10UnderscoreES13_S13_EEEEENS5_13SM90_TMA_LOADENS5_14ComposedLayoutINS5_7SwizzleILi3ELi4ELi3EEENS5_18smem_ptr_flag_bitsILi16EEENSY_INS6_IJNSC_ILi8EEESJ_EEENS6_IJSJ_SD_EEEEEEEvNS5_8identityES16_S1G_vS1H_EENS_8epilogue10collective18CollectiveEpilogueINS1J_30Sm90PtrArrayTmaWarpSpecializedILi4ELi2ELi16ELb1ELb0ELi2EEEJSK_NS6_IJSI_NSC_ILi32EEEEEESL_PNS6_IJSD_lSM_EEESL_S1R_NS1J_6fusion15FusionCallbacksIS1N_NS1S_17LinearCombinationISL_fSL_fLNS_15FloatRoundStyleE2EEESK_S1P_JEEES16_NS17_IS19_S1B_NSY_INS6_IJSJ_S1C_EEENS6_IJSD_SJ_EEEEEEENS5_17SM75_U16x8_LDSM_TENS5_14SM90_TMA_STOREES21_NS5_17SM90_U16x8_STSM_TENS5_9Copy_AtomIJNS5_17SM90_U32x4_STSM_NESL_EEEvEEEvvEEEEvNT_6ParamsE,"aw",@nobits
	.sectionflags	@""
	.align	16
	.zero		1024


//--------------------- .nv.shared.reserved.0     --------------------------
	.section	.nv.shared.reserved.0,"aw",@nobits
	.weak		__nv_reservedSMEM_offset_0_alias
	.size		__nv_reservedSMEM_offset_0_alias, 0, 0
	.other		__nv_reservedSMEM_offset_0_alias,@"STO_CUDA_RESERVED_SHARED STV_DEFAULT"
__nv_reservedSMEM_offset_0_alias:
	.zero		0


//--------------------- .nv.global                --------------------------
	.section	.nv.global,"aw",@nobits
.nv.global:
	.type		_ZN39_INTERNAL_b9b4992c_4_k_cu_fbc1289a_27974cute1_E,@object
	.size		_ZN39_INTERNAL_b9b4992c_4_k_cu_fbc1289a_27974cute1_E,(_ZN39_INTERNAL_b9b4992c_4_k_cu_fbc1289a_27974cuda3std3__45__cpo6cbeginE - _ZN39_INTERNAL_b9b4992c_4_k_cu_fbc1289a_27974cute1_E)
_ZN39_INTERNAL_b9b4992c_4_k_cu_fbc1289a_27974cute1_E:
	.zero		1
	.type		_ZN39_INTERNAL_b9b4992c_4_k_cu_fbc1289a_27974cuda3std3__45__cpo6cbeginE,@object
	.size		_ZN39_INTERNAL_b9b4992c_4_k_cu_fbc1289a_27974cuda3std3__45__cpo6cbeginE,(_ZN39_INTERNAL_b9b4992c_4_k_cu_fbc1289a_27974cuda3std3__48in_placeE - _ZN39_INTERNAL_b9b4992c_4_k_cu_fbc1289a_27974cuda3std3__45__cpo6cbeginE)
_ZN39_INTERNAL_b9b4992c_4_k_cu_fbc1289a_27974cuda3std3__45__cpo6cbeginE:
	.zero		1
	.type		_ZN39_INTERNAL_b9b4992c_4_k_cu_fbc1289a_27974cuda3std3__48in_placeE,@object
	.size		_ZN39_INTERNAL_b9b4992c_4_k_cu_fbc1289a_27974cuda3std3__48in_placeE,(_ZN39_INTERNAL_b9b4992c_4_k_cu_fbc1289a_27974cuda3std6ranges3__45__cpo9iter_moveE - _ZN39_INTERNAL_b9b4992c_4_k_cu_fbc1289a_27974cuda3std3__48in_placeE)
_ZN39_INTERNAL_b9b4992c_4_k_cu_fbc1289a_27974cuda3std3__48in_placeE:
	.zero		1
	.type		_ZN39_INTERNAL_b9b4992c_4_k_cu_fbc1289a_27974cuda3std6ranges3__45__cpo9iter_moveE,@object
	.size		_ZN39_INTERNAL_b9b4992c_4_k_cu_fbc1289a_27974cuda3std6ranges3__45__cpo9iter_moveE,(_ZN39_INTERNAL_b9b4992c_4_k_cu_fbc1289a_27974cuda3std3__45__cpo5beginE - _ZN39_INTERNAL_b9b4992c_4_k_cu_fbc1289a_27974cuda3std6ranges3__45__cpo9iter_moveE)
_ZN39_INTERNAL_b9b4992c_4_k_cu_fbc1289a_27974cuda3std6ranges3__45__cpo9iter_moveE:
	.zero		1
	.type		_ZN39_INTERNAL_b9b4992c_4_k_cu_fbc1289a_27974cuda3std3__45__cpo5beginE,@object
	.size		_ZN39_INTERNAL_b9b4992c_4_k_cu_fbc1289a_27974cuda3std3__45__cpo5beginE,(_ZN39_INTERNAL_b9b4992c_4_k_cu_fbc1289a_27974cuda3std3__441_GLOBAL__N__b9b4992c_4_k_cu_fbc1289a_27976ignoreE - _ZN39_INTERNAL_b9b4992c_4_k_cu_fbc1289a_27974cuda3std3__45__cpo5beginE)
_ZN39_INTERNAL_b9b4992c_4_k_cu_fbc1289a_27974cuda3std3__45__cpo5beginE:
	.zero		1
	.type		_ZN39_INTERNAL_b9b4992c_4_k_cu_fbc1289a_27974cuda3std3__441_GLOBAL__N__b9b4992c_4_k_cu_fbc1289a_27976ignoreE,@object
	.size		_ZN39_INTERNAL_b9b4992c_4_k_cu_fbc1289a_27974cuda3std3__441_GLOBAL__N__b9b4992c_4_k_cu_fbc1289a_27976ignoreE,(_ZN39_INTERNAL_b9b4992c_4_k_cu_fbc1289a_27974cute7productE - _ZN39_INTERNAL_b9b4992c_4_k_cu_fbc1289a_27974cuda3std3__441_GLOBAL__N__b9b4992c_4_k_cu_fbc1289a_27976ignoreE)
_ZN39_INTERNAL_b9b4992c_4_k_cu_fbc1289a_27974cuda3std3__441_GLOBAL__N__b9b4992c_4_k_cu_fbc1289a_27976ignoreE:
	.zero		1
	.type		_ZN39_INTERNAL_b9b4992c_4_k_cu_fbc1289a_27974cute7productE,@object
	.size		_ZN39_INTERNAL_b9b4992c_4_k_cu_fbc1289a_27974cute7productE,(_ZN39_INTERNAL_b9b4992c_4_k_cu_fbc1289a_27974cuda3std3__45__cpo3endE - _ZN39_INTERNAL_b9b4992c_4_k_cu_fbc1289a_27974cute7productE)
_ZN39_INTERNAL_b9b4992c_4_k_cu_fbc1289a_27974cute7productE:
	.zero		1
	.type		_ZN39_INTERNAL_b9b4992c_4_k_cu_fbc1289a_27974cuda3std3__45__cpo3endE,@object
	.size		_ZN39_INTERNAL_b9b4992c_4_k_cu_fbc1289a_27974cuda3std3__45__cpo3endE,(_ZN39_INTERNAL_b9b4992c_4_k_cu_fbc1289a_27974cuda3std3__419piecewise_constructE - _ZN39_INTERNAL_b9b4992c_4_k_cu_fbc1289a_27974cuda3std3__45__cpo3endE)
_ZN39_INTERNAL_b9b4992c_4_k_cu_fbc1289a_27974cuda3std3__45__cpo3endE:
	.zero		1
	.type		_ZN39_INTERNAL_b9b4992c_4_k_cu_fbc1289a_27974cuda3std3__419piecewise_constructE,@object
	.size		_ZN39_INTERNAL_b9b4992c_4_k_cu_fbc1289a_27974cuda3std3__419piecewise_constructE,(_ZN39_INTERNAL_b9b4992c_4_k_cu_fbc1289a_27974cuda3std3__45__cpo4cendE - _ZN39_INTERNAL_b9b4992c_4_k_cu_fbc1289a_27974cuda3std3__419piecewise_constructE)
_ZN39_INTERNAL_b9b4992c_4_k_cu_fbc1289a_27974cuda3std3__419piecewise_constructE:
	.zero		1
	.type		_ZN39_INTERNAL_b9b4992c_4_k_cu_fbc1289a_27974cuda3std3__45__cpo4cendE,@object
	.size		_ZN39_INTERNAL_b9b4992c_4_k_cu_fbc1289a_27974cuda3std3__45__cpo4cendE,(_ZN39_INTERNAL_b9b4992c_4_k_cu_fbc1289a_27974cuda3std6ranges3__45__cpo4swapE - _ZN39_INTERNAL_b9b4992c_4_k_cu_fbc1289a_27974cuda3std3__45__cpo4cendE)
_ZN39_INTERNAL_b9b4992c_4_k_cu_fbc1289a_27974cuda3std3__45__cpo4cendE:
	.zero		1
	.type		_ZN39_INTERNAL_b9b4992c_4_k_cu_fbc1289a_27974cuda3std6ranges3__45__cpo4swapE,@object
	.size		_ZN39_INTERNAL_b9b4992c_4_k_cu_fbc1289a_27974cuda3std6ranges3__45__cpo4swapE,(.L_8 - _ZN39_INTERNAL_b9b4992c_4_k_cu_fbc1289a_27974cuda3std6ranges3__45__cpo4swapE)
_ZN39_INTERNAL_b9b4992c_4_k_cu_fbc1289a_27974cuda3std6ranges3__45__cpo4swapE:
	.zero		1
.L_8:


//--------------------- .nv.constant0._ZN7cutlass13device_kernelINS_4gemm6kernel13GemmUniversalINS1_17GroupProblemShapeIN4cute5tupleIJiiiEEEEENS1_10collective13CollectiveMmaINS1_39MainloopSm90ArrayTmaGmmaWarpSpecializedILi4ENS6_IJNS5_1CILi1EEESD_SD_EEENS1_43KernelPtrArrayTmaWarpSpecializedCooperativeEEENS6_IJNSC_ILi256EEENSC_ILi128EEENSC_ILi64EEEEEENS_6half_tEPNS6_IJlSD_NSC_ILi0EEEEEESL_SO_NS5_8TiledMMAINS5_8MMA_AtomIJNS5_4SM904GMMA26MMA_64x128x16_F32F16F16_SSILNSS_5MajorE0ELSU_0ELNSS_7ScaleInE1ELSV_1EEEEEENS5_6LayoutINS6_IJNSC_ILi2EEESD_SD_EEENS6_IJSD_SM_SM_EEEEENS6_IJNS5_10UnderscoreES13_S13_EEEEENS5_13SM90_TMA_LOADENS5_14ComposedLayoutINS5_7SwizzleILi3ELi4ELi3EEENS5_18smem_ptr_flag_bitsILi16EEENSY_INS6_IJNSC_ILi8EEESJ_EEENS6_IJSJ_SD_EEEEEEEvNS5_8identityES16_S1G_vS1H_EENS_8epilogue10collective18CollectiveEpilogueINS1J_30Sm90PtrArrayTmaWarpSpecializedILi4ELi2ELi16ELb1ELb0ELi2EEEJSK_NS6_IJSI_NSC_ILi32EEEEEESL_PNS6_IJSD_lSM_EEESL_S1R_NS1J_6fusion15FusionCallbacksIS1N_NS1S_17LinearCombinationISL_fSL_fLNS_15FloatRoundStyleE2EEESK_S1P_JEEES16_NS17_IS19_S1B_NSY_INS6_IJSJ_S1C_EEENS6_IJSD_SJ_EEEEEEENS5_17SM75_U16x8_LDSM_TENS5_14SM90_TMA_STOREES21_NS5_17SM90_U16x8_STSM_TENS5_9Copy_AtomIJNS5_17SM90_U32x4_STSM_NESL_EEEvEEEvvEEEEvNT_6ParamsE --------------------------
	.section	.nv.constant0._ZN7cutlass13device_kernelINS_4gemm6kernel13GemmUniversalINS1_17GroupProblemShapeIN4cute5tupleIJiiiEEEEENS1_10collective13CollectiveMmaINS1_39MainloopSm90ArrayTmaGmmaWarpSpecializedILi4ENS6_IJNS5_1CILi1EEESD_SD_EEENS1_43KernelPtrArrayTmaWarpSpecializedCooperativeEEENS6_IJNSC_ILi256EEENSC_ILi128EEENSC_ILi64EEEEEENS_6half_tEPNS6_IJlSD_NSC_ILi0EEEEEESL_SO_NS5_8TiledMMAINS5_8MMA_AtomIJNS5_4SM904GMMA26MMA_64x128x16_F32F16F16_SSILNSS_5MajorE0ELSU_0ELNSS_7ScaleInE1ELSV_1EEEEEENS5_6LayoutINS6_IJNSC_ILi2EEESD_SD_EEENS6_IJSD_SM_SM_EEEEENS6_IJNS5_10UnderscoreES13_S13_EEEEENS5_13SM90_TMA_LOADENS5_14ComposedLayoutINS5_7SwizzleILi3ELi4ELi3EEENS5_18smem_ptr_flag_bitsILi16EEENSY_INS6_IJNSC_ILi8EEESJ_EEENS6_IJSJ_SD_EEEEEEEvNS5_8identityES16_S1G_vS1H_EENS_8epilogue10collective18CollectiveEpilogueINS1J_30Sm90PtrArrayTmaWarpSpecializedILi4ELi2ELi16ELb1ELb0ELi2EEEJSK_NS6_IJSI_NSC_ILi32EEEEEESL_PNS6_IJSD_lSM_EEESL_S1R_NS1J_6fusion15FusionCallbacksIS1N_NS1S_17LinearCombinationISL_fSL_fLNS_15FloatRoundStyleE2EEESK_S1P_JEEES16_NS17_IS19_S1B_NSY_INS6_IJSJ_S1C_EEENS6_IJSD_SJ_EEEEEEENS5_17SM75_U16x8_LDSM_TENS5_14SM90_TMA_STOREES21_NS5_17SM90_U16x8_STSM_TENS5_9Copy_AtomIJNS5_17SM90_U32x4_STSM_NESL_EEEvEEEvvEEEEvNT_6ParamsE,"a",@progbits
	.sectionflags	@""
	.align	4
.nv.constant0._ZN7cutlass13device_kernelINS_4gemm6kernel13GemmUniversalINS1_17GroupProblemShapeIN4cute5tupleIJiiiEEEEENS1_10collective13CollectiveMmaINS1_39MainloopSm90ArrayTmaGmmaWarpSpecializedILi4ENS6_IJNS5_1CILi1EEESD_SD_EEENS1_43KernelPtrArrayTmaWarpSpecializedCooperativeEEENS6_IJNSC_ILi256EEENSC_ILi128EEENSC_ILi64EEEEEENS_6half_tEPNS6_IJlSD_NSC_ILi0EEEEEESL_SO_NS5_8TiledMMAINS5_8MMA_AtomIJNS5_4SM904GMMA26MMA_64x128x16_F32F16F16_SSILNSS_5MajorE0ELSU_0ELNSS_7ScaleInE1ELSV_1EEEEEENS5_6LayoutINS6_IJNSC_ILi2EEESD_SD_EEENS6_IJSD_SM_SM_EEEEENS6_IJNS5_10UnderscoreES13_S13_EEEEENS5_13SM90_TMA_LOADENS5_14ComposedLayoutINS5_7SwizzleILi3ELi4ELi3EEENS5_18smem_ptr_flag_bitsILi16EEENSY_INS6_IJNSC_ILi8EEESJ_EEENS6_IJSJ_SD_EEEEEEEvNS5_8identityES16_S1G_vS1H_EENS_8epilogue10collective18CollectiveEpilogueINS1J_30Sm90PtrArrayTmaWarpSpecializedILi4ELi2ELi16ELb1ELb0ELi2EEEJSK_NS6_IJSI_NSC_ILi32EEEEEESL_PNS6_IJSD_lSM_EEESL_S1R_NS1J_6fusion15FusionCallbacksIS1N_NS1S_17LinearCombinationISL_fSL_fLNS_15FloatRoundStyleE2EEESK_S1P_JEEES16_NS17_IS19_S1B_NSY_INS6_IJSJ_S1C_EEENS6_IJSD_SJ_EEEEEEENS5_17SM75_U16x8_LDSM_TENS5_14SM90_TMA_STOREES21_NS5_17SM90_U16x8_STSM_TENS5_9Copy_AtomIJNS5_17SM90_U32x4_STSM_NESL_EEEvEEEvvEEEEvNT_6ParamsE:
	.zero		2432


//--------------------- SYMBOLS --------------------------

	.type		.nv.reservedSmem.offset0,@object
	.size		.nv.reservedSmem.offset0,0x4
	.type		__assertfail,@function
